	.target	sm_100a

	.elftype	@"ET_EXEC"


//--------------------- .note.nv.tkinfo           --------------------------
	.section	.note.nv.tkinfo,"",@"SHT_NOTE"
	.sectionflags	@"SHF_NOTE_NV_TKINFO"
	.tkinfo
        /*0018*/ 	.word	0x00000002
        /*0030*/ 	.string	""
        /*0030*/ 	.string	"ptxas"
        /*0030*/ 	.string	"Cuda compilation tools, release 13.0, V13.0.88"
        /*0030*/ 	.string	"Build cuda_13.0.r13.0/compiler.36424714_0"
        /*0030*/ 	.string	"-arch sm_100a -m 64 "



//--------------------- .note.nv.cuinfo           --------------------------
	.section	.note.nv.cuinfo,"",@"SHT_NOTE"
	.sectionflags	@"SHF_NOTE_NV_CUINFO"
        /*0018*/ 	.short	0x0002
        /*001a*/ 	.short	0x0064
        /*001c*/ 	.short	0x0082
	.zero		2


//--------------------- .nv.info                  --------------------------
	.section	.nv.info,"",@"SHT_CUDA_INFO"
	.align	4


	//----- nvinfo : EIATTR_REGCOUNT
	.align		4
        /*0000*/ 	.byte	0x04, 0x2f
        /*0002*/ 	.short	(.L_29 - .L_28)
	.align		4
.L_28:
        /*0004*/ 	.word	index@(_Z27cunn_SoftMaxXEntropyForwardILi4Efff25LogSoftMaxForwardEpilogueEvPT1_PT2_PT0_Pllf)
        /*0008*/ 	.word	0x0000001f


	//----- nvinfo : EIATTR_FRAME_SIZE
	.align		4
.L_29:
        /*000c*/ 	.byte	0x04, 0x11
        /*000e*/ 	.short	(.L_31 - .L_30)
	.align		4
.L_30:
        /*0010*/ 	.word	index@(_Z27cunn_SoftMaxXEntropyForwardILi4Efff25LogSoftMaxForwardEpilogueEvPT1_PT2_PT0_Pllf)
        /*0014*/ 	.word	0x00000000


	//----- nvinfo : EIATTR_REGCOUNT
	.align		4
.L_31:
        /*0018*/ 	.byte	0x04, 0x2f
        /*001a*/ 	.short	(.L_33 - .L_32)
	.align		4
.L_32:
        /*001c*/ 	.word	index@(_Z27cunn_SoftMaxXEntropyForwardILi8EN3c104HalfEfS1_25LogSoftMaxForwardEpilogueEvPT1_PT2_PT0_Pllf)
        /*0020*/ 	.word	0x00000022


	//----- nvinfo : EIATTR_FRAME_SIZE
	.align		4
.L_33:
        /*0024*/ 	.byte	0x04, 0x11
        /*0026*/ 	.short	(.L_35 - .L_34)
	.align		4
.L_34:
        /*0028*/ 	.word	index@(_Z27cunn_SoftMaxXEntropyForwardILi8EN3c104HalfEfS1_25LogSoftMaxForwardEpilogueEvPT1_PT2_PT0_Pllf)
        /*002c*/ 	.word	0x00000000


	//----- nvinfo : EIATTR_REGCOUNT
	.align		4
.L_35:
        /*0030*/ 	.byte	0x04, 0x2f
        /*0032*/ 	.short	(.L_37 - .L_36)
	.align		4
.L_36:
        /*0034*/ 	.word	index@(_Z27cunn_SoftMaxXEntropyForwardILi8EN3c104HalfEff25LogSoftMaxForwardEpilogueEvPT1_PT2_PT0_Pllf)
        /*0038*/ 	.word	0x00000022


	//----- nvinfo : EIATTR_FRAME_SIZE
	.align		4
.L_37:
        /*003c*/ 	.byte	0x04, 0x11
        /*003e*/ 	.short	(.L_39 - .L_38)
	.align		4
.L_38:
        /*0040*/ 	.word	index@(_Z27cunn_SoftMaxXEntropyForwardILi8EN3c104HalfEff25LogSoftMaxForwardEpilogueEvPT1_PT2_PT0_Pllf)
        /*0044*/ 	.word	0x00000000


	//----- nvinfo : EIATTR_REGCOUNT
	.align		4
.L_39:
        /*0048*/ 	.byte	0x04, 0x2f
        /*004a*/ 	.short	(.L_41 - .L_40)
	.align		4
.L_40:
        /*004c*/ 	.word	index@(_Z27cunn_SoftMaxXEntropyForwardILi8EN3c108BFloat16EfS1_25LogSoftMaxForwardEpilogueEvPT1_PT2_PT0_Pllf)
        /*0050*/ 	.word	0x00000022


	//----- nvinfo : EIATTR_FRAME_SIZE
	.align		4
.L_41:
        /*0054*/ 	.byte	0x04, 0x11
        /*0056*/ 	.short	(.L_43 - .L_42)
	.align		4
.L_42:
        /*0058*/ 	.word	index@(_Z27cunn_SoftMaxXEntropyForwardILi8EN3c108BFloat16EfS1_25LogSoftMaxForwardEpilogueEvPT1_PT2_PT0_Pllf)
        /*005c*/ 	.word	0x00000000


	//----- nvinfo : EIATTR_REGCOUNT
	.align		4
.L_43:
        /*0060*/ 	.byte	0x04, 0x2f
        /*0062*/ 	.short	(.L_45 - .L_44)
	.align		4
.L_44:
        /*0064*/ 	.word	index@(_Z27cunn_SoftMaxXEntropyForwardILi8EN3c108BFloat16Eff25LogSoftMaxForwardEpilogueEvPT1_PT2_PT0_Pllf)
        /*0068*/ 	.word	0x00000022


	//----- nvinfo : EIATTR_FRAME_SIZE
	.align		4
.L_45:
        /*006c*/ 	.byte	0x04, 0x11
        /*006e*/ 	.short	(.L_47 - .L_46)
	.align		4
.L_46:
        /*0070*/ 	.word	index@(_Z27cunn_SoftMaxXEntropyForwardILi8EN3c108BFloat16Eff25LogSoftMaxForwardEpilogueEvPT1_PT2_PT0_Pllf)
        /*0074*/ 	.word	0x00000000


	//----- nvinfo : EIATTR_REGCOUNT
	.align		4
.L_47:
        /*0078*/ 	.byte	0x04, 0x2f
        /*007a*/ 	.short	(.L_49 - .L_48)
	.align		4
.L_48:
        /*007c*/ 	.word	index@(_Z28cunn_SoftMaxXEntropyBackwardILi4Efff26LogSoftMaxBackwardEpilogueEvPT0_S2_PT2_S4_Plfi)
        /*0080*/ 	.word	0x00000020


	//----- nvinfo : EIATTR_FRAME_SIZE
	.align		4
.L_49:
        /*0084*/ 	.byte	0x04, 0x11
        /*0086*/ 	.short	(.L_51 - .L_50)
	.align		4
.L_50:
        /*0088*/ 	.word	index@(_Z28cunn_SoftMaxXEntropyBackwardILi4Efff26LogSoftMaxBackwardEpilogueEvPT0_S2_PT2_S4_Plfi)
        /*008c*/ 	.word	0x00000000


	//----- nvinfo : EIATTR_REGCOUNT
	.align		4
.L_51:
        /*0090*/ 	.byte	0x04, 0x2f
        /*0092*/ 	.short	(.L_53 - .L_52)
	.align		4
.L_52:
        /*0094*/ 	.word	index@(_Z28cunn_SoftMaxXEntropyBackwardILi8EN3c104HalfEfS1_26LogSoftMaxBackwardEpilogueEvPT0_S4_PT2_S6_Plfi)
        /*0098*/ 	.word	0x00000020


	//----- nvinfo : EIATTR_FRAME_SIZE
	.align		4
.L_53:
        /*009c*/ 	.byte	0x04, 0x11
        /*009e*/ 	.short	(.L_55 - .L_54)
	.align		4
.L_54:
        /*00a0*/ 	.word	index@(_Z28cunn_SoftMaxXEntropyBackwardILi8EN3c104HalfEfS1_26LogSoftMaxBackwardEpilogueEvPT0_S4_PT2_S6_Plfi)
        /*00a4*/ 	.word	0x00000000


	//----- nvinfo : EIATTR_REGCOUNT
	.align		4
.L_55:
        /*00a8*/ 	.byte	0x04, 0x2f
        /*00aa*/ 	.short	(.L_57 - .L_56)
	.align		4
.L_56:
        /*00ac*/ 	.word	index@(_Z28cunn_SoftMaxXEntropyBackwardILi8EN3c104HalfEff26LogSoftMaxBackwardEpilogueEvPT0_S4_PT2_S6_Plfi)
        /*00b0*/ 	.word	0x00000020


	//----- nvinfo : EIATTR_FRAME_SIZE
	.align		4
.L_57:
        /*00b4*/ 	.byte	0x04, 0x11
        /*00b6*/ 	.short	(.L_59 - .L_58)
	.align		4
.L_58:
        /*00b8*/ 	.word	index@(_Z28cunn_SoftMaxXEntropyBackwardILi8EN3c104HalfEff26LogSoftMaxBackwardEpilogueEvPT0_S4_PT2_S6_Plfi)
        /*00bc*/ 	.word	0x00000000


	//----- nvinfo : EIATTR_REGCOUNT
	.align		4
.L_59:
        /*00c0*/ 	.byte	0x04, 0x2f
        /*00c2*/ 	.short	(.L_61 - .L_60)
	.align		4
.L_60:
        /*00c4*/ 	.word	index@(_Z28cunn_SoftMaxXEntropyBackwardILi8EN3c108BFloat16EfS1_26LogSoftMaxBackwardEpilogueEvPT0_S4_PT2_S6_Plfi)
        /*00c8*/ 	.word	0x00000020


	//----- nvinfo : EIATTR_FRAME_SIZE
	.align		4
.L_61:
        /*00cc*/ 	.byte	0x04, 0x11
        /*00ce*/ 	.short	(.L_63 - .L_62)
	.align		4
.L_62:
        /*00d0*/ 	.word	index@(_Z28cunn_SoftMaxXEntropyBackwardILi8EN3c108BFloat16EfS1_26LogSoftMaxBackwardEpilogueEvPT0_S4_PT2_S6_Plfi)
        /*00d4*/ 	.word	0x00000000


	//----- nvinfo : EIATTR_REGCOUNT
	.align		4
.L_63:
        /*00d8*/ 	.byte	0x04, 0x2f
        /*00da*/ 	.short	(.L_65 - .L_64)
	.align		4
.L_64:
        /*00dc*/ 	.word	index@(_Z28cunn_SoftMaxXEntropyBackwardILi8EN3c108BFloat16Eff26LogSoftMaxBackwardEpilogueEvPT0_S4_PT2_S6_Plfi)
        /*00e0*/ 	.word	0x00000020


	//----- nvinfo : EIATTR_FRAME_SIZE
	.align		4
.L_65:
        /*00e4*/ 	.byte	0x04, 0x11
        /*00e6*/ 	.short	(.L_67 - .L_66)
	.align		4
.L_66:
        /*00e8*/ 	.word	index@(_Z28cunn_SoftMaxXEntropyBackwardILi8EN3c108BFloat16Eff26LogSoftMaxBackwardEpilogueEvPT0_S4_PT2_S6_Plfi)
        /*00ec*/ 	.word	0x00000000


	//----- nvinfo : EIATTR_MIN_STACK_SIZE
	.align		4
.L_67:
        /*00f0*/ 	.byte	0x04, 0x12
        /*00f2*/ 	.short	(.L_69 - .L_68)
	.align		4
.L_68:
        /*00f4*/ 	.word	index@(_Z28cunn_SoftMaxXEntropyBackwardILi8EN3c108BFloat16Eff26LogSoftMaxBackwardEpilogueEvPT0_S4_PT2_S6_Plfi)
        /*00f8*/ 	.word	0x00000000


	//----- nvinfo : EIATTR_MIN_STACK_SIZE
	.align		4
.L_69:
        /*00fc*/ 	.byte	0x04, 0x12
        /*00fe*/ 	.short	(.L_71 - .L_70)
	.align		4
.L_70:
        /*0100*/ 	.word	index@(_Z28cunn_SoftMaxXEntropyBackwardILi8EN3c108BFloat16EfS1_26LogSoftMaxBackwardEpilogueEvPT0_S4_PT2_S6_Plfi)
        /*0104*/ 	.word	0x00000000


	//----- nvinfo : EIATTR_MIN_STACK_SIZE
	.align		4
.L_71:
        /*0108*/ 	.byte	0x04, 0x12
        /*010a*/ 	.short	(.L_73 - .L_72)
	.align		4
.L_72:
        /*010c*/ 	.word	index@(_Z28cunn_SoftMaxXEntropyBackwardILi8EN3c104HalfEff26LogSoftMaxBackwardEpilogueEvPT0_S4_PT2_S6_Plfi)
        /*0110*/ 	.word	0x00000000


	//----- nvinfo : EIATTR_MIN_STACK_SIZE
	.align		4
.L_73:
        /*0114*/ 	.byte	0x04, 0x12
        /*0116*/ 	.short	(.L_75 - .L_74)
	.align		4
.L_74:
        /*0118*/ 	.word	index@(_Z28cunn_SoftMaxXEntropyBackwardILi8EN3c104HalfEfS1_26LogSoftMaxBackwardEpilogueEvPT0_S4_PT2_S6_Plfi)
        /*011c*/ 	.word	0x00000000


	//----- nvinfo : EIATTR_MIN_STACK_SIZE
	.align		4
.L_75:
        /*0120*/ 	.byte	0x04, 0x12
        /*0122*/ 	.short	(.L_77 - .L_76)
	.align		4
.L_76:
        /*0124*/ 	.word	index@(_Z28cunn_SoftMaxXEntropyBackwardILi4Efff26LogSoftMaxBackwardEpilogueEvPT0_S2_PT2_S4_Plfi)
        /*0128*/ 	.word	0x00000000


	//----- nvinfo : EIATTR_MIN_STACK_SIZE
	.align		4
.L_77:
        /*012c*/ 	.byte	0x04, 0x12
        /*012e*/ 	.short	(.L_79 - .L_78)
	.align		4
.L_78:
        /*0130*/ 	.word	index@(_Z27cunn_SoftMaxXEntropyForwardILi8EN3c108BFloat16Eff25LogSoftMaxForwardEpilogueEvPT1_PT2_PT0_Pllf)
        /*0134*/ 	.word	0x00000000


	//----- nvinfo : EIATTR_MIN_STACK_SIZE
	.align		4
.L_79:
        /*0138*/ 	.byte	0x04, 0x12
        /*013a*/ 	.short	(.L_81 - .L_80)
	.align		4
.L_80:
        /*013c*/ 	.word	index@(_Z27cunn_SoftMaxXEntropyForwardILi8EN3c108BFloat16EfS1_25LogSoftMaxForwardEpilogueEvPT1_PT2_PT0_Pllf)
        /*0140*/ 	.word	0x00000000


	//----- nvinfo : EIATTR_MIN_STACK_SIZE
	.align		4
.L_81:
        /*0144*/ 	.byte	0x04, 0x12
        /*0146*/ 	.short	(.L_83 - .L_82)
	.align		4
.L_82:
        /*0148*/ 	.word	index@(_Z27cunn_SoftMaxXEntropyForwardILi8EN3c104HalfEff25LogSoftMaxForwardEpilogueEvPT1_PT2_PT0_Pllf)
        /*014c*/ 	.word	0x00000000


	//----- nvinfo : EIATTR_MIN_STACK_SIZE
	.align		4
.L_83:
        /*0150*/ 	.byte	0x04, 0x12
        /*0152*/ 	.short	(.L_85 - .L_84)
	.align		4
.L_84:
        /*0154*/ 	.word	index@(_Z27cunn_SoftMaxXEntropyForwardILi8EN3c104HalfEfS1_25LogSoftMaxForwardEpilogueEvPT1_PT2_PT0_Pllf)
        /*0158*/ 	.word	0x00000000


	//----- nvinfo : EIATTR_MIN_STACK_SIZE
	.align		4
.L_85:
        /*015c*/ 	.byte	0x04, 0x12
        /*015e*/ 	.short	(.L_87 - .L_86)
	.align		4
.L_86:
        /*0160*/ 	.word	index@(_Z27cunn_SoftMaxXEntropyForwardILi4Efff25LogSoftMaxForwardEpilogueEvPT1_PT2_PT0_Pllf)
        /*0164*/ 	.word	0x00000000
.L_87:


//--------------------- .nv.compat                --------------------------
	.section	.nv.compat,"",@"SHT_CUDA_COMPAT_INFO"
	.align	4
        /*0000*/ 	.byte	0x02, 0x09, 0x01, 0x00, 0x02, 0x02, 0x01, 0x00, 0x02, 0x05, 0x05, 0x00, 0x03, 0x07, 0x01, 0x01
        /*0010*/ 	.byte	0x02, 0x03, 0x00, 0x00, 0x02, 0x06, 0x01, 0x00, 0x04, 0x0b, 0x08, 0x00, 0x09, 0x00, 0x00, 0x00
        /*0020*/ 	.byte	0x00, 0x00, 0x00, 0x00


//--------------------- .nv.info._Z28cunn_SoftMaxXEntropyBackwardILi8EN3c108BFloat16Eff26LogSoftMaxBackwardEpilogueEvPT0_S4_PT2_S6_Plfi --------------------------
	.section	.nv.info._Z28cunn_SoftMaxXEntropyBackwardILi8EN3c108BFloat16Eff26LogSoftMaxBackwardEpilogueEvPT0_S4_PT2_S6_Plfi,"",@"SHT_CUDA_INFO"
	.sectionflags	@""
	.align	4


	//----- nvinfo : EIATTR_CUDA_API_VERSION
	.align		4
        /*0000*/ 	.byte	0x04, 0x37
        /*0002*/ 	.short	(.L_89 - .L_88)
.L_88:
        /*0004*/ 	.word	0x00000082


	//----- nvinfo : EIATTR_KPARAM_INFO
	.align		4
.L_89:
        /*0008*/ 	.byte	0x04, 0x17
        /*000a*/ 	.short	(.L_91 - .L_90)
.L_90:
        /*000c*/ 	.word	0x00000000
        /*0010*/ 	.short	0x0006
        /*0012*/ 	.short	0x002c
        /*0014*/ 	.byte	0x00, 0xf0, 0x11, 0x00


	//----- nvinfo : EIATTR_KPARAM_INFO
	.align		4
.L_91:
        /*0018*/ 	.byte	0x04, 0x17
        /*001a*/ 	.short	(.L_93 - .L_92)
.L_92:
        /*001c*/ 	.word	0x00000000
        /*0020*/ 	.short	0x0005
        /*0022*/ 	.short	0x0028
        /*0024*/ 	.byte	0x00, 0xf0, 0x11, 0x00


	//----- nvinfo : EIATTR_KPARAM_INFO
	.align		4
.L_93:
        /*0028*/ 	.byte	0x04, 0x17
        /*002a*/ 	.short	(.L_95 - .L_94)
.L_94:
        /*002c*/ 	.word	0x00000000
        /*0030*/ 	.short	0x0004
        /*0032*/ 	.short	0x0020
        /*0034*/ 	.byte	0x00, 0xf5, 0x21, 0x00


	//----- nvinfo : EIATTR_KPARAM_INFO
	.align		4
.L_95:
        /*0038*/ 	.byte	0x04, 0x17
        /*003a*/ 	.short	(.L_97 - .L_96)
.L_96:
        /*003c*/ 	.word	0x00000000
        /*0040*/ 	.short	0x0003
        /*0042*/ 	.short	0x0018
        /*0044*/ 	.byte	0x00, 0xf5, 0x21, 0x00


	//----- nvinfo : EIATTR_KPARAM_INFO
	.align		4
.L_97:
        /*0048*/ 	.byte	0x04, 0x17
        /*004a*/ 	.short	(.L_99 - .L_98)
.L_98:
        /*004c*/ 	.word	0x00000000
        /*0050*/ 	.short	0x0002
        /*0052*/ 	.short	0x0010
        /*0054*/ 	.byte	0x00, 0xf5, 0x21, 0x00


	//----- nvinfo : EIATTR_KPARAM_INFO
	.align		4
.L_99:
        /*0058*/ 	.byte	0x04, 0x17
        /*005a*/ 	.short	(.L_101 - .L_100)
.L_100:
        /*005c*/ 	.word	0x00000000
        /*0060*/ 	.short	0x0001
        /*0062*/ 	.short	0x0008
        /*0064*/ 	.byte	0x00, 0xf5, 0x21, 0x00


	//----- nvinfo : EIATTR_KPARAM_INFO
	.align		4
.L_101:
        /*0068*/ 	.byte	0x04, 0x17
        /*006a*/ 	.short	(.L_103 - .L_102)
.L_102:
        /*006c*/ 	.word	0x00000000
        /*0070*/ 	.short	0x0000
        /*0072*/ 	.short	0x0000
        /*0074*/ 	.byte	0x00, 0xf5, 0x21, 0x00


	//----- nvinfo : EIATTR_SPARSE_MMA_MASK
	.align		4
.L_103:
        /*0078*/ 	.byte	0x03, 0x50
        /*007a*/ 	.short	0x0000


	//----- nvinfo : EIATTR_MAXREG_COUNT
	.align		4
        /*007c*/ 	.byte	0x03, 0x1b
        /*007e*/ 	.short	0x00ff


	//----- nvinfo : EIATTR_MERCURY_ISA_VERSION
	.align		4
        /*0080*/ 	.byte	0x03, 0x5f
        /*0082*/ 	.short	0x0101


	//----- nvinfo : EIATTR_VRC_CTA_INIT_COUNT
	.align		4
        /*0084*/ 	.byte	0x02, 0x4a
	.zero		1
	.zero		1


	//----- nvinfo : EIATTR_EXIT_INSTR_OFFSETS
	.align		4
        /*0088*/ 	.byte	0x04, 0x1c
        /*008a*/ 	.short	(.L_105 - .L_104)


	//   ....[0]....
.L_104:
        /*008c*/ 	.word	0x00000db0


	//   ....[1]....
        /*0090*/ 	.word	0x00000f00


	//   ....[2]....
        /*0094*/ 	.word	0x00001a50


	//   ....[3]....
        /*0098*/ 	.word	0x00001c00


	//----- nvinfo : EIATTR_CRS_STACK_SIZE
	.align		4
.L_105:
        /*009c*/ 	.byte	0x04, 0x1e
        /*009e*/ 	.short	(.L_107 - .L_106)
.L_106:
        /*00a0*/ 	.word	0x00000000


	//----- nvinfo : EIATTR_CBANK_PARAM_SIZE
	.align		4
.L_107:
        /*00a4*/ 	.byte	0x03, 0x19
        /*00a6*/ 	.short	0x0030


	//----- nvinfo : EIATTR_PARAM_CBANK
	.align		4
        /*00a8*/ 	.byte	0x04, 0x0a
        /*00aa*/ 	.short	(.L_109 - .L_108)
	.align		4
.L_108:
        /*00ac*/ 	.word	index@(.nv.constant0._Z28cunn_SoftMaxXEntropyBackwardILi8EN3c108BFloat16Eff26LogSoftMaxBackwardEpilogueEvPT0_S4_PT2_S6_Plfi)
        /*00b0*/ 	.short	0x0380
        /*00b2*/ 	.short	0x0030


	//----- nvinfo : EIATTR_SW_WAR
	.align		4
.L_109:
        /*00b4*/ 	.byte	0x04, 0x36
        /*00b6*/ 	.short	(.L_111 - .L_110)
.L_110:
        /*00b8*/ 	.word	0x00000008
.L_111:


//--------------------- .nv.info._Z28cunn_SoftMaxXEntropyBackwardILi8EN3c108BFloat16EfS1_26LogSoftMaxBackwardEpilogueEvPT0_S4_PT2_S6_Plfi --------------------------
	.section	.nv.info._Z28cunn_SoftMaxXEntropyBackwardILi8EN3c108BFloat16EfS1_26LogSoftMaxBackwardEpilogueEvPT0_S4_PT2_S6_Plfi,"",@"SHT_CUDA_INFO"
	.sectionflags	@""
	.align	4


	//----- nvinfo : EIATTR_CUDA_API_VERSION
	.align		4
        /*0000*/ 	.byte	0x04, 0x37
        /*0002*/ 	.short	(.L_113 - .L_112)
.L_112:
        /*0004*/ 	.word	0x00000082


	//----- nvinfo : EIATTR_KPARAM_INFO
	.align		4
.L_113:
        /*0008*/ 	.byte	0x04, 0x17
        /*000a*/ 	.short	(.L_115 - .L_114)
.L_114:
        /*000c*/ 	.word	0x00000000
        /*0010*/ 	.short	0x0006
        /*0012*/ 	.short	0x002c
        /*0014*/ 	.byte	0x00, 0xf0, 0x11, 0x00


	//----- nvinfo : EIATTR_KPARAM_INFO
	.align		4
.L_115:
        /*0018*/ 	.byte	0x04, 0x17
        /*001a*/ 	.short	(.L_117 - .L_116)
.L_116:
        /*001c*/ 	.word	0x00000000
        /*0020*/ 	.short	0x0005
        /*0022*/ 	.short	0x0028
        /*0024*/ 	.byte	0x00, 0xf0, 0x11, 0x00


	//----- nvinfo : EIATTR_KPARAM_INFO
	.align		4
.L_117:
        /*0028*/ 	.byte	0x04, 0x17
        /*002a*/ 	.short	(.L_119 - .L_118)
.L_118:
        /*002c*/ 	.word	0x00000000
        /*0030*/ 	.short	0x0004
        /*0032*/ 	.short	0x0020
        /*0034*/ 	.byte	0x00, 0xf5, 0x21, 0x00


	//----- nvinfo : EIATTR_KPARAM_INFO
	.align		4
.L_119:
        /*0038*/ 	.byte	0x04, 0x17
        /*003a*/ 	.short	(.L_121 - .L_120)
.L_120:
        /*003c*/ 	.word	0x00000000
        /*0040*/ 	.short	0x0003
        /*0042*/ 	.short	0x0018
        /*0044*/ 	.byte	0x00, 0xf5, 0x21, 0x00


	//----- nvinfo : EIATTR_KPARAM_INFO
	.align		4
.L_121:
        /*0048*/ 	.byte	0x04, 0x17
        /*004a*/ 	.short	(.L_123 - .L_122)
.L_122:
        /*004c*/ 	.word	0x00000000
        /*0050*/ 	.short	0x0002
        /*0052*/ 	.short	0x0010
        /*0054*/ 	.byte	0x00, 0xf5, 0x21, 0x00


	//----- nvinfo : EIATTR_KPARAM_INFO
	.align		4
.L_123:
        /*0058*/ 	.byte	0x04, 0x17
        /*005a*/ 	.short	(.L_125 - .L_124)
.L_124:
        /*005c*/ 	.word	0x00000000
        /*0060*/ 	.short	0x0001
        /*0062*/ 	.short	0x0008
        /*0064*/ 	.byte	0x00, 0xf5, 0x21, 0x00


	//----- nvinfo : EIATTR_KPARAM_INFO
	.align		4
.L_125:
        /*0068*/ 	.byte	0x04, 0x17
        /*006a*/ 	.short	(.L_127 - .L_126)
.L_126:
        /*006c*/ 	.word	0x00000000
        /*0070*/ 	.short	0x0000
        /*0072*/ 	.short	0x0000
        /*0074*/ 	.byte	0x00, 0xf5, 0x21, 0x00


	//----- nvinfo : EIATTR_SPARSE_MMA_MASK
	.align		4
.L_127:
        /*0078*/ 	.byte	0x03, 0x50
        /*007a*/ 	.short	0x0000


	//----- nvinfo : EIATTR_MAXREG_COUNT
	.align		4
        /*007c*/ 	.byte	0x03, 0x1b
        /*007e*/ 	.short	0x00ff


	//----- nvinfo : EIATTR_MERCURY_ISA_VERSION
	.align		4
        /*0080*/ 	.byte	0x03, 0x5f
        /*0082*/ 	.short	0x0101


	//----- nvinfo : EIATTR_VRC_CTA_INIT_COUNT
	.align		4
        /*0084*/ 	.byte	0x02, 0x4a
	.zero		1
	.zero		1


	//----- nvinfo : EIATTR_EXIT_INSTR_OFFSETS
	.align		4
        /*0088*/ 	.byte	0x04, 0x1c
        /*008a*/ 	.short	(.L_129 - .L_128)


	//   ....[0]....
.L_128:
        /*008c*/ 	.word	0x00000e80


	//   ....[1]....
        /*0090*/ 	.word	0x00000ff0


	//   ....[2]....
        /*0094*/ 	.word	0x00001cd0


	//   ....[3]....
        /*0098*/ 	.word	0x00001eb0


	//----- nvinfo : EIATTR_CRS_STACK_SIZE
	.align		4
.L_129:
        /*009c*/ 	.byte	0x04, 0x1e
        /*009e*/ 	.short	(.L_131 - .L_130)
.L_130:
        /*00a0*/ 	.word	0x00000000


	//----- nvinfo : EIATTR_CBANK_PARAM_SIZE
	.align		4
.L_131:
        /*00a4*/ 	.byte	0x03, 0x19
        /*00a6*/ 	.short	0x0030


	//----- nvinfo : EIATTR_PARAM_CBANK
	.align		4
        /*00a8*/ 	.byte	0x04, 0x0a
        /*00aa*/ 	.short	(.L_133 - .L_132)
	.align		4
.L_132:
        /*00ac*/ 	.word	index@(.nv.constant0._Z28cunn_SoftMaxXEntropyBackwardILi8EN3c108BFloat16EfS1_26LogSoftMaxBackwardEpilogueEvPT0_S4_PT2_S6_Plfi)
        /*00b0*/ 	.short	0x0380
        /*00b2*/ 	.short	0x0030


	//----- nvinfo : EIATTR_SW_WAR
	.align		4
.L_133:
        /*00b4*/ 	.byte	0x04, 0x36
        /*00b6*/ 	.short	(.L_135 - .L_134)
.L_134:
        /*00b8*/ 	.word	0x00000008
.L_135:


//--------------------- .nv.info._Z28cunn_SoftMaxXEntropyBackwardILi8EN3c104HalfEff26LogSoftMaxBackwardEpilogueEvPT0_S4_PT2_S6_Plfi --------------------------
	.section	.nv.info._Z28cunn_SoftMaxXEntropyBackwardILi8EN3c104HalfEff26LogSoftMaxBackwardEpilogueEvPT0_S4_PT2_S6_Plfi,"",@"SHT_CUDA_INFO"
	.sectionflags	@""
	.align	4


	//----- nvinfo : EIATTR_CUDA_API_VERSION
	.align		4
        /*0000*/ 	.byte	0x04, 0x37
        /*0002*/ 	.short	(.L_137 - .L_136)
.L_136:
        /*0004*/ 	.word	0x00000082


	//----- nvinfo : EIATTR_KPARAM_INFO
	.align		4
.L_137:
        /*0008*/ 	.byte	0x04, 0x17
        /*000a*/ 	.short	(.L_139 - .L_138)
.L_138:
        /*000c*/ 	.word	0x00000000
        /*0010*/ 	.short	0x0006
        /*0012*/ 	.short	0x002c
        /*0014*/ 	.byte	0x00, 0xf0, 0x11, 0x00


	//----- nvinfo : EIATTR_KPARAM_INFO
	.align		4
.L_139:
        /*0018*/ 	.byte	0x04, 0x17
        /*001a*/ 	.short	(.L_141 - .L_140)
.L_140:
        /*001c*/ 	.word	0x00000000
        /*0020*/ 	.short	0x0005
        /*0022*/ 	.short	0x0028
        /*0024*/ 	.byte	0x00, 0xf0, 0x11, 0x00


	//----- nvinfo : EIATTR_KPARAM_INFO
	.align		4
.L_141:
        /*0028*/ 	.byte	0x04, 0x17
        /*002a*/ 	.short	(.L_143 - .L_142)
.L_142:
        /*002c*/ 	.word	0x00000000
        /*0030*/ 	.short	0x0004
        /*0032*/ 	.short	0x0020
        /*0034*/ 	.byte	0x00, 0xf5, 0x21, 0x00


	//----- nvinfo : EIATTR_KPARAM_INFO
	.align		4
.L_143:
        /*0038*/ 	.byte	0x04, 0x17
        /*003a*/ 	.short	(.L_145 - .L_144)
.L_144:
        /*003c*/ 	.word	0x00000000
        /*0040*/ 	.short	0x0003
        /*0042*/ 	.short	0x0018
        /*0044*/ 	.byte	0x00, 0xf5, 0x21, 0x00


	//----- nvinfo : EIATTR_KPARAM_INFO
	.align		4
.L_145:
        /*0048*/ 	.byte	0x04, 0x17
        /*004a*/ 	.short	(.L_147 - .L_146)
.L_146:
        /*004c*/ 	.word	0x00000000
        /*0050*/ 	.short	0x0002
        /*0052*/ 	.short	0x0010
        /*0054*/ 	.byte	0x00, 0xf5, 0x21, 0x00


	//----- nvinfo : EIATTR_KPARAM_INFO
	.align		4
.L_147:
        /*0058*/ 	.byte	0x04, 0x17
        /*005a*/ 	.short	(.L_149 - .L_148)
.L_148:
        /*005c*/ 	.word	0x00000000
        /*0060*/ 	.short	0x0001
        /*0062*/ 	.short	0x0008
        /*0064*/ 	.byte	0x00, 0xf5, 0x21, 0x00


	//----- nvinfo : EIATTR_KPARAM_INFO
	.align		4
.L_149:
        /*0068*/ 	.byte	0x04, 0x17
        /*006a*/ 	.short	(.L_151 - .L_150)
.L_150:
        /*006c*/ 	.word	0x00000000
        /*0070*/ 	.short	0x0000
        /*0072*/ 	.short	0x0000
        /*0074*/ 	.byte	0x00, 0xf5, 0x21, 0x00


	//----- nvinfo : EIATTR_SPARSE_MMA_MASK
	.align		4
.L_151:
        /*0078*/ 	.byte	0x03, 0x50
        /*007a*/ 	.short	0x0000


	//----- nvinfo : EIATTR_MAXREG_COUNT
	.align		4
        /*007c*/ 	.byte	0x03, 0x1b
        /*007e*/ 	.short	0x00ff


	//----- nvinfo : EIATTR_MERCURY_ISA_VERSION
	.align		4
        /*0080*/ 	.byte	0x03, 0x5f
        /*0082*/ 	.short	0x0101


	//----- nvinfo : EIATTR_VRC_CTA_INIT_COUNT
	.align		4
        /*0084*/ 	.byte	0x02, 0x4a
	.zero		1
	.zero		1


	//----- nvinfo : EIATTR_EXIT_INSTR_OFFSETS
	.align		4
        /*0088*/ 	.byte	0x04, 0x1c
        /*008a*/ 	.short	(.L_153 - .L_152)


	//   ....[0]....
.L_152:
        /*008c*/ 	.word	0x00000d70


	//   ....[1]....
        /*0090*/ 	.word	0x00000ec0


	//   ....[2]....
        /*0094*/ 	.word	0x00001a10


	//   ....[3]....
        /*0098*/ 	.word	0x00001bc0


	//----- nvinfo : EIATTR_CRS_STACK_SIZE
	.align		4
.L_153:
        /*009c*/ 	.byte	0x04, 0x1e
        /*009e*/ 	.short	(.L_155 - .L_154)
.L_154:
        /*00a0*/ 	.word	0x00000000


	//----- nvinfo : EIATTR_CBANK_PARAM_SIZE
	.align		4
.L_155:
        /*00a4*/ 	.byte	0x03, 0x19
        /*00a6*/ 	.short	0x0030


	//----- nvinfo : EIATTR_PARAM_CBANK
	.align		4
        /*00a8*/ 	.byte	0x04, 0x0a
        /*00aa*/ 	.short	(.L_157 - .L_156)
	.align		4
.L_156:
        /*00ac*/ 	.word	index@(.nv.constant0._Z28cunn_SoftMaxXEntropyBackwardILi8EN3c104HalfEff26LogSoftMaxBackwardEpilogueEvPT0_S4_PT2_S6_Plfi)
        /*00b0*/ 	.short	0x0380
        /*00b2*/ 	.short	0x0030


	//----- nvinfo : EIATTR_SW_WAR
	.align		4
.L_157:
        /*00b4*/ 	.byte	0x04, 0x36
        /*00b6*/ 	.short	(.L_159 - .L_158)
.L_158:
        /*00b8*/ 	.word	0x00000008
.L_159:


//--------------------- .nv.info._Z28cunn_SoftMaxXEntropyBackwardILi8EN3c104HalfEfS1_26LogSoftMaxBackwardEpilogueEvPT0_S4_PT2_S6_Plfi --------------------------
	.section	.nv.info._Z28cunn_SoftMaxXEntropyBackwardILi8EN3c104HalfEfS1_26LogSoftMaxBackwardEpilogueEvPT0_S4_PT2_S6_Plfi,"",@"SHT_CUDA_INFO"
	.sectionflags	@""
	.align	4


	//----- nvinfo : EIATTR_CUDA_API_VERSION
	.align		4
        /*0000*/ 	.byte	0x04, 0x37
        /*0002*/ 	.short	(.L_161 - .L_160)
.L_160:
        /*0004*/ 	.word	0x00000082


	//----- nvinfo : EIATTR_KPARAM_INFO
	.align		4
.L_161:
        /*0008*/ 	.byte	0x04, 0x17
        /*000a*/ 	.short	(.L_163 - .L_162)
.L_162:
        /*000c*/ 	.word	0x00000000
        /*0010*/ 	.short	0x0006
        /*0012*/ 	.short	0x002c
        /*0014*/ 	.byte	0x00, 0xf0, 0x11, 0x00


	//----- nvinfo : EIATTR_KPARAM_INFO
	.align		4
.L_163:
        /*0018*/ 	.byte	0x04, 0x17
        /*001a*/ 	.short	(.L_165 - .L_164)
.L_164:
        /*001c*/ 	.word	0x00000000
        /*0020*/ 	.short	0x0005
        /*0022*/ 	.short	0x0028
        /*0024*/ 	.byte	0x00, 0xf0, 0x11, 0x00


	//----- nvinfo : EIATTR_KPARAM_INFO
	.align		4
.L_165:
        /*0028*/ 	.byte	0x04, 0x17
        /*002a*/ 	.short	(.L_167 - .L_166)
.L_166:
        /*002c*/ 	.word	0x00000000
        /*0030*/ 	.short	0x0004
        /*0032*/ 	.short	0x0020
        /*0034*/ 	.byte	0x00, 0xf5, 0x21, 0x00


	//----- nvinfo : EIATTR_KPARAM_INFO
	.align		4
.L_167:
        /*0038*/ 	.byte	0x04, 0x17
        /*003a*/ 	.short	(.L_169 - .L_168)
.L_168:
        /*003c*/ 	.word	0x00000000
        /*0040*/ 	.short	0x0003
        /*0042*/ 	.short	0x0018
        /*0044*/ 	.byte	0x00, 0xf5, 0x21, 0x00


	//----- nvinfo : EIATTR_KPARAM_INFO
	.align		4
.L_169:
        /*0048*/ 	.byte	0x04, 0x17
        /*004a*/ 	.short	(.L_171 - .L_170)
.L_170:
        /*004c*/ 	.word	0x00000000
        /*0050*/ 	.short	0x0002
        /*0052*/ 	.short	0x0010
        /*0054*/ 	.byte	0x00, 0xf5, 0x21, 0x00


	//----- nvinfo : EIATTR_KPARAM_INFO
	.align		4
.L_171:
        /*0058*/ 	.byte	0x04, 0x17
        /*005a*/ 	.short	(.L_173 - .L_172)
.L_172:
        /*005c*/ 	.word	0x00000000
        /*0060*/ 	.short	0x0001
        /*0062*/ 	.short	0x0008
        /*0064*/ 	.byte	0x00, 0xf5, 0x21, 0x00


	//----- nvinfo : EIATTR_KPARAM_INFO
	.align		4
.L_173:
        /*0068*/ 	.byte	0x04, 0x17
        /*006a*/ 	.short	(.L_175 - .L_174)
.L_174:
        /*006c*/ 	.word	0x00000000
        /*0070*/ 	.short	0x0000
        /*0072*/ 	.short	0x0000
        /*0074*/ 	.byte	0x00, 0xf5, 0x21, 0x00


	//----- nvinfo : EIATTR_SPARSE_MMA_MASK
	.align		4
.L_175:
        /*0078*/ 	.byte	0x03, 0x50
        /*007a*/ 	.short	0x0000


	//----- nvinfo : EIATTR_MAXREG_COUNT
	.align		4
        /*007c*/ 	.byte	0x03, 0x1b
        /*007e*/ 	.short	0x00ff


	//----- nvinfo : EIATTR_MERCURY_ISA_VERSION
	.align		4
        /*0080*/ 	.byte	0x03, 0x5f
        /*0082*/ 	.short	0x0101


	//----- nvinfo : EIATTR_VRC_CTA_INIT_COUNT
	.align		4
        /*0084*/ 	.byte	0x02, 0x4a
	.zero		1
	.zero		1


	//----- nvinfo : EIATTR_EXIT_INSTR_OFFSETS
	.align		4
        /*0088*/ 	.byte	0x04, 0x1c
        /*008a*/ 	.short	(.L_177 - .L_176)


	//   ....[0]....
.L_176:
        /*008c*/ 	.word	0x00000d90


	//   ....[1]....
        /*0090*/ 	.word	0x00000ee0


	//   ....[2]....
        /*0094*/ 	.word	0x00001a60


	//   ....[3]....
        /*0098*/ 	.word	0x00001c10


	//----- nvinfo : EIATTR_CRS_STACK_SIZE
	.align		4
.L_177:
        /*009c*/ 	.byte	0x04, 0x1e
        /*009e*/ 	.short	(.L_179 - .L_178)
.L_178:
        /*00a0*/ 	.word	0x00000000


	//----- nvinfo : EIATTR_CBANK_PARAM_SIZE
	.align		4
.L_179:
        /*00a4*/ 	.byte	0x03, 0x19
        /*00a6*/ 	.short	0x0030


	//----- nvinfo : EIATTR_PARAM_CBANK
	.align		4
        /*00a8*/ 	.byte	0x04, 0x0a
        /*00aa*/ 	.short	(.L_181 - .L_180)
	.align		4
.L_180:
        /*00ac*/ 	.word	index@(.nv.constant0._Z28cunn_SoftMaxXEntropyBackwardILi8EN3c104HalfEfS1_26LogSoftMaxBackwardEpilogueEvPT0_S4_PT2_S6_Plfi)
        /*00b0*/ 	.short	0x0380
        /*00b2*/ 	.short	0x0030


	//----- nvinfo : EIATTR_SW_WAR
	.align		4
.L_181:
        /*00b4*/ 	.byte	0x04, 0x36
        /*00b6*/ 	.short	(.L_183 - .L_182)
.L_182:
        /*00b8*/ 	.word	0x00000008
.L_183:


//--------------------- .nv.info._Z28cunn_SoftMaxXEntropyBackwardILi4Efff26LogSoftMaxBackwardEpilogueEvPT0_S2_PT2_S4_Plfi --------------------------
	.section	.nv.info._Z28cunn_SoftMaxXEntropyBackwardILi4Efff26LogSoftMaxBackwardEpilogueEvPT0_S2_PT2_S4_Plfi,"",@"SHT_CUDA_INFO"
	.sectionflags	@""
	.align	4


	//----- nvinfo : EIATTR_CUDA_API_VERSION
	.align		4
        /*0000*/ 	.byte	0x04, 0x37
        /*0002*/ 	.short	(.L_185 - .L_184)
.L_184:
        /*0004*/ 	.word	0x00000082


	//----- nvinfo : EIATTR_KPARAM_INFO
	.align		4
.L_185:
        /*0008*/ 	.byte	0x04, 0x17
        /*000a*/ 	.short	(.L_187 - .L_186)
.L_186:
        /*000c*/ 	.word	0x00000000
        /*0010*/ 	.short	0x0006
        /*0012*/ 	.short	0x002c
        /*0014*/ 	.byte	0x00, 0xf0, 0x11, 0x00


	//----- nvinfo : EIATTR_KPARAM_INFO
	.align		4
.L_187:
        /*0018*/ 	.byte	0x04, 0x17
        /*001a*/ 	.short	(.L_189 - .L_188)
.L_188:
        /*001c*/ 	.word	0x00000000
        /*0020*/ 	.short	0x0005
        /*0022*/ 	.short	0x0028
        /*0024*/ 	.byte	0x00, 0xf0, 0x11, 0x00


	//----- nvinfo : EIATTR_KPARAM_INFO
	.align		4
.L_189:
        /*0028*/ 	.byte	0x04, 0x17
        /*002a*/ 	.short	(.L_191 - .L_190)
.L_190:
        /*002c*/ 	.word	0x00000000
        /*0030*/ 	.short	0x0004
        /*0032*/ 	.short	0x0020
        /*0034*/ 	.byte	0x00, 0xf5, 0x21, 0x00


	//----- nvinfo : EIATTR_KPARAM_INFO
	.align		4
.L_191:
        /*0038*/ 	.byte	0x04, 0x17
        /*003a*/ 	.short	(.L_193 - .L_192)
.L_192:
        /*003c*/ 	.word	0x00000000
        /*0040*/ 	.short	0x0003
        /*0042*/ 	.short	0x0018
        /*0044*/ 	.byte	0x00, 0xf5, 0x21, 0x00


	//----- nvinfo : EIATTR_KPARAM_INFO
	.align		4
.L_193:
        /*0048*/ 	.byte	0x04, 0x17
        /*004a*/ 	.short	(.L_195 - .L_194)
.L_194:
        /*004c*/ 	.word	0x00000000
        /*0050*/ 	.short	0x0002
        /*0052*/ 	.short	0x0010
        /*0054*/ 	.byte	0x00, 0xf5, 0x21, 0x00


	//----- nvinfo : EIATTR_KPARAM_INFO
	.align		4
.L_195:
        /*0058*/ 	.byte	0x04, 0x17
        /*005a*/ 	.short	(.L_197 - .L_196)
.L_196:
        /*005c*/ 	.word	0x00000000
        /*0060*/ 	.short	0x0001
        /*0062*/ 	.short	0x0008
        /*0064*/ 	.byte	0x00, 0xf5, 0x21, 0x00


	//----- nvinfo : EIATTR_KPARAM_INFO
	.align		4
.L_197:
        /*0068*/ 	.byte	0x04, 0x17
        /*006a*/ 	.short	(.L_199 - .L_198)
.L_198:
        /*006c*/ 	.word	0x00000000
        /*0070*/ 	.short	0x0000
        /*0072*/ 	.short	0x0000
        /*0074*/ 	.byte	0x00, 0xf5, 0x21, 0x00


	//----- nvinfo : EIATTR_SPARSE_MMA_MASK
	.align		4
.L_199:
        /*0078*/ 	.byte	0x03, 0x50
        /*007a*/ 	.short	0x0000


	//----- nvinfo : EIATTR_MAXREG_COUNT
	.align		4
        /*007c*/ 	.byte	0x03, 0x1b
        /*007e*/ 	.short	0x00ff


	//----- nvinfo : EIATTR_MERCURY_ISA_VERSION
	.align		4
        /*0080*/ 	.byte	0x03, 0x5f
        /*0082*/ 	.short	0x0101


	//----- nvinfo : EIATTR_VRC_CTA_INIT_COUNT
	.align		4
        /*0084*/ 	.byte	0x02, 0x4a
	.zero		1
	.zero		1


	//----- nvinfo : EIATTR_EXIT_INSTR_OFFSETS
	.align		4
        /*0088*/ 	.byte	0x04, 0x1c
        /*008a*/ 	.short	(.L_201 - .L_200)


	//   ....[0]....
.L_200:
        /*008c*/ 	.word	0x000008c0


	//   ....[1]....
        /*0090*/ 	.word	0x000009f0


	//   ....[2]....
        /*0094*/ 	.word	0x00001010


	//   ....[3]....
        /*0098*/ 	.word	0x00001130


	//----- nvinfo : EIATTR_CRS_STACK_SIZE
	.align		4
.L_201:
        /*009c*/ 	.byte	0x04, 0x1e
        /*009e*/ 	.short	(.L_203 - .L_202)
.L_202:
        /*00a0*/ 	.word	0x00000000


	//----- nvinfo : EIATTR_CBANK_PARAM_SIZE
	.align		4
.L_203:
        /*00a4*/ 	.byte	0x03, 0x19
        /*00a6*/ 	.short	0x0030


	//----- nvinfo : EIATTR_PARAM_CBANK
	.align		4
        /*00a8*/ 	.byte	0x04, 0x0a
        /*00aa*/ 	.short	(.L_205 - .L_204)
	.align		4
.L_204:
        /*00ac*/ 	.word	index@(.nv.constant0._Z28cunn_SoftMaxXEntropyBackwardILi4Efff26LogSoftMaxBackwardEpilogueEvPT0_S2_PT2_S4_Plfi)
        /*00b0*/ 	.short	0x0380
        /*00b2*/ 	.short	0x0030


	//----- nvinfo : EIATTR_SW_WAR
	.align		4
.L_205:
        /*00b4*/ 	.byte	0x04, 0x36
        /*00b6*/ 	.short	(.L_207 - .L_206)
.L_206:
        /*00b8*/ 	.word	0x00000008
.L_207:


//--------------------- .nv.info._Z27cunn_SoftMaxXEntropyForwardILi8EN3c108BFloat16Eff25LogSoftMaxForwardEpilogueEvPT1_PT2_PT0_Pllf --------------------------
	.section	.nv.info._Z27cunn_SoftMaxXEntropyForwardILi8EN3c108BFloat16Eff25LogSoftMaxForwardEpilogueEvPT1_PT2_PT0_Pllf,"",@"SHT_CUDA_INFO"
	.sectionflags	@""
	.align	4


	//----- nvinfo : EIATTR_CUDA_API_VERSION
	.align		4
        /*0000*/ 	.byte	0x04, 0x37
        /*0002*/ 	.short	(.L_209 - .L_208)
.L_208:
        /*0004*/ 	.word	0x00000082


	//----- nvinfo : EIATTR_KPARAM_INFO
	.align		4
.L_209:
        /*0008*/ 	.byte	0x04, 0x17
        /*000a*/ 	.short	(.L_211 - .L_210)
.L_210:
        /*000c*/ 	.word	0x00000000
        /*0010*/ 	.short	0x0005
        /*0012*/ 	.short	0x0028
        /*0014*/ 	.byte	0x00, 0xf0, 0x11, 0x00


	//----- nvinfo : EIATTR_KPARAM_INFO
	.align		4
.L_211:
        /*0018*/ 	.byte	0x04, 0x17
        /*001a*/ 	.short	(.L_213 - .L_212)
.L_212:
        /*001c*/ 	.word	0x00000000
        /*0020*/ 	.short	0x0004
        /*0022*/ 	.short	0x0020
        /*0024*/ 	.byte	0x00, 0xf0, 0x21, 0x00


	//----- nvinfo : EIATTR_KPARAM_INFO
	.align		4
.L_213:
        /*0028*/ 	.byte	0x04, 0x17
        /*002a*/ 	.short	(.L_215 - .L_214)
.L_214:
        /*002c*/ 	.word	0x00000000
        /*0030*/ 	.short	0x0003
        /*0032*/ 	.short	0x0018
        /*0034*/ 	.byte	0x00, 0xf5, 0x21, 0x00


	//----- nvinfo : EIATTR_KPARAM_INFO
	.align		4
.L_215:
        /*0038*/ 	.byte	0x04, 0x17
        /*003a*/ 	.short	(.L_217 - .L_216)
.L_216:
        /*003c*/ 	.word	0x00000000
        /*0040*/ 	.short	0x0002
        /*0042*/ 	.short	0x0010
        /*0044*/ 	.byte	0x00, 0xf5, 0x21, 0x00


	//----- nvinfo : EIATTR_KPARAM_INFO
	.align		4
.L_217:
        /*0048*/ 	.byte	0x04, 0x17
        /*004a*/ 	.short	(.L_219 - .L_218)
.L_218:
        /*004c*/ 	.word	0x00000000
        /*0050*/ 	.short	0x0001
        /*0052*/ 	.short	0x0008
        /*0054*/ 	.byte	0x00, 0xf5, 0x21, 0x00


	//----- nvinfo : EIATTR_KPARAM_INFO
	.align		4
.L_219:
        /*0058*/ 	.byte	0x04, 0x17
        /*005a*/ 	.short	(.L_221 - .L_220)
.L_220:
        /*005c*/ 	.word	0x00000000
        /*0060*/ 	.short	0x0000
        /*0062*/ 	.short	0x0000
        /*0064*/ 	.byte	0x00, 0xf5, 0x21, 0x00


	//----- nvinfo : EIATTR_SPARSE_MMA_MASK
	.align		4
.L_221:
        /*0068*/ 	.byte	0x03, 0x50
        /*006a*/ 	.short	0x0000


	//----- nvinfo : EIATTR_MAXREG_COUNT
	.align		4
        /*006c*/ 	.byte	0x03, 0x1b
        /*006e*/ 	.short	0x00ff


	//----- nvinfo : EIATTR_NUM_BARRIERS
	.align		4
        /*0070*/ 	.byte	0x02, 0x4c
        /*0072*/ 	.byte	0x01
	.zero		1


	//----- nvinfo : EIATTR_MERCURY_ISA_VERSION
	.align		4
        /*0074*/ 	.byte	0x03, 0x5f
        /*0076*/ 	.short	0x0101


	//----- nvinfo : EIATTR_COOP_GROUP_MASK_REGIDS
	.align		4
        /*0078*/ 	.byte	0x04, 0x29
        /*007a*/ 	.short	(.L_223 - .L_222)


	//   ....[0]....
.L_222:
        /*007c*/ 	.word	0x05000017


	//   ....[1]....
        /*0080*/ 	.word	0x05000017


	//----- nvinfo : EIATTR_COOP_GROUP_INSTR_OFFSETS
	.align		4
.L_223:
        /*0084*/ 	.byte	0x04, 0x28
        /*0086*/ 	.short	(.L_225 - .L_224)


	//   ....[0]....
.L_224:
        /*0088*/ 	.word	0x00000fb0


	//   ....[1]....
        /*008c*/ 	.word	0x000021b0


	//----- nvinfo : EIATTR_VRC_CTA_INIT_COUNT
	.align		4
.L_225:
        /*0090*/ 	.byte	0x02, 0x4a
	.zero		1
	.zero		1


	//----- nvinfo : EIATTR_EXIT_INSTR_OFFSETS
	.align		4
        /*0094*/ 	.byte	0x04, 0x1c
        /*0096*/ 	.short	(.L_227 - .L_226)


	//   ....[0]....
.L_226:
        /*0098*/ 	.word	0x00002700


	//   ....[1]....
        /*009c*/ 	.word	0x000028c0


	//----- nvinfo : EIATTR_CRS_STACK_SIZE
	.align		4
.L_227:
        /*00a0*/ 	.byte	0x04, 0x1e
        /*00a2*/ 	.short	(.L_229 - .L_228)
.L_228:
        /*00a4*/ 	.word	0x00000000


	//----- nvinfo : EIATTR_CBANK_PARAM_SIZE
	.align		4
.L_229:
        /*00a8*/ 	.byte	0x03, 0x19
        /*00aa*/ 	.short	0x002c


	//----- nvinfo : EIATTR_PARAM_CBANK
	.align		4
        /*00ac*/ 	.byte	0x04, 0x0a
        /*00ae*/ 	.short	(.L_231 - .L_230)
	.align		4
.L_230:
        /*00b0*/ 	.word	index@(.nv.constant0._Z27cunn_SoftMaxXEntropyForwardILi8EN3c108BFloat16Eff25LogSoftMaxForwardEpilogueEvPT1_PT2_PT0_Pllf)
        /*00b4*/ 	.short	0x0380
        /*00b6*/ 	.short	0x002c


	//----- nvinfo : EIATTR_SW_WAR
	.align		4
.L_231:
        /*00b8*/ 	.byte	0x04, 0x36
        /*00ba*/ 	.short	(.L_233 - .L_232)
.L_232:
        /*00bc*/ 	.word	0x00000008
.L_233:


//--------------------- .nv.info._Z27cunn_SoftMaxXEntropyForwardILi8EN3c108BFloat16EfS1_25LogSoftMaxForwardEpilogueEvPT1_PT2_PT0_Pllf --------------------------
	.section	.nv.info._Z27cunn_SoftMaxXEntropyForwardILi8EN3c108BFloat16EfS1_25LogSoftMaxForwardEpilogueEvPT1_PT2_PT0_Pllf,"",@"SHT_CUDA_INFO"
	.sectionflags	@""
	.align	4


	//----- nvinfo : EIATTR_CUDA_API_VERSION
	.align		4
        /*0000*/ 	.byte	0x04, 0x37
        /*0002*/ 	.short	(.L_235 - .L_234)
.L_234:
        /*0004*/ 	.word	0x00000082


	//----- nvinfo : EIATTR_KPARAM_INFO
	.align		4
.L_235:
        /*0008*/ 	.byte	0x04, 0x17
        /*000a*/ 	.short	(.L_237 - .L_236)
.L_236:
        /*000c*/ 	.word	0x00000000
        /*0010*/ 	.short	0x0005
        /*0012*/ 	.short	0x0028
        /*0014*/ 	.byte	0x00, 0xf0, 0x11, 0x00


	//----- nvinfo : EIATTR_KPARAM_INFO
	.align		4
.L_237:
        /*0018*/ 	.byte	0x04, 0x17
        /*001a*/ 	.short	(.L_239 - .L_238)
.L_238:
        /*001c*/ 	.word	0x00000000
        /*0020*/ 	.short	0x0004
        /*0022*/ 	.short	0x0020
        /*0024*/ 	.byte	0x00, 0xf0, 0x21, 0x00


	//----- nvinfo : EIATTR_KPARAM_INFO
	.align		4
.L_239:
        /*0028*/ 	.byte	0x04, 0x17
        /*002a*/ 	.short	(.L_241 - .L_240)
.L_240:
        /*002c*/ 	.word	0x00000000
        /*0030*/ 	.short	0x0003
        /*0032*/ 	.short	0x0018
        /*0034*/ 	.byte	0x00, 0xf5, 0x21, 0x00


	//----- nvinfo : EIATTR_KPARAM_INFO
	.align		4
.L_241:
        /*0038*/ 	.byte	0x04, 0x17
        /*003a*/ 	.short	(.L_243 - .L_242)
.L_242:
        /*003c*/ 	.word	0x00000000
        /*0040*/ 	.short	0x0002
        /*0042*/ 	.short	0x0010
        /*0044*/ 	.byte	0x00, 0xf5, 0x21, 0x00


	//----- nvinfo : EIATTR_KPARAM_INFO
	.align		4
.L_243:
        /*0048*/ 	.byte	0x04, 0x17
        /*004a*/ 	.short	(.L_245 - .L_244)
.L_244:
        /*004c*/ 	.word	0x00000000
        /*0050*/ 	.short	0x0001
        /*0052*/ 	.short	0x0008
        /*0054*/ 	.byte	0x00, 0xf5, 0x21, 0x00


	//----- nvinfo : EIATTR_KPARAM_INFO
	.align		4
.L_245:
        /*0058*/ 	.byte	0x04, 0x17
        /*005a*/ 	.short	(.L_247 - .L_246)
.L_246:
        /*005c*/ 	.word	0x00000000
        /*0060*/ 	.short	0x0000
        /*0062*/ 	.short	0x0000
        /*0064*/ 	.byte	0x00, 0xf5, 0x21, 0x00


	//----- nvinfo : EIATTR_SPARSE_MMA_MASK
	.align		4
.L_247:
        /*0068*/ 	.byte	0x03, 0x50
        /*006a*/ 	.short	0x0000


	//----- nvinfo : EIATTR_MAXREG_COUNT
	.align		4
        /*006c*/ 	.byte	0x03, 0x1b
        /*006e*/ 	.short	0x00ff


	//----- nvinfo : EIATTR_NUM_BARRIERS
	.align		4
        /*0070*/ 	.byte	0x02, 0x4c
        /*0072*/ 	.byte	0x01
	.zero		1


	//----- nvinfo : EIATTR_MERCURY_ISA_VERSION
	.align		4
        /*0074*/ 	.byte	0x03, 0x5f
        /*0076*/ 	.short	0x0101


	//----- nvinfo : EIATTR_COOP_GROUP_MASK_REGIDS
	.align		4
        /*0078*/ 	.byte	0x04, 0x29
        /*007a*/ 	.short	(.L_249 - .L_248)


	//   ....[0]....
.L_248:
        /*007c*/ 	.word	0x05000017


	//   ....[1]....
        /*0080*/ 	.word	0x05000017


	//----- nvinfo : EIATTR_COOP_GROUP_INSTR_OFFSETS
	.align		4
.L_249:
        /*0084*/ 	.byte	0x04, 0x28
        /*0086*/ 	.short	(.L_251 - .L_250)


	//   ....[0]....
.L_250:
        /*0088*/ 	.word	0x00000fb0


	//   ....[1]....
        /*008c*/ 	.word	0x000021b0


	//----- nvinfo : EIATTR_VRC_CTA_INIT_COUNT
	.align		4
.L_251:
        /*0090*/ 	.byte	0x02, 0x4a
	.zero		1
	.zero		1


	//----- nvinfo : EIATTR_EXIT_INSTR_OFFSETS
	.align		4
        /*0094*/ 	.byte	0x04, 0x1c
        /*0096*/ 	.short	(.L_253 - .L_252)


	//   ....[0]....
.L_252:
        /*0098*/ 	.word	0x00002700


	//   ....[1]....
        /*009c*/ 	.word	0x000028e0


	//----- nvinfo : EIATTR_CRS_STACK_SIZE
	.align		4
.L_253:
        /*00a0*/ 	.byte	0x04, 0x1e
        /*00a2*/ 	.short	(.L_255 - .L_254)
.L_254:
        /*00a4*/ 	.word	0x00000000


	//----- nvinfo : EIATTR_CBANK_PARAM_SIZE
	.align		4
.L_255:
        /*00a8*/ 	.byte	0x03, 0x19
        /*00aa*/ 	.short	0x002c


	//----- nvinfo : EIATTR_PARAM_CBANK
	.align		4
        /*00ac*/ 	.byte	0x04, 0x0a
        /*00ae*/ 	.short	(.L_257 - .L_256)
	.align		4
.L_256:
        /*00b0*/ 	.word	index@(.nv.constant0._Z27cunn_SoftMaxXEntropyForwardILi8EN3c108BFloat16EfS1_25LogSoftMaxForwardEpilogueEvPT1_PT2_PT0_Pllf)
        /*00b4*/ 	.short	0x0380
        /*00b6*/ 	.short	0x002c


	//----- nvinfo : EIATTR_SW_WAR
	.align		4
.L_257:
        /*00b8*/ 	.byte	0x04, 0x36
        /*00ba*/ 	.short	(.L_259 - .L_258)
.L_258:
        /*00bc*/ 	.word	0x00000008
.L_259:


//--------------------- .nv.info._Z27cunn_SoftMaxXEntropyForwardILi8EN3c104HalfEff25LogSoftMaxForwardEpilogueEvPT1_PT2_PT0_Pllf --------------------------
	.section	.nv.info._Z27cunn_SoftMaxXEntropyForwardILi8EN3c104HalfEff25LogSoftMaxForwardEpilogueEvPT1_PT2_PT0_Pllf,"",@"SHT_CUDA_INFO"
	.sectionflags	@""
	.align	4


	//----- nvinfo : EIATTR_CUDA_API_VERSION
	.align		4
        /*0000*/ 	.byte	0x04, 0x37
        /*0002*/ 	.short	(.L_261 - .L_260)
.L_260:
        /*0004*/ 	.word	0x00000082


	//----- nvinfo : EIATTR_KPARAM_INFO
	.align		4
.L_261:
        /*0008*/ 	.byte	0x04, 0x17
        /*000a*/ 	.short	(.L_263 - .L_262)
.L_262:
        /*000c*/ 	.word	0x00000000
        /*0010*/ 	.short	0x0005
        /*0012*/ 	.short	0x0028
        /*0014*/ 	.byte	0x00, 0xf0, 0x11, 0x00


	//----- nvinfo : EIATTR_KPARAM_INFO
	.align		4
.L_263:
        /*0018*/ 	.byte	0x04, 0x17
        /*001a*/ 	.short	(.L_265 - .L_264)
.L_264:
        /*001c*/ 	.word	0x00000000
        /*0020*/ 	.short	0x0004
        /*0022*/ 	.short	0x0020
        /*0024*/ 	.byte	0x00, 0xf0, 0x21, 0x00


	//----- nvinfo : EIATTR_KPARAM_INFO
	.align		4
.L_265:
        /*0028*/ 	.byte	0x04, 0x17
        /*002a*/ 	.short	(.L_267 - .L_266)
.L_266:
        /*002c*/ 	.word	0x00000000
        /*0030*/ 	.short	0x0003
        /*0032*/ 	.short	0x0018
        /*0034*/ 	.byte	0x00, 0xf5, 0x21, 0x00


	//----- nvinfo : EIATTR_KPARAM_INFO
	.align		4
.L_267:
        /*0038*/ 	.byte	0x04, 0x17
        /*003a*/ 	.short	(.L_269 - .L_268)
.L_268:
        /*003c*/ 	.word	0x00000000
        /*0040*/ 	.short	0x0002
        /*0042*/ 	.short	0x0010
        /*0044*/ 	.byte	0x00, 0xf5, 0x21, 0x00


	//----- nvinfo : EIATTR_KPARAM_INFO
	.align		4
.L_269:
        /*0048*/ 	.byte	0x04, 0x17
        /*004a*/ 	.short	(.L_271 - .L_270)
.L_270:
        /*004c*/ 	.word	0x00000000
        /*0050*/ 	.short	0x0001
        /*0052*/ 	.short	0x0008
        /*0054*/ 	.byte	0x00, 0xf5, 0x21, 0x00


	//----- nvinfo : EIATTR_KPARAM_INFO
	.align		4
.L_271:
        /*0058*/ 	.byte	0x04, 0x17
        /*005a*/ 	.short	(.L_273 - .L_272)
.L_272:
        /*005c*/ 	.word	0x00000000
        /*0060*/ 	.short	0x0000
        /*0062*/ 	.short	0x0000
        /*0064*/ 	.byte	0x00, 0xf5, 0x21, 0x00


	//----- nvinfo : EIATTR_SPARSE_MMA_MASK
	.align		4
.L_273:
        /*0068*/ 	.byte	0x03, 0x50
        /*006a*/ 	.short	0x0000


	//----- nvinfo : EIATTR_MAXREG_COUNT
	.align		4
        /*006c*/ 	.byte	0x03, 0x1b
        /*006e*/ 	.short	0x00ff


	//----- nvinfo : EIATTR_NUM_BARRIERS
	.align		4
        /*0070*/ 	.byte	0x02, 0x4c
        /*0072*/ 	.byte	0x01
	.zero		1


	//----- nvinfo : EIATTR_MERCURY_ISA_VERSION
	.align		4
        /*0074*/ 	.byte	0x03, 0x5f
        /*0076*/ 	.short	0x0101


	//----- nvinfo : EIATTR_COOP_GROUP_MASK_REGIDS
	.align		4
        /*0078*/ 	.byte	0x04, 0x29
        /*007a*/ 	.short	(.L_275 - .L_274)


	//   ....[0]....
.L_274:
        /*007c*/ 	.word	0x05000017


	//   ....[1]....
        /*0080*/ 	.word	0x05000017


	//----- nvinfo : EIATTR_COOP_GROUP_INSTR_OFFSETS
	.align		4
.L_275:
        /*0084*/ 	.byte	0x04, 0x28
        /*0086*/ 	.short	(.L_277 - .L_276)


	//   ....[0]....
.L_276:
        /*0088*/ 	.word	0x00000f70


	//   ....[1]....
        /*008c*/ 	.word	0x00002130


	//----- nvinfo : EIATTR_VRC_CTA_INIT_COUNT
	.align		4
.L_277:
        /*0090*/ 	.byte	0x02, 0x4a
	.zero		1
	.zero		1


	//----- nvinfo : EIATTR_EXIT_INSTR_OFFSETS
	.align		4
        /*0094*/ 	.byte	0x04, 0x1c
        /*0096*/ 	.short	(.L_279 - .L_278)


	//   ....[0]....
.L_278:
        /*0098*/ 	.word	0x00002680


	//   ....[1]....
        /*009c*/ 	.word	0x00002840


	//----- nvinfo : EIATTR_CRS_STACK_SIZE
	.align		4
.L_279:
        /*00a0*/ 	.byte	0x04, 0x1e
        /*00a2*/ 	.short	(.L_281 - .L_280)
.L_280:
        /*00a4*/ 	.word	0x00000000


	//----- nvinfo : EIATTR_CBANK_PARAM_SIZE
	.align		4
.L_281:
        /*00a8*/ 	.byte	0x03, 0x19
        /*00aa*/ 	.short	0x002c


	//----- nvinfo : EIATTR_PARAM_CBANK
	.align		4
        /*00ac*/ 	.byte	0x04, 0x0a
        /*00ae*/ 	.short	(.L_283 - .L_282)
	.align		4
.L_282:
        /*00b0*/ 	.word	index@(.nv.constant0._Z27cunn_SoftMaxXEntropyForwardILi8EN3c104HalfEff25LogSoftMaxForwardEpilogueEvPT1_PT2_PT0_Pllf)
        /*00b4*/ 	.short	0x0380
        /*00b6*/ 	.short	0x002c


	//----- nvinfo : EIATTR_SW_WAR
	.align		4
.L_283:
        /*00b8*/ 	.byte	0x04, 0x36
        /*00ba*/ 	.short	(.L_285 - .L_284)
.L_284:
        /*00bc*/ 	.word	0x00000008
.L_285:


//--------------------- .nv.info._Z27cunn_SoftMaxXEntropyForwardILi8EN3c104HalfEfS1_25LogSoftMaxForwardEpilogueEvPT1_PT2_PT0_Pllf --------------------------
	.section	.nv.info._Z27cunn_SoftMaxXEntropyForwardILi8EN3c104HalfEfS1_25LogSoftMaxForwardEpilogueEvPT1_PT2_PT0_Pllf,"",@"SHT_CUDA_INFO"
	.sectionflags	@""
	.align	4


	//----- nvinfo : EIATTR_CUDA_API_VERSION
	.align		4
        /*0000*/ 	.byte	0x04, 0x37
        /*0002*/ 	.short	(.L_287 - .L_286)
.L_286:
        /*0004*/ 	.word	0x00000082


	//----- nvinfo : EIATTR_KPARAM_INFO
	.align		4
.L_287:
        /*0008*/ 	.byte	0x04, 0x17
        /*000a*/ 	.short	(.L_289 - .L_288)
.L_288:
        /*000c*/ 	.word	0x00000000
        /*0010*/ 	.short	0x0005
        /*0012*/ 	.short	0x0028
        /*0014*/ 	.byte	0x00, 0xf0, 0x11, 0x00


	//----- nvinfo : EIATTR_KPARAM_INFO
	.align		4
.L_289:
        /*0018*/ 	.byte	0x04, 0x17
        /*001a*/ 	.short	(.L_291 - .L_290)
.L_290:
        /*001c*/ 	.word	0x00000000
        /*0020*/ 	.short	0x0004
        /*0022*/ 	.short	0x0020
        /*0024*/ 	.byte	0x00, 0xf0, 0x21, 0x00


	//----- nvinfo : EIATTR_KPARAM_INFO
	.align		4
.L_291:
        /*0028*/ 	.byte	0x04, 0x17
        /*002a*/ 	.short	(.L_293 - .L_292)
.L_292:
        /*002c*/ 	.word	0x00000000
        /*0030*/ 	.short	0x0003
        /*0032*/ 	.short	0x0018
        /*0034*/ 	.byte	0x00, 0xf5, 0x21, 0x00


	//----- nvinfo : EIATTR_KPARAM_INFO
	.align		4
.L_293:
        /*0038*/ 	.byte	0x04, 0x17
        /*003a*/ 	.short	(.L_295 - .L_294)
.L_294:
        /*003c*/ 	.word	0x00000000
        /*0040*/ 	.short	0x0002
        /*0042*/ 	.short	0x0010
        /*0044*/ 	.byte	0x00, 0xf5, 0x21, 0x00


	//----- nvinfo : EIATTR_KPARAM_INFO
	.align		4
.L_295:
        /*0048*/ 	.byte	0x04, 0x17
        /*004a*/ 	.short	(.L_297 - .L_296)
.L_296:
        /*004c*/ 	.word	0x00000000
        /*0050*/ 	.short	0x0001
        /*0052*/ 	.short	0x0008
        /*0054*/ 	.byte	0x00, 0xf5, 0x21, 0x00


	//----- nvinfo : EIATTR_KPARAM_INFO
	.align		4
.L_297:
        /*0058*/ 	.byte	0x04, 0x17
        /*005a*/ 	.short	(.L_299 - .L_298)
.L_298:
        /*005c*/ 	.word	0x00000000
        /*0060*/ 	.short	0x0000
        /*0062*/ 	.short	0x0000
        /*0064*/ 	.byte	0x00, 0xf5, 0x21, 0x00


	//----- nvinfo : EIATTR_SPARSE_MMA_MASK
	.align		4
.L_299:
        /*0068*/ 	.byte	0x03, 0x50
        /*006a*/ 	.short	0x0000


	//----- nvinfo : EIATTR_MAXREG_COUNT
	.align		4
        /*006c*/ 	.byte	0x03, 0x1b
        /*006e*/ 	.short	0x00ff


	//----- nvinfo : EIATTR_NUM_BARRIERS
	.align		4
        /*0070*/ 	.byte	0x02, 0x4c
        /*0072*/ 	.byte	0x01
	.zero		1


	//----- nvinfo : EIATTR_MERCURY_ISA_VERSION
	.align		4
        /*0074*/ 	.byte	0x03, 0x5f
        /*0076*/ 	.short	0x0101


	//----- nvinfo : EIATTR_COOP_GROUP_MASK_REGIDS
	.align		4
        /*0078*/ 	.byte	0x04, 0x29
        /*007a*/ 	.short	(.L_301 - .L_300)


	//   ....[0]....
.L_300:
        /*007c*/ 	.word	0x05000017


	//   ....[1]....
        /*0080*/ 	.word	0x05000017


	//----- nvinfo : EIATTR_COOP_GROUP_INSTR_OFFSETS
	.align		4
.L_301:
        /*0084*/ 	.byte	0x04, 0x28
        /*0086*/ 	.short	(.L_303 - .L_302)


	//   ....[0]....
.L_302:
        /*0088*/ 	.word	0x00000f70


	//   ....[1]....
        /*008c*/ 	.word	0x00002130


	//----- nvinfo : EIATTR_VRC_CTA_INIT_COUNT
	.align		4
.L_303:
        /*0090*/ 	.byte	0x02, 0x4a
	.zero		1
	.zero		1


	//----- nvinfo : EIATTR_EXIT_INSTR_OFFSETS
	.align		4
        /*0094*/ 	.byte	0x04, 0x1c
        /*0096*/ 	.short	(.L_305 - .L_304)


	//   ....[0]....
.L_304:
        /*0098*/ 	.word	0x00002680


	//   ....[1]....
        /*009c*/ 	.word	0x00002860


	//----- nvinfo : EIATTR_CRS_STACK_SIZE
	.align		4
.L_305:
        /*00a0*/ 	.byte	0x04, 0x1e
        /*00a2*/ 	.short	(.L_307 - .L_306)
.L_306:
        /*00a4*/ 	.word	0x00000000


	//----- nvinfo : EIATTR_CBANK_PARAM_SIZE
	.align		4
.L_307:
        /*00a8*/ 	.byte	0x03, 0x19
        /*00aa*/ 	.short	0x002c


	//----- nvinfo : EIATTR_PARAM_CBANK
	.align		4
        /*00ac*/ 	.byte	0x04, 0x0a
        /*00ae*/ 	.short	(.L_309 - .L_308)
	.align		4
.L_308:
        /*00b0*/ 	.word	index@(.nv.constant0._Z27cunn_SoftMaxXEntropyForwardILi8EN3c104HalfEfS1_25LogSoftMaxForwardEpilogueEvPT1_PT2_PT0_Pllf)
        /*00b4*/ 	.short	0x0380
        /*00b6*/ 	.short	0x002c


	//----- nvinfo : EIATTR_SW_WAR
	.align		4
.L_309:
        /*00b8*/ 	.byte	0x04, 0x36
        /*00ba*/ 	.short	(.L_311 - .L_310)
.L_310:
        /*00bc*/ 	.word	0x00000008
.L_311:


//--------------------- .nv.info._Z27cunn_SoftMaxXEntropyForwardILi4Efff25LogSoftMaxForwardEpilogueEvPT1_PT2_PT0_Pllf --------------------------
	.section	.nv.info._Z27cunn_SoftMaxXEntropyForwardILi4Efff25LogSoftMaxForwardEpilogueEvPT1_PT2_PT0_Pllf,"",@"SHT_CUDA_INFO"
	.sectionflags	@""
	.align	4


	//----- nvinfo : EIATTR_CUDA_API_VERSION
	.align		4
        /*0000*/ 	.byte	0x04, 0x37
        /*0002*/ 	.short	(.L_313 - .L_312)
.L_312:
        /*0004*/ 	.word	0x00000082


	//----- nvinfo : EIATTR_KPARAM_INFO
	.align		4
.L_313:
        /*0008*/ 	.byte	0x04, 0x17
        /*000a*/ 	.short	(.L_315 - .L_314)
.L_314:
        /*000c*/ 	.word	0x00000000
        /*0010*/ 	.short	0x0005
        /*0012*/ 	.short	0x0028
        /*0014*/ 	.byte	0x00, 0xf0, 0x11, 0x00


	//----- nvinfo : EIATTR_KPARAM_INFO
	.align		4
.L_315:
        /*0018*/ 	.byte	0x04, 0x17
        /*001a*/ 	.short	(.L_317 - .L_316)
.L_316:
        /*001c*/ 	.word	0x00000000
        /*0020*/ 	.short	0x0004
        /*0022*/ 	.short	0x0020
        /*0024*/ 	.byte	0x00, 0xf0, 0x21, 0x00


	//----- nvinfo : EIATTR_KPARAM_INFO
	.align		4
.L_317:
        /*0028*/ 	.byte	0x04, 0x17
        /*002a*/ 	.short	(.L_319 - .L_318)
.L_318:
        /*002c*/ 	.word	0x00000000
        /*0030*/ 	.short	0x0003
        /*0032*/ 	.short	0x0018
        /*0034*/ 	.byte	0x00, 0xf5, 0x21, 0x00


	//----- nvinfo : EIATTR_KPARAM_INFO
	.align		4
.L_319:
        /*0038*/ 	.byte	0x04, 0x17
        /*003a*/ 	.short	(.L_321 - .L_320)
.L_320:
        /*003c*/ 	.word	0x00000000
        /*0040*/ 	.short	0x0002
        /*0042*/ 	.short	0x0010
        /*0044*/ 	.byte	0x00, 0xf5, 0x21, 0x00


	//----- nvinfo : EIATTR_KPARAM_INFO
	.align		4
.L_321:
        /*0048*/ 	.byte	0x04, 0x17
        /*004a*/ 	.short	(.L_323 - .L_322)
.L_322:
        /*004c*/ 	.word	0x00000000
        /*0050*/ 	.short	0x0001
        /*0052*/ 	.short	0x0008
        /*0054*/ 	.byte	0x00, 0xf5, 0x21, 0x00


	//----- nvinfo : EIATTR_KPARAM_INFO
	.align		4
.L_323:
        /*0058*/ 	.byte	0x04, 0x17
        /*005a*/ 	.short	(.L_325 - .L_324)
.L_324:
        /*005c*/ 	.word	0x00000000
        /*0060*/ 	.short	0x0000
        /*0062*/ 	.short	0x0000
        /*0064*/ 	.byte	0x00, 0xf5, 0x21, 0x00


	//----- nvinfo : EIATTR_SPARSE_MMA_MASK
	.align		4
.L_325:
        /*0068*/ 	.byte	0x03, 0x50
        /*006a*/ 	.short	0x0000


	//----- nvinfo : EIATTR_MAXREG_COUNT
	.align		4
        /*006c*/ 	.byte	0x03, 0x1b
        /*006e*/ 	.short	0x00ff


	//----- nvinfo : EIATTR_NUM_BARRIERS
	.align		4
        /*0070*/ 	.byte	0x02, 0x4c
        /*0072*/ 	.byte	0x01
	.zero		1


	//----- nvinfo : EIATTR_MERCURY_ISA_VERSION
	.align		4
        /*0074*/ 	.byte	0x03, 0x5f
        /*0076*/ 	.short	0x0101


	//----- nvinfo : EIATTR_COOP_GROUP_MASK_REGIDS
	.align		4
        /*0078*/ 	.byte	0x04, 0x29
        /*007a*/ 	.short	(.L_327 - .L_326)


	//   ....[0]....
.L_326:
        /*007c*/ 	.word	0x05000016


	//   ....[1]....
        /*0080*/ 	.word	0x05000004


	//----- nvinfo : EIATTR_COOP_GROUP_INSTR_OFFSETS
	.align		4
.L_327:
        /*0084*/ 	.byte	0x04, 0x28
        /*0086*/ 	.short	(.L_329 - .L_328)


	//   ....[0]....
.L_328:
        /*0088*/ 	.word	0x00000ea0


	//   ....[1]....
        /*008c*/ 	.word	0x00001f10


	//----- nvinfo : EIATTR_VRC_CTA_INIT_COUNT
	.align		4
.L_329:
        /*0090*/ 	.byte	0x02, 0x4a
	.zero		1
	.zero		1


	//----- nvinfo : EIATTR_EXIT_INSTR_OFFSETS
	.align		4
        /*0094*/ 	.byte	0x04, 0x1c
        /*0096*/ 	.short	(.L_331 - .L_330)


	//   ....[0]....
.L_330:
        /*0098*/ 	.word	0x00002480


	//   ....[1]....
        /*009c*/ 	.word	0x00002600


	//----- nvinfo : EIATTR_CRS_STACK_SIZE
	.align		4
.L_331:
        /*00a0*/ 	.byte	0x04, 0x1e
        /*00a2*/ 	.short	(.L_333 - .L_332)
.L_332:
        /*00a4*/ 	.word	0x00000000


	//----- nvinfo : EIATTR_CBANK_PARAM_SIZE
	.align		4
.L_333:
        /*00a8*/ 	.byte	0x03, 0x19
        /*00aa*/ 	.short	0x002c


	//----- nvinfo : EIATTR_PARAM_CBANK
	.align		4
        /*00ac*/ 	.byte	0x04, 0x0a
        /*00ae*/ 	.short	(.L_335 - .L_334)
	.align		4
.L_334:
        /*00b0*/ 	.word	index@(.nv.constant0._Z27cunn_SoftMaxXEntropyForwardILi4Efff25LogSoftMaxForwardEpilogueEvPT1_PT2_PT0_Pllf)
        /*00b4*/ 	.short	0x0380
        /*00b6*/ 	.short	0x002c


	//----- nvinfo : EIATTR_SW_WAR
	.align		4
.L_335:
        /*00b8*/ 	.byte	0x04, 0x36
        /*00ba*/ 	.short	(.L_337 - .L_336)
.L_336:
        /*00bc*/ 	.word	0x00000008
.L_337:


//--------------------- .nv.callgraph             --------------------------
	.section	.nv.callgraph,"",@"SHT_CUDA_CALLGRAPH"
	.align	4
	.sectionentsize	8
	.align		4
        /*0000*/ 	.word	0x00000000
	.align		4
        /*0004*/ 	.word	0xffffffff
	.align		4
        /*0008*/ 	.word	0x00000000
	.align		4
        /*000c*/ 	.word	0xfffffffe
	.align		4
        /*0010*/ 	.word	0x00000000
	.align		4
        /*0014*/ 	.word	0xfffffffd
	.align		4
        /*0018*/ 	.word	0x00000000
	.align		4
        /*001c*/ 	.word	0xfffffffc


//--------------------- .nv.constant4             --------------------------
	.section	.nv.constant4,"a",@progbits
	.align	8
	.align		8
.nv.constant4:
        /*0000*/ 	.dword	_ZN49_INTERNAL_94f6fc22_18_xentropy_kernel_cu_f9ccfbb24cuda3std3__45__cpo5beginE
	.align		8
        /*0008*/ 	.dword	_ZN49_INTERNAL_94f6fc22_18_xentropy_kernel_cu_f9ccfbb24cuda3std3__45__cpo3endE
	.align		8
        /*0010*/ 	.dword	_ZN49_INTERNAL_94f6fc22_18_xentropy_kernel_cu_f9ccfbb24cuda3std3__45__cpo6cbeginE
	.align		8
        /*0018*/ 	.dword	_ZN49_INTERNAL_94f6fc22_18_xentropy_kernel_cu_f9ccfbb24cuda3std3__45__cpo4cendE
	.align		8
        /*0020*/ 	.dword	_ZN49_INTERNAL_94f6fc22_18_xentropy_kernel_cu_f9ccfbb24cuda3std3__45__cpo6rbeginE
	.align		8
        /*0028*/ 	.dword	_ZN49_INTERNAL_94f6fc22_18_xentropy_kernel_cu_f9ccfbb24cuda3std3__45__cpo4rendE
	.align		8
        /*0030*/ 	.dword	_ZN49_INTERNAL_94f6fc22_18_xentropy_kernel_cu_f9ccfbb24cuda3std3__45__cpo7crbeginE
	.align		8
        /*0038*/ 	.dword	_ZN49_INTERNAL_94f6fc22_18_xentropy_kernel_cu_f9ccfbb24cuda3std3__45__cpo5crendE
	.align		8
        /*0040*/ 	.dword	_ZN49_INTERNAL_94f6fc22_18_xentropy_kernel_cu_f9ccfbb24cuda3std3__451_GLOBAL__N__94f6fc22_18_xentropy_kernel_cu_f9ccfbb26ignoreE
	.align		8
        /*0048*/ 	.dword	_ZN49_INTERNAL_94f6fc22_18_xentropy_kernel_cu_f9ccfbb24cuda3std3__419piecewise_constructE
	.align		8
        /*0050*/ 	.dword	_ZN49_INTERNAL_94f6fc22_18_xentropy_kernel_cu_f9ccfbb24cuda3std3__48in_placeE
	.align		8
        /*0058*/ 	.dword	_ZN49_INTERNAL_94f6fc22_18_xentropy_kernel_cu_f9ccfbb24cuda3std3__420unreachable_sentinelE
	.align		8
        /*0060*/ 	.dword	_ZN49_INTERNAL_94f6fc22_18_xentropy_kernel_cu_f9ccfbb24cuda3std6ranges3__45__cpo4swapE
	.align		8
        /*0068*/ 	.dword	_ZN49_INTERNAL_94f6fc22_18_xentropy_kernel_cu_f9ccfbb24cuda3std6ranges3__45__cpo9iter_moveE
	.align		8
        /*0070*/ 	.dword	_ZN49_INTERNAL_94f6fc22_18_xentropy_kernel_cu_f9ccfbb24cuda3std6ranges3__45__cpo5beginE
	.align		8
        /*0078*/ 	.dword	_ZN49_INTERNAL_94f6fc22_18_xentropy_kernel_cu_f9ccfbb24cuda3std6ranges3__45__cpo3endE
	.align		8
        /*0080*/ 	.dword	_ZN49_INTERNAL_94f6fc22_18_xentropy_kernel_cu_f9ccfbb24cuda3std6ranges3__45__cpo6cbeginE
	.align		8
        /*0088*/ 	.dword	_ZN49_INTERNAL_94f6fc22_18_xentropy_kernel_cu_f9ccfbb24cuda3std6ranges3__45__cpo4cendE
	.align		8
        /*0090*/ 	.dword	_ZN49_INTERNAL_94f6fc22_18_xentropy_kernel_cu_f9ccfbb24cuda3std6ranges3__45__cpo7advanceE
	.align		8
        /*0098*/ 	.dword	_ZN49_INTERNAL_94f6fc22_18_xentropy_kernel_cu_f9ccfbb24cuda3std6ranges3__45__cpo9iter_swapE
	.align		8
        /*00a0*/ 	.dword	_ZN49_INTERNAL_94f6fc22_18_xentropy_kernel_cu_f9ccfbb24cuda3std6ranges3__45__cpo4nextE
	.align		8
        /*00a8*/ 	.dword	_ZN49_INTERNAL_94f6fc22_18_xentropy_kernel_cu_f9ccfbb24cuda3std6ranges3__45__cpo4prevE
	.align		8
        /*00b0*/ 	.dword	_ZN49_INTERNAL_94f6fc22_18_xentropy_kernel_cu_f9ccfbb24cuda3std6ranges3__45__cpo4dataE
	.align		8
        /*00b8*/ 	.dword	_ZN49_INTERNAL_94f6fc22_18_xentropy_kernel_cu_f9ccfbb24cuda3std6ranges3__45__cpo5cdataE
	.align		8
        /*00c0*/ 	.dword	_ZN49_INTERNAL_94f6fc22_18_xentropy_kernel_cu_f9ccfbb24cuda3std6ranges3__45__cpo4sizeE
	.align		8
        /*00c8*/ 	.dword	_ZN49_INTERNAL_94f6fc22_18_xentropy_kernel_cu_f9ccfbb24cuda3std6ranges3__45__cpo5ssizeE
	.align		8
        /*00d0*/ 	.dword	_ZN49_INTERNAL_94f6fc22_18_xentropy_kernel_cu_f9ccfbb24cuda3std6ranges3__45__cpo8distanceE
	.align		8
        /*00d8*/ 	.dword	_ZN49_INTERNAL_94f6fc22_18_xentropy_kernel_cu_f9ccfbb26thrust24THRUST_300001_SM_1000_NS6system6detail10sequential3seqE


//--------------------- .text._Z28cunn_SoftMaxXEntropyBackwardILi8EN3c108BFloat16Eff26LogSoftMaxBackwardEpilogueEvPT0_S4_PT2_S6_Plfi --------------------------
	.section	.text._Z28cunn_SoftMaxXEntropyBackwardILi8EN3c108BFloat16Eff26LogSoftMaxBackwardEpilogueEvPT0_S4_PT2_S6_Plfi,"ax",@progbits
	.align	128
        .global         _Z28cunn_SoftMaxXEntropyBackwardILi8EN3c108BFloat16Eff26LogSoftMaxBackwardEpilogueEvPT0_S4_PT2_S6_Plfi
        .type           _Z28cunn_SoftMaxXEntropyBackwardILi8EN3c108BFloat16Eff26LogSoftMaxBackwardEpilogueEvPT0_S4_PT2_S6_Plfi,@function
        .size           _Z28cunn_SoftMaxXEntropyBackwardILi8EN3c108BFloat16Eff26LogSoftMaxBackwardEpilogueEvPT0_S4_PT2_S6_Plfi,(.L_x_225 - _Z28cunn_SoftMaxXEntropyBackwardILi8EN3c108BFloat16Eff26LogSoftMaxBackwardEpilogueEvPT0_S4_PT2_S6_Plfi)
        .other          _Z28cunn_SoftMaxXEntropyBackwardILi8EN3c108BFloat16Eff26LogSoftMaxBackwardEpilogueEvPT0_S4_PT2_S6_Plfi,@"STO_CUDA_ENTRY STV_DEFAULT"
_Z28cunn_SoftMaxXEntropyBackwardILi8EN3c108BFloat16Eff26LogSoftMaxBackwardEpilogueEvPT0_S4_PT2_S6_Plfi:
.text._Z28cunn_SoftMaxXEntropyBackwardILi8EN3c108BFloat16Eff26LogSoftMaxBackwardEpilogueEvPT0_S4_PT2_S6_Plfi:
[----:B------:R-:W-:Y:S01]  /*0000*/  LDC R1, c[0x0][0x37c] ;  /* 0x0000df00ff017b82 */ /* 0x000fe20000000800 */
[----:B------:R-:W0:Y:S01]  /*0010*/  S2R R2, SR_CTAID.X ;  /* 0x0000000000027919 */ /* 0x000e220000002500 */
[----:B------:R-:W0:Y:S01]  /*0020*/  LDCU UR11, c[0x0][0x3ac] ;  /* 0x00007580ff0b77ac */ /* 0x000e220008000800 */
[----:B------:R-:W1:Y:S01]  /*0030*/  LDCU.128 UR4, c[0x0][0x380] ;  /* 0x00007000ff0477ac */ /* 0x000e620008000c00 */
[----:B------:R-:W2:Y:S01]  /*0040*/  LDCU.64 UR8, c[0x0][0x358] ;  /* 0x00006b00ff0877ac */ /* 0x000ea20008000a00 */
[----:B0-----:R-:W-:-:S04]  /*0050*/  IMAD R0, R2, UR11, RZ ;  /* 0x0000000b02007c24 */ /* 0x001fc8000f8e02ff */
[----:B------:R-:W-:-:S03]  /*0060*/  IMAD.WIDE.U32 R6, R0, 0x2, RZ ;  /* 0x0000000200067825 */ /* 0x000fc600078e00ff */
[C---:B-1----:R-:W-:Y:S02]  /*0070*/  IADD3 R3, PT, PT, R6.reuse, UR6, RZ ;  /* 0x0000000606037c10 */ /* 0x042fe4000fffe0ff */
[----:B------:R-:W-:Y:S02]  /*0080*/  IADD3 R4, PT, PT, R6, UR4, RZ ;  /* 0x0000000406047c10 */ /* 0x000fe4000fffe0ff */
[----:B------:R-:W-:Y:S02]  /*0090*/  SHF.R.U32.HI R3, RZ, 0x1, R3 ;  /* 0x00000001ff037819 */ /* 0x000fe40000011603 */
[----:B------:R-:W-:Y:S02]  /*00a0*/  SHF.R.U32.HI R5, RZ, 0x1, R4 ;  /* 0x00000001ff057819 */ /* 0x000fe40000011604 */
[----:B------:R-:W-:Y:S02]  /*00b0*/  LOP3.LUT R4, R3, 0x7, RZ, 0xc0, !PT ;  /* 0x0000000703047812 */ /* 0x000fe400078ec0ff */
[----:B------:R-:W-:-:S02]  /*00c0*/  LOP3.LUT R5, R5, 0x7, RZ, 0xc0, !PT ;  /* 0x0000000705057812 */ /* 0x000fc400078ec0ff */
[----:B------:R-:W-:Y:S02]  /*00d0*/  IADD3 R8, P1, PT, R6, UR4, RZ ;  /* 0x0000000406087c10 */ /* 0x000fe4000ff3e0ff */
[----:B------:R-:W-:Y:S02]  /*00e0*/  ISETP.NE.AND P0, PT, R4, R5, PT ;  /* 0x000000050400720c */ /* 0x000fe40003f05270 */
[----:B------:R-:W-:Y:S02]  /*00f0*/  IADD3 R10, P2, PT, R6, UR6, RZ ;  /* 0x00000006060a7c10 */ /* 0x000fe4000ff5e0ff */
[C---:B------:R-:W-:Y:S02]  /*0100*/  IADD3.X R9, PT, PT, R7.reuse, UR5, RZ, P1, !PT ;  /* 0x0000000507097c10 */ /* 0x040fe40008ffe4ff */
[----:B------:R-:W-:-:S07]  /*0110*/  IADD3.X R11, PT, PT, R7, UR7, RZ, P2, !PT ;  /* 0x00000007070b7c10 */ /* 0x000fce00097fe4ff */
[----:B--2---:R-:W-:Y:S05]  /*0120*/  @P0 BRA `(.L_x_0) ;  /* 0x0000000c00780947 */ /* 0x004fea0003800000 */
[----:B------:R-:W0:Y:S08]  /*0130*/  LDC.64 R6, c[0x0][0x398] ;  /* 0x0000e600ff067b82 */ /* 0x000e300000000a00 */
[----:B------:R-:W1:Y:S08]  /*0140*/  LDC.64 R14, c[0x0][0x390] ;  /* 0x0000e400ff0e7b82 */ /* 0x000e700000000a00 */
[----:B------:R-:W2:Y:S01]  /*0150*/  LDC.64 R12, c[0x0][0x3a0] ;  /* 0x0000e800ff0c7b82 */ /* 0x000ea20000000a00 */
[----:B0-----:R-:W-:-:S06]  /*0160*/  IMAD.WIDE.U32 R6, R2, 0x4, R6 ;  /* 0x0000000402067825 */ /* 0x001fcc00078e0006 */
[----:B------:R-:W3:Y:S01]  /*0170*/  LDG.E R7, desc[UR8][R6.64] ;  /* 0x0000000806077981 */ /* 0x000ee2000c1e1900 */
[C---:B-1----:R-:W-:Y:S01]  /*0180*/  IMAD.WIDE.U32 R14, R2.reuse, 0x4, R14 ;  /* 0x00000004020e7825 */ /* 0x042fe200078e000e */
[----:B------:R-:W-:Y:S01]  /*0190*/  I2FP.F32.S32 R5, UR11 ;  /* 0x0000000b00057c45 */ /* 0x000fe20008201400 */
[----:B------:R-:W0:Y:S01]  /*01a0*/  LDCU UR6, c[0x0][0x3ac] ;  /* 0x00007580ff0677ac */ /* 0x000e220008000800 */
[----:B------:R-:W1:Y:S01]  /*01b0*/  S2R R19, SR_TID.X ;  /* 0x0000000000137919 */ /* 0x000e620000002100 */
[----:B--2---:R-:W-:Y:S01]  /*01c0*/  IMAD.WIDE.U32 R2, R2, 0x8, R12 ;  /* 0x0000000802027825 */ /* 0x004fe200078e000c */
[----:B------:R-:W-:Y:S01]  /*01d0*/  ISETP.NE.AND P0, PT, R4, RZ, PT ;  /* 0x000000ff0400720c */ /* 0x000fe20003f05270 */
[----:B------:R-:W2:Y:S01]  /*01e0*/  LDC R12, c[0x0][0x3a8] ;  /* 0x0000ea00ff0c7b82 */ /* 0x000ea20000000800 */
[----:B------:R0:W5:Y:S04]  /*01f0*/  LDG.E R0, desc[UR8][R14.64] ;  /* 0x000000080e007981 */ /* 0x000168000c1e1900 */
[----:B------:R-:W5:Y:S01]  /*0200*/  LDG.E.64 R2, desc[UR8][R2.64] ;  /* 0x0000000802027981 */ /* 0x000f62000c1e1b00 */
[----:B------:R-:W4:Y:S01]  /*0210*/  MUFU.RCP R5, R5 ;  /* 0x0000000500057308 */ /* 0x000f220000001000 */
[----:B------:R-:W-:Y:S01]  /*0220*/  IMAD.MOV.U32 R13, RZ, RZ, RZ ;  /* 0x000000ffff0d7224 */ /* 0x000fe200078e00ff */
[----:B0-----:R-:W-:-:S02]  /*0230*/  MOV R14, UR6 ;  /* 0x00000006000e7c02 */ /* 0x001fc40008000f00 */
[----:B----4-:R-:W-:Y:S01]  /*0240*/  R2UR UR7, R5 ;  /* 0x00000000050772ca */ /* 0x010fe200000e0000 */
[----:B--2---:R-:W-:-:S05]  /*0250*/  FADD.FTZ R6, -R12, 1 ;  /* 0x3f8000000c067421 */ /* 0x004fca0000010100 */
[----:B------:R-:W-:Y:S02]  /*0260*/  R2UR UR4, R6 ;  /* 0x00000000060472ca */ /* 0x000fe400000e0000 */
[----:B---3--:R-:W-:Y:S01]  /*0270*/  R2UR UR5, R7 ;  /* 0x00000000070572ca */ /* 0x008fe200000e0000 */
[----:B-1----:R-:W-:-:S14]  /*0280*/  @!P0 BRA `(.L_x_1) ;  /* 0x0000000000688947 */ /* 0x002fdc0003800000 */
[----:B------:R-:W-:Y:S02]  /*0290*/  ISETP.GE.U32.AND P1, PT, R19, R4, PT ;  /* 0x000000041300720c */ /* 0x000fe40003f26070 */
[----:B------:R-:W-:-:S05]  /*02a0*/  IADD3 R15, PT, PT, -R4, RZ, RZ ;  /* 0x000000ff040f7210 */ /* 0x000fca0007ffe1ff */
[----:B------:R-:W-:-:S06]  /*02b0*/  IMAD.WIDE R10, R15, 0x2, R10 ;  /* 0x000000020f0a7825 */ /* 0x000fcc00078e020a */
[----:B------:R-:W-:-:S06]  /*02c0*/  @P1 IMAD.WIDE.U32 R6, R19, 0x2, R10 ;  /* 0x0000000213061825 */ /* 0x000fcc00078e000a */
[----:B------:R-:W2:Y:S01]  /*02d0*/  @P1 LDG.E.U16 R6, desc[UR8][R6.64] ;  /* 0x0000000806061981 */ /* 0x000ea2000c1e1500 */
[----:B------:R-:W-:Y:S01]  /*02e0*/  @P1 IADD3 R13, PT, PT, -R4, R19, RZ ;  /* 0x00000013040d1210 */ /* 0x000fe20007ffe1ff */
[----:B------:R-:W-:Y:S02]  /*02f0*/  IMAD.WIDE R8, R15, 0x2, R8 ;  /* 0x000000020f087825 */ /* 0x000fe400078e0208 */
[----:B------:R-:W0:Y:S01]  /*0300*/  LDC R15, c[0x0][0x360] ;  /* 0x0000d800ff0f7b82 */ /* 0x000e220000000800 */
[----:B-----5:R-:W-:-:S04]  /*0310*/  @P1 ISETP.NE.U32.AND P0, PT, R2, R13, PT ;  /* 0x0000000d0200120c */ /* 0x020fc80003f05070 */
[----:B------:R-:W-:-:S04]  /*0320*/  @P1 ISETP.NE.AND.EX P0, PT, R3, RZ, PT, P0 ;  /* 0x000000ff0300120c */ /* 0x000fc80003f05300 */
[----:B------:R-:W-:Y:S01]  /*0330*/  @P1 FSEL R14, RZ, 1, P0 ;  /* 0x3f800000ff0e1808 */ /* 0x000fe20000000000 */
[----:B0-----:R-:W-:-:S04]  /*0340*/  IMAD.WIDE.U32 R10, R15, 0x2, R10 ;  /* 0x000000020f0a7825 */ /* 0x001fc800078e000a */
[----:B--2---:R-:W-:Y:S02]  /*0350*/  @P1 IMAD.U32 R5, R6, 0x10000, RZ ;  /* 0x0001000006051824 */ /* 0x004fe400078e00ff */
[----:B------:R-:W-:-:S04]  /*0360*/  @P1 IMAD.WIDE.U32 R6, R19, 0x2, R8 ;  /* 0x0000000213061825 */ /* 0x000fc800078e0008 */
[----:B------:R-:W-:Y:S01]  /*0370*/  @P1 FADD.FTZ R5, -R0, R5 ;  /* 0x0000000500051221 */ /* 0x000fe20000010100 */
[----:B------:R-:W-:-:S04]  /*0380*/  IMAD.WIDE.U32 R8, R15, 0x2, R8 ;  /* 0x000000020f087825 */ /* 0x000fc800078e0008 */
[----:B------:R-:W-:-:S06]  /*0390*/  @P1 FMUL.FTZ R5, R5, 1.4426950216293334961 ;  /* 0x3fb8aa3b05051820 */ /* 0x000fcc0000410000 */
[----:B------:R-:W0:Y:S02]  /*03a0*/  @P1 MUFU.EX2 R5, R5 ;  /* 0x0000000500051308 */ /* 0x000e240000000800 */
[----:B0-----:R-:W-:Y:S01]  /*03b0*/  @P1 FFMA.FTZ R13, R14, -UR4, R5 ;  /* 0x800000040e0d1c23 */ /* 0x001fe20008010005 */
[----:B------:R-:W-:-:S03]  /*03c0*/  IADD3 R14, PT, PT, R4, UR11, -R15 ;  /* 0x0000000b040e7c10 */ /* 0x000fc6000fffe80f */
[----:B------:R-:W-:-:S04]  /*03d0*/  @P1 FFMA.FTZ R13, R12, -UR7, R13 ;  /* 0x800000070c0d1c23 */ /* 0x000fc8000801000d */
[----:B------:R-:W-:-:S05]  /*03e0*/  @P1 FMUL.FTZ R13, R13, UR5 ;  /* 0x000000050d0d1c20 */ /* 0x000fca0008410000 */
[----:B------:R-:W-:-:S04]  /*03f0*/  @P1 F2FP.BF16.F32.PACK_AB R13, RZ, R13 ;  /* 0x0000000dff0d123e */ /* 0x000fc800000010ff */
[----:B------:R-:W-:Y:S02]  /*0400*/  PRMT R5, R13, 0x7610, R5 ;  /* 0x000076100d057816 */ /* 0x000fe40000000005 */
[----:B------:R-:W-:-:S03]  /*0410*/  IADD3 R13, PT, PT, R4, -R15, RZ ;  /* 0x8000000f040d7210 */ /* 0x000fc60007ffe0ff */
[----:B------:R0:W-:Y:S04]  /*0420*/  @P1 STG.E.U16 desc[UR8][R6.64], R5 ;  /* 0x0000000506001986 */ /* 0x0001e8000c101508 */
.L_x_1:
[----:B------:R-:W1:Y:S01]  /*0430*/  LDCU UR10, c[0x0][0x360] ;  /* 0x00006c00ff0a77ac */ /* 0x000e620008000800 */
[----:B------:R-:W-:Y:S01]  /*0440*/  BSSY.RECONVERGENT B0, `(.L_x_2) ;  /* 0x0000095000007945 */ /* 0x000fe20003800200 */
[----:B-1----:R-:W-:-:S06]  /*0450*/  USHF.L.U32 UR6, UR10, 0x3, URZ ;  /* 0x000000030a067899 */ /* 0x002fcc00080006ff */
[----:B0-----:R-:W-:Y:S02]  /*0460*/  IADD3 R7, PT, PT, RZ, -UR6, RZ ;  /* 0x80000006ff077c10 */ /* 0x001fe4000fffe0ff */
[----:B------:R-:W-:Y:S01]  /*0470*/  ISETP.NE.U32.AND P1, PT, RZ, UR6, PT ;  /* 0x00000006ff007c0c */ /* 0x000fe2000bf25070 */
[----:B------:R-:W0:Y:S08]  /*0480*/  I2F.U32.RP R6, UR6 ;  /* 0x0000000600067d06 */ /* 0x000e300008209000 */
[----:B0-----:R-:W0:Y:S02]  /*0490*/  MUFU.RCP R6, R6 ;  /* 0x0000000600067308 */ /* 0x001e240000001000 */
[----:B0-----:R-:W-:-:S06]  /*04a0*/  VIADD R4, R6, 0xffffffe ;  /* 0x0ffffffe06047836 */ /* 0x001fcc0000000000 */
[----:B------:R0:W1:Y:S02]  /*04b0*/  F2I.FTZ.U32.TRUNC.NTZ R5, R4 ;  /* 0x0000000400057305 */ /* 0x000064000021f000 */
[----:B0-----:R-:W-:Y:S02]  /*04c0*/  HFMA2 R4, -RZ, RZ, 0, 0 ;  /* 0x00000000ff047431 */ /* 0x001fe400000001ff */
[----:B-1----:R-:W-:-:S04]  /*04d0*/  IMAD R7, R7, R5, RZ ;  /* 0x0000000507077224 */ /* 0x002fc800078e02ff */
[----:B------:R-:W-:-:S04]  /*04e0*/  IMAD.HI.U32 R5, R5, R7, R4 ;  /* 0x0000000705057227 */ /* 0x000fc800078e0004 */
[----:B------:R-:W-:Y:S02]  /*04f0*/  IMAD.SHL.U32 R4, R19, 0x8, RZ ;  /* 0x0000000813047824 */ /* 0x000fe400078e00ff */
[----:B------:R-:W-:-:S04]  /*0500*/  IMAD.HI.U32 R5, R5, R14, RZ ;  /* 0x0000000e05057227 */ /* 0x000fc800078e00ff */
[----:B------:R-:W-:-:S04]  /*0510*/  IMAD.MOV R5, RZ, RZ, -R5 ;  /* 0x000000ffff057224 */ /* 0x000fc800078e0a05 */
[----:B------:R-:W-:-:S05]  /*0520*/  IMAD R15, R5, UR6, R14 ;  /* 0x00000006050f7c24 */ /* 0x000fca000f8e020e */
[----:B------:R-:W-:-:S13]  /*0530*/  ISETP.GE.U32.AND P0, PT, R15, UR6, PT ;  /* 0x000000060f007c0c */ /* 0x000fda000bf06070 */
[----:B------:R-:W-:-:S04]  /*0540*/  @P0 IADD3 R15, PT, PT, R15, -UR6, RZ ;  /* 0x800000060f0f0c10 */ /* 0x000fc8000fffe0ff */
[----:B------:R-:W-:-:S13]  /*0550*/  ISETP.GE.U32.AND P0, PT, R15, UR6, PT ;  /* 0x000000060f007c0c */ /* 0x000fda000bf06070 */
[----:B------:R-:W-:Y:S02]  /*0560*/  @P0 IADD3 R15, PT, PT, R15, -UR6, RZ ;  /* 0x800000060f0f0c10 */ /* 0x000fe4000fffe0ff */
[----:B------:R-:W-:-:S04]  /*0570*/  @!P1 LOP3.LUT R15, RZ, UR6, RZ, 0x33, !PT ;  /* 0x00000006ff0f9c12 */ /* 0x000fc8000f8e33ff */
[----:B------:R-:W-:-:S04]  /*0580*/  IADD3 R15, PT, PT, -R15, R14, RZ ;  /* 0x0000000e0f0f7210 */ /* 0x000fc80007ffe1ff */
[----:B------:R-:W-:Y:S02]  /*0590*/  ISETP.GE.AND P0, PT, R4, R15, PT ;  /* 0x0000000f0400720c */ /* 0x000fe40003f06270 */
[----:B------:R-:W-:-:S11]  /*05a0*/  IADD3 R17, PT, PT, R15, R19, RZ ;  /* 0x000000130f117210 */ /* 0x000fd60007ffe0ff */
[----:B------:R-:W-:Y:S05]  /*05b0*/  @P0 BRA `(.L_x_3) ;  /* 0x0000000400f40947 */ /* 0x000fea0003800000 */
[----:B------:R-:W-:-:S07]  /*05c0*/  IMAD.MOV.U32 R16, RZ, RZ, R4 ;  /* 0x000000ffff107224 */ /* 0x000fce00078e0004 */
.L_x_4:
[----:B0-----:R-:W-:-:S06]  /*05d0*/  IMAD.WIDE R4, R19, 0x10, R10 ;  /* 0x0000001013047825 */ /* 0x001fcc00078e020a */
[----:B------:R-:W2:Y:S02]  /*05e0*/  LDG.E.128 R4, desc[UR8][R4.64] ;  /* 0x0000000804047981 */ /* 0x000ea4000c1e1d00 */
[----:B--2---:R-:W-:Y:S01]  /*05f0*/  SHF.L.U32 R21, R4, 0x10, RZ ;  /* 0x0000001004157819 */ /* 0x004fe200000006ff */
[----:B------:R-:W-:Y:S01]  /*0600*/  IMAD.U32 R23, R5, 0x10000, RZ ;  /* 0x0001000005177824 */ /* 0x000fe200078e00ff */
[----:B------:R-:W-:Y:S02]  /*0610*/  SHF.L.U32 R25, R6, 0x10, RZ ;  /* 0x0000001006197819 */ /* 0x000fe400000006ff */
[----:B------:R-:W-:Y:S01]  /*0620*/  PRMT R5, R4, 0x7632, R5 ;  /* 0x0000763204057816 */ /* 0x000fe20000000005 */
[----:B-----5:R-:W-:Y:S01]  /*0630*/  FADD.FTZ R18, -R0, R21 ;  /* 0x0000001500127221 */ /* 0x020fe20000010100 */
[----:B------:R-:W-:Y:S01]  /*0640*/  IADD3 R21, PT, PT, R16, -R13, RZ ;  /* 0x8000000d10157210 */ /* 0x000fe20007ffe0ff */
[C---:B------:R-:W-:Y:S01]  /*0650*/  FADD.FTZ R23, -R0.reuse, R23 ;  /* 0x0000001700177221 */ /* 0x040fe20000010100 */
[----:B------:R-:W-:Y:S01]  /*0660*/  FADD.FTZ R20, -R0, R25 ;  /* 0x0000001900147221 */ /* 0x000fe20000010100 */
[----:B------:R-:W-:Y:S01]  /*0670*/  PRMT R6, R5, 0x7632, R6 ;  /* 0x0000763205067816 */ /* 0x000fe20000000006 */
[----:B------:R-:W-:Y:S01]  /*0680*/  FMUL.FTZ R18, R18, 1.4426950216293334961 ;  /* 0x3fb8aa3b12127820 */ /* 0x000fe20000410000 */
[----:B------:R-:W-:Y:S01]  /*0690*/  FMUL.FTZ R16, R23, 1.4426950216293334961 ;  /* 0x3fb8aa3b17107820 */ /* 0x000fe20000410000 */
[C---:B------:R-:W-:Y:S01]  /*06a0*/  IADD3 R25, PT, PT, R21.reuse, 0x2, RZ ;  /* 0x0000000215197810 */ /* 0x040fe20007ffe0ff */
[----:B------:R-:W-:Y:S01]  /*06b0*/  FMUL.FTZ R22, R20, 1.4426950216293334961 ;  /* 0x3fb8aa3b14167820 */ /* 0x000fe20000410000 */
[C---:B------:R-:W-:Y:S01]  /*06c0*/  IADD3 R23, PT, PT, R21.reuse, 0x1, RZ ;  /* 0x0000000115177810 */ /* 0x040fe20007ffe0ff */
[----:B------:R-:W-:Y:S01]  /*06d0*/  VIADD R29, R21, 0x7 ;  /* 0x00000007151d7836 */ /* 0x000fe20000000000 */
[C---:B------:R-:W-:Y:S01]  /*06e0*/  ISETP.NE.U32.AND P3, PT, R2.reuse, R25, PT ;  /* 0x000000190200720c */ /* 0x040fe20003f65070 */
[----:B------:R-:W0:Y:S01]  /*06f0*/  MUFU.EX2 R18, R18 ;  /* 0x0000001200127308 */ /* 0x000e220000000800 */
[----:B------:R-:W-:-:S02]  /*0700*/  ISETP.NE.U32.AND P1, PT, R2, R23, PT ;  /* 0x000000170200720c */ /* 0x000fc40003f25070 */
[----:B------:R-:W-:Y:S02]  /*0710*/  SHF.R.S32.HI R25, RZ, 0x1f, R25 ;  /* 0x0000001fff197819 */ /* 0x000fe40000011419 */
[----:B------:R-:W-:Y:S02]  /*0720*/  SHF.R.S32.HI R23, RZ, 0x1f, R23 ;  /* 0x0000001fff177819 */ /* 0x000fe40000011417 */
[----:B------:R-:W-:Y:S01]  /*0730*/  ISETP.NE.U32.AND P2, PT, R2, R21, PT ;  /* 0x000000150200720c */ /* 0x000fe20003f45070 */
[----:B------:R-:W1:Y:S01]  /*0740*/  MUFU.EX2 R16, R16 ;  /* 0x0000001000107308 */ /* 0x000e620000000800 */
[----:B------:R-:W-:Y:S02]  /*0750*/  SHF.R.S32.HI R27, RZ, 0x1f, R21 ;  /* 0x0000001fff1b7819 */ /* 0x000fe40000011415 */
[C---:B------:R-:W-:Y:S02]  /*0760*/  ISETP.NE.AND.EX P3, PT, R3.reuse, R25, PT, P3 ;  /* 0x000000190300720c */ /* 0x040fe40003f65330 */
[----:B------:R-:W-:Y:S01]  /*0770*/  ISETP.NE.AND.EX P1, PT, R3, R23, PT, P1 ;  /* 0x000000170300720c */ /* 0x000fe20003f25310 */
[C---:B------:R-:W-:Y:S01]  /*0780*/  IMAD.U32 R23, R6.reuse, 0x10000, RZ ;  /* 0x0001000006177824 */ /* 0x040fe200078e00ff */
[----:B------:R-:W-:Y:S01]  /*0790*/  IADD3 R25, PT, PT, R21, 0x3, RZ ;  /* 0x0000000315197810 */ /* 0x000fe20007ffe0ff */
[----:B------:R2:W-:Y:S01]  /*07a0*/  MUFU.EX2 R4, R22 ;  /* 0x0000001600047308 */ /* 0x0005e20000000800 */
[----:B------:R-:W-:Y:S01]  /*07b0*/  ISETP.NE.AND.EX P2, PT, R3, R27, PT, P2 ;  /* 0x0000001b0300720c */ /* 0x000fe20003f45320 */
[C---:B------:R-:W-:Y:S01]  /*07c0*/  IMAD.U32 R27, R7.reuse, 0x10000, RZ ;  /* 0x00010000071b7824 */ /* 0x040fe200078e00ff */
[----:B------:R-:W-:Y:S01]  /*07d0*/  PRMT R6, R6, 0x7632, R6 ;  /* 0x0000763206067816 */ /* 0x000fe20000000006 */
[----:B------:R-:W-:Y:S01]  /*07e0*/  FADD.FTZ R23, -R0, R23 ;  /* 0x0000001700177221 */ /* 0x000fe20000010100 */
[----:B------:R-:W-:Y:S01]  /*07f0*/  ISETP.NE.U32.AND P0, PT, R2, R25, PT ;  /* 0x000000190200720c */ /* 0x000fe20003f05070 */
[----:B------:R-:W-:Y:S01]  /*0800*/  FADD.FTZ R27, -R0, R27 ;  /* 0x0000001b001b7221 */ /* 0x000fe20000010100 */
[----:B------:R-:W-:-:S02]  /*0810*/  PRMT R24, R7, 0x7632, R24 ;  /* 0x0000763207187816 */ /* 0x000fc40000000018 */
[----:B------:R-:W-:Y:S01]  /*0820*/  SHF.R.S32.HI R25, RZ, 0x1f, R25 ;  /* 0x0000001fff197819 */ /* 0x000fe20000011419 */
[----:B------:R-:W-:Y:S01]  /*0830*/  FMUL.FTZ R27, R27, 1.4426950216293334961 ;  /* 0x3fb8aa3b1b1b7820 */ /* 0x000fe20000410000 */
[----:B------:R-:W-:Y:S01]  /*0840*/  SHF.L.U32 R7, R6, 0x10, RZ ;  /* 0x0000001006077819 */ /* 0x000fe200000006ff */
[----:B--2---:R-:W-:Y:S01]  /*0850*/  FMUL.FTZ R22, R23, 1.4426950216293334961 ;  /* 0x3fb8aa3b17167820 */ /* 0x004fe20000410000 */
[----:B------:R-:W-:Y:S01]  /*0860*/  SHF.L.U32 R5, R5, 0x10, RZ ;  /* 0x0000001005057819 */ /* 0x000fe200000006ff */
[----:B------:R-:W-:Y:S01]  /*0870*/  VIADD R23, R21, 0x6 ;  /* 0x0000000615177836 */ /* 0x000fe20000000000 */
[----:B------:R-:W-:Y:S01]  /*0880*/  ISETP.NE.AND.EX P0, PT, R3, R25, PT, P0 ;  /* 0x000000190300720c */ /* 0x000fe20003f05300 */
[----:B------:R-:W-:Y:S01]  /*0890*/  FADD.FTZ R7, -R0, R7 ;  /* 0x0000000700077221 */ /* 0x000fe20000010100 */
[----:B------:R-:W-:Y:S01]  /*08a0*/  SHF.L.U32 R25, R24, 0x10, RZ ;  /* 0x0000001018197819 */ /* 0x000fe200000006ff */
[----:B------:R-:W-:Y:S01]  /*08b0*/  FADD.FTZ R20, -R0, R5 ;  /* 0x0000000500147221 */ /* 0x000fe20000010100 */
[----:B------:R-:W-:Y:S01]  /*08c0*/  ISETP.NE.U32.AND P4, PT, R2, R23, PT ;  /* 0x000000170200720c */ /* 0x000fe20003f85070 */
[----:B------:R2:W3:Y:S01]  /*08d0*/  MUFU.EX2 R5, R27 ;  /* 0x0000001b00057308 */ /* 0x0004e20000000800 */
[----:B------:R-:W-:Y:S01]  /*08e0*/  FMUL.FTZ R6, R7, 1.4426950216293334961 ;  /* 0x3fb8aa3b07067820 */ /* 0x000fe20000410000 */
[----:B------:R-:W-:Y:S01]  /*08f0*/  FADD.FTZ R25, -R0, R25 ;  /* 0x0000001900197221 */ /* 0x000fe20000010100 */
[----:B------:R-:W-:Y:S01]  /*0900*/  SHF.R.S32.HI R23, RZ, 0x1f, R23 ;  /* 0x0000001fff177819 */ /* 0x000fe20000011417 */
[----:B------:R-:W-:Y:S01]  /*0910*/  FMUL.FTZ R20, R20, 1.4426950216293334961 ;  /* 0x3fb8aa3b14147820 */ /* 0x000fe20000410000 */
[----:B------:R-:W-:Y:S01]  /*0920*/  FSEL R7, RZ, 1, P2 ;  /* 0x3f800000ff077808 */ /* 0x000fe20001000000 */
[----:B------:R-:W-:Y:S01]  /*0930*/  FMUL.FTZ R24, R25, 1.4426950216293334961 ;  /* 0x3fb8aa3b19187820 */ /* 0x000fe20000410000 */
[----:B------:R-:W-:Y:S01]  /*0940*/  FSEL R25, RZ, 1, P3 ;  /* 0x3f800000ff197808 */ /* 0x000fe20001800000 */
[----:B------:R-:W4:Y:S01]  /*0950*/  MUFU.EX2 R6, R6 ;  /* 0x0000000600067308 */ /* 0x000f220000000800 */
[----:B--2---:R-:W-:-:S02]  /*0960*/  IADD3 R27, PT, PT, R21, 0x5, RZ ;  /* 0x00000005151b7810 */ /* 0x004fc40007ffe0ff */
[----:B------:R-:W-:Y:S01]  /*0970*/  ISETP.NE.AND.EX P2, PT, R3, R23, PT, P4 ;  /* 0x000000170300720c */ /* 0x000fe20003f45340 */
[----:B0-----:R-:W-:Y:S01]  /*0980*/  FFMA.FTZ R23, R7, -UR4, R18 ;  /* 0x8000000407177c23 */ /* 0x001fe20008010012 */
[----:B------:R-:W-:Y:S01]  /*0990*/  ISETP.NE.U32.AND P4, PT, R2, R27, PT ;  /* 0x0000001b0200720c */ /* 0x000fe20003f85070 */
[----:B-1----:R-:W-:Y:S01]  /*09a0*/  FFMA.FTZ R25, R25, -UR4, R16 ;  /* 0x8000000419197c23 */ /* 0x002fe20008010010 */
[----:B------:R-:W-:Y:S01]  /*09b0*/  SHF.R.S32.HI R27, RZ, 0x1f, R27 ;  /* 0x0000001fff1b7819 */ /* 0x000fe2000001141b */
[----:B------:R-:W0:Y:S01]  /*09c0*/  MUFU.EX2 R22, R22 ;  /* 0x0000001600167308 */ /* 0x000e220000000800 */
[----:B------:R-:W-:Y:S01]  /*09d0*/  FSEL R16, RZ, 1, P2 ;  /* 0x3f800000ff107808 */ /* 0x000fe20001000000 */
[----:B------:R-:W-:Y:S01]  /*09e0*/  FFMA.FTZ R23, R12, -UR7, R23 ;  /* 0x800000070c177c23 */ /* 0x000fe20008010017 */
[----:B------:R-:W-:Y:S01]  /*09f0*/  ISETP.NE.U32.AND P2, PT, R2, R29, PT ;  /* 0x0000001d0200720c */ /* 0x000fe20003f45070 */
[----:B------:R-:W-:Y:S01]  /*0a00*/  FFMA.FTZ R25, R12, -UR7, R25 ;  /* 0x800000070c197c23 */ /* 0x000fe20008010019 */
[----:B------:R-:W-:Y:S01]  /*0a10*/  ISETP.NE.AND.EX P3, PT, R3, R27, PT, P4 ;  /* 0x0000001b0300720c */ /* 0x000fe20003f65340 */
[----:B---3--:R-:W-:Y:S01]  /*0a20*/  FFMA.FTZ R27, R16, -UR4, R5 ;  /* 0x80000004101b7c23 */ /* 0x008fe20008010005 */
[----:B------:R-:W-:Y:S01]  /*0a30*/  SHF.R.S32.HI R29, RZ, 0x1f, R29 ;  /* 0x0000001fff1d7819 */ /* 0x000fe2000001141d */
[----:B------:R-:W1:Y:S01]  /*0a40*/  MUFU.EX2 R20, R20 ;  /* 0x0000001400147308 */ /* 0x000e620000000800 */
[----:B------:R-:W-:Y:S01]  /*0a50*/  IADD3 R21, PT, PT, R21, 0x4, RZ ;  /* 0x0000000415157810 */ /* 0x000fe20007ffe0ff */
[----:B------:R-:W-:Y:S01]  /*0a60*/  FFMA.FTZ R27, R12, -UR7, R27 ;  /* 0x800000070c1b7c23 */ /* 0x000fe2000801001b */
[----:B------:R-:W-:Y:S01]  /*0a70*/  FSEL R5, RZ, 1, P1 ;  /* 0x3f800000ff057808 */ /* 0x000fe20000800000 */
[----:B------:R-:W-:Y:S01]  /*0a80*/  FMUL.FTZ R23, R23, UR5 ;  /* 0x0000000517177c20 */ /* 0x000fe20008410000 */
[----:B------:R-:W-:Y:S01]  /*0a90*/  ISETP.NE.AND.EX P1, PT, R3, R29, PT, P2 ;  /* 0x0000001d0300720c */ /* 0x000fe20003f25320 */
[----:B------:R-:W-:Y:S01]  /*0aa0*/  FMUL.FTZ R25, R25, UR5 ;  /* 0x0000000519197c20 */ /* 0x000fe20008410000 */
[----:B------:R-:W-:Y:S01]  /*0ab0*/  FSEL R16, RZ, 1, P3 ;  /* 0x3f800000ff107808 */ /* 0x000fe20001800000 */
[----:B------:R-:W2:Y:S01]  /*0ac0*/  MUFU.EX2 R7, R24 ;  /* 0x0000001800077308 */ /* 0x000ea20000000800 */
[----:B------:R-:W-:Y:S01]  /*0ad0*/  FSEL R29, RZ, 1, P0 ;  /* 0x3f800000ff1d7808 */ /* 0x000fe20000000000 */
[----:B------:R-:W-:Y:S01]  /*0ae0*/  FMUL.FTZ R27, R27, UR5 ;  /* 0x000000051b1b7c20 */ /* 0x000fe20008410000 */
[----:B------:R-:W-:Y:S01]  /*0af0*/  ISETP.NE.U32.AND P0, PT, R2, R21, PT ;  /* 0x000000150200720c */ /* 0x000fe20003f05070 */
[----:B----4-:R-:W-:Y:S01]  /*0b00*/  FFMA.FTZ R16, R16, -UR4, R6 ;  /* 0x8000000410107c23 */ /* 0x010fe20008010006 */
[----:B------:R-:W-:Y:S01]  /*0b10*/  SHF.R.S32.HI R21, RZ, 0x1f, R21 ;  /* 0x0000001fff157819 */ /* 0x000fe20000011415 */
[----:B0-----:R-:W-:Y:S01]  /*0b20*/  FFMA.FTZ R29, R29, -UR4, R22 ;  /* 0x800000041d1d7c23 */ /* 0x001fe20008010016 */
[----:B------:R-:W-:Y:S01]  /*0b30*/  FSEL R18, RZ, 1, P1 ;  /* 0x3f800000ff127808 */ /* 0x000fe20000800000 */
[C---:B------:R-:W-:Y:S01]  /*0b40*/  FFMA.FTZ R16, R12.reuse, -UR7, R16 ;  /* 0x800000070c107c23 */ /* 0x040fe20008010010 */
[----:B------:R-:W-:Y:S01]  /*0b50*/  ISETP.NE.AND.EX P0, PT, R3, R21, PT, P0 ;  /* 0x000000150300720c */ /* 0x000fe20003f05300 */
[----:B-1----:R-:W-:Y:S01]  /*0b60*/  FFMA.FTZ R5, R5, -UR4, R20 ;  /* 0x8000000405057c23 */ /* 0x002fe20008010014 */
[C---:B------:R-:W-:Y:S01]  /*0b70*/  FFMA.FTZ R29, R12.reuse, -UR7, R29 ;  /* 0x800000070c1d7c23 */ /* 0x040fe2000801001d */
[----:B------:R-:W-:Y:S01]  /*0b80*/  F2F.BF16.F32 R23, R23 ;  /* 0x0000001700177304 */ /* 0x000fe20000202000 */
[----:B------:R-:W-:Y:S01]  /*0b90*/  FSEL R21, RZ, 1, P0 ;  /* 0x3f800000ff157808 */ /* 0x000fe20000000000 */
[----:B------:R-:W-:Y:S01]  /*0ba0*/  FFMA.FTZ R5, R12, -UR7, R5 ;  /* 0x800000070c057c23 */ /* 0x000fe20008010005 */
[----:B------:R-:W-:Y:S01]  /*0bb0*/  FMUL.FTZ R6, R29, UR5 ;  /* 0x000000051d067c20 */ /* 0x000fe20008410000 */
[----:B--2---:R-:W-:Y:S01]  /*0bc0*/  FFMA.FTZ R7, R18, -UR4, R7 ;  /* 0x8000000412077c23 */ /* 0x004fe20008010007 */
[----:B------:R-:W-:Y:S01]  /*0bd0*/  FMUL.FTZ R18, R16, UR5 ;  /* 0x0000000510127c20 */ /* 0x000fe20008410000 */
[----:B------:R-:W-:Y:S01]  /*0be0*/  FFMA.FTZ R21, R21, -UR4, R4 ;  /* 0x8000000415157c23 */ /* 0x000fe20008010004 */
[----:B------:R-:W-:Y:S01]  /*0bf0*/  FMUL.FTZ R5, R5, UR5 ;  /* 0x0000000505057c20 */ /* 0x000fe20008410000 */
[C---:B------:R-:W-:Y:S01]  /*0c00*/  FFMA.FTZ R16, R12.reuse, -UR7, R7 ;  /* 0x800000070c107c23 */ /* 0x040fe20008010007 */
[----:B------:R-:W0:Y:S01]  /*0c10*/  F2F.BF16.F32 R6, R6 ;  /* 0x0000000600067304 */ /* 0x000e220000202000 */
[----:B------:R-:W-:-:S02]  /*0c20*/  FFMA.FTZ R21, R12, -UR7, R21 ;  /* 0x800000070c157c23 */ /* 0x000fc40008010015 */
[----:B------:R-:W-:Y:S02]  /*0c30*/  FMUL.FTZ R20, R16, UR5 ;  /* 0x0000000510147c20 */ /* 0x000fe40008410000 */
[----:B------:R-:W-:-:S03]  /*0c40*/  FMUL.FTZ R16, R21, UR5 ;  /* 0x0000000515107c20 */ /* 0x000fc60008410000 */
[----:B------:R-:W1:Y:S01]  /*0c50*/  F2F.BF16.F32 R7, R18 ;  /* 0x0000001200077304 */ /* 0x000e620000202000 */
[----:B0-----:R-:W-:-:S07]  /*0c60*/  SHF.L.U32 R22, R6, 0x10, RZ ;  /* 0x0000001006167819 */ /* 0x001fce00000006ff */
[----:B------:R-:W0:Y:S01]  /*0c70*/  F2F.BF16.F32 R5, R5 ;  /* 0x0000000500057304 */ /* 0x000e220000202000 */
[----:B-1----:R-:W-:-:S07]  /*0c80*/  IMAD.WIDE.U32 R6, R7, 0x10000, RZ ;  /* 0x0001000007067825 */ /* 0x002fce00078e00ff */
[----:B------:R-:W1:Y:S01]  /*0c90*/  F2F.BF16.F32 R20, R20 ;  /* 0x0000001400147304 */ /* 0x000e620000202000 */
[----:B0-----:R-:W-:-:S07]  /*0ca0*/  IMAD.WIDE.U32 R4, R5, 0x10000, RZ ;  /* 0x0001000005047825 */ /* 0x001fce00078e00ff */
[----:B------:R-:W0:Y:S01]  /*0cb0*/  F2F.BF16.F32 R21, R16 ;  /* 0x0000001000157304 */ /* 0x000e220000202000 */
[----:B------:R-:W-:Y:S01]  /*0cc0*/  LOP3.LUT R4, R4, R23, RZ, 0xfc, !PT ;  /* 0x0000001704047212 */ /* 0x000fe200078efcff */
[----:B-1----:R-:W-:-:S06]  /*0cd0*/  IMAD.U32 R24, R20, 0x10000, RZ ;  /* 0x0001000014187824 */ /* 0x002fcc00078e00ff */
[----:B------:R-:W1:Y:S01]  /*0ce0*/  F2F.BF16.F32 R25, R25 ;  /* 0x0000001900197304 */ /* 0x000e620000202000 */
[----:B0-----:R-:W-:-:S07]  /*0cf0*/  LOP3.LUT R6, R6, R21, RZ, 0xfc, !PT ;  /* 0x0000001506067212 */ /* 0x001fce00078efcff */
[----:B------:R-:W0:Y:S01]  /*0d00*/  F2F.BF16.F32 R27, R27 ;  /* 0x0000001b001b7304 */ /* 0x000e220000202000 */
[C---:B------:R-:W-:Y:S01]  /*0d10*/  IMAD.WIDE R20, R19.reuse, 0x10, R8 ;  /* 0x0000001013147825 */ /* 0x040fe200078e0208 */
[----:B------:R-:W-:-:S04]  /*0d20*/  IADD3 R19, PT, PT, R19, UR10, RZ ;  /* 0x0000000a13137c10 */ /* 0x000fc8000fffe0ff */
[----:B------:R-:W-:Y:S02]  /*0d30*/  SHF.L.U32 R16, R19, 0x3, RZ ;  /* 0x0000000313107819 */ /* 0x000fe400000006ff */
[----:B-1----:R-:W-:Y:S02]  /*0d40*/  LOP3.LUT R5, R22, R5, R25, 0xfe, !PT ;  /* 0x0000000516057212 */ /* 0x002fe400078efe19 */
[----:B------:R-:W-:Y:S02]  /*0d50*/  ISETP.GE.AND P0, PT, R16, R15, PT ;  /* 0x0000000f1000720c */ /* 0x000fe40003f06270 */
[----:B0-----:R-:W-:-:S05]  /*0d60*/  LOP3.LUT R7, R24, R7, R27, 0xfe, !PT ;  /* 0x0000000718077212 */ /* 0x001fca00078efe1b */
[----:B------:R0:W-:Y:S06]  /*0d70*/  STG.E.128 desc[UR8][R20.64], R4 ;  /* 0x0000000414007986 */ /* 0x0001ec000c101d08 */
[----:B------:R-:W-:Y:S05]  /*0d80*/  @!P0 BRA `(.L_x_4) ;  /* 0xfffffff800108947 */ /* 0x000fea000383ffff */
.L_x_3:
[----:B------:R-:W-:Y:S05]  /*0d90*/  BSYNC.RECONVERGENT B0 ;  /* 0x0000000000007941 */ /* 0x000fea0003800200 */
.L_x_2:
[----:B------:R-:W-:-:S13]  /*0da0*/  ISETP.GE.AND P0, PT, R17, R14, PT ;  /* 0x0000000e1100720c */ /* 0x000fda0003f06270 */
[----:B------:R-:W-:Y:S05]  /*0db0*/  @P0 EXIT ;  /* 0x000000000000094d */ /* 0x000fea0003800000 */
.L_x_5:
[----:B01----:R-:W-:-:S06]  /*0dc0*/  IMAD.WIDE R4, R17, 0x2, R10 ;  /* 0x0000000211047825 */ /* 0x003fcc00078e020a */
[----:B------:R-:W2:Y:S01]  /*0dd0*/  LDG.E.U16 R4, desc[UR8][R4.64] ;  /* 0x0000000804047981 */ /* 0x000ea2000c1e1500 */
[----:B------:R-:W-:-:S04]  /*0de0*/  IADD3 R15, PT, PT, R17, -R13, RZ ;  /* 0x8000000d110f7210 */ /* 0x000fc80007ffe0ff */
[----:B-----5:R-:W-:Y:S02]  /*0df0*/  ISETP.NE.U32.AND P0, PT, R2, R15, PT ;  /* 0x0000000f0200720c */ /* 0x020fe40003f05070 */
[----:B------:R-:W-:-:S04]  /*0e00*/  SHF.R.S32.HI R15, RZ, 0x1f, R15 ;  /* 0x0000001fff0f7819 */ /* 0x000fc8000001140f */
[----:B------:R-:W-:-:S04]  /*0e10*/  ISETP.NE.AND.EX P0, PT, R3, R15, PT, P0 ;  /* 0x0000000f0300720c */ /* 0x000fc80003f05300 */
[----:B------:R-:W-:Y:S01]  /*0e20*/  FSEL R6, RZ, 1, P0 ;  /* 0x3f800000ff067808 */ /* 0x000fe20000000000 */
[----:B--2---:R-:W-:Y:S02]  /*0e30*/  IMAD.U32 R7, R4, 0x10000, RZ ;  /* 0x0001000004077824 */ /* 0x004fe400078e00ff */
[C---:B------:R-:W-:Y:S01]  /*0e40*/  IMAD.WIDE R4, R17.reuse, 0x2, R8 ;  /* 0x0000000211047825 */ /* 0x040fe200078e0208 */
[----:B------:R-:W-:-:S03]  /*0e50*/  IADD3 R17, PT, PT, R17, UR10, RZ ;  /* 0x0000000a11117c10 */ /* 0x000fc6000fffe0ff */
[----:B------:R-:W-:Y:S01]  /*0e60*/  FADD.FTZ R7, -R0, R7 ;  /* 0x0000000700077221 */ /* 0x000fe20000010100 */
[----:B------:R-:W-:-:S03]  /*0e70*/  ISETP.GE.AND P0, PT, R17, R14, PT ;  /* 0x0000000e1100720c */ /* 0x000fc60003f06270 */
[----:B------:R-:W-:-:S06]  /*0e80*/  FMUL.FTZ R7, R7, 1.4426950216293334961 ;  /* 0x3fb8aa3b07077820 */ /* 0x000fcc0000410000 */
[----:B------:R-:W0:Y:S02]  /*0e90*/  MUFU.EX2 R7, R7 ;  /* 0x0000000700077308 */ /* 0x000e240000000800 */
[----:B0-----:R-:W-:-:S04]  /*0ea0*/  FFMA.FTZ R15, R6, -UR4, R7 ;  /* 0x80000004060f7c23 */ /* 0x001fc80008010007 */
[----:B------:R-:W-:-:S04]  /*0eb0*/  FFMA.FTZ R15, R12, -UR7, R15 ;  /* 0x800000070c0f7c23 */ /* 0x000fc8000801000f */
[----:B------:R-:W-:-:S05]  /*0ec0*/  FMUL.FTZ R15, R15, UR5 ;  /* 0x000000050f0f7c20 */ /* 0x000fca0008410000 */
[----:B------:R-:W-:-:S05]  /*0ed0*/  F2FP.BF16.F32.PACK_AB R15, RZ, R15 ;  /* 0x0000000fff0f723e */ /* 0x000fca00000010ff */
[----:B------:R1:W-:Y:S01]  /*0ee0*/  STG.E.U16 desc[UR8][R4.64], R15 ;  /* 0x0000000f04007986 */ /* 0x0003e2000c101508 */
[----:B------:R-:W-:Y:S05]  /*0ef0*/  @!P0 BRA `(.L_x_5) ;  /* 0xfffffffc00b08947 */ /* 0x000fea000383ffff */
[----:B------:R-:W-:Y:S05]  /*0f00*/  EXIT ;  /* 0x000000000000794d */ /* 0x000fea0003800000 */
.L_x_0:
[----:B------:R-:W0:Y:S08]  /*0f10*/  LDC.64 R4, c[0x0][0x3a0] ;  /* 0x0000e800ff047b82 */ /* 0x000e300000000a00 */
[----:B------:R-:W1:Y:S01]  /*0f20*/  LDC.64 R10, c[0x0][0x390] ;  /* 0x0000e400ff0a7b82 */ /* 0x000e620000000a00 */
[----:B0-----:R-:W-:-:S07]  /*0f30*/  IMAD.WIDE.U32 R6, R2, 0x8, R4 ;  /* 0x0000000802067825 */ /* 0x001fce00078e0004 */
[----:B------:R-:W0:Y:S01]  /*0f40*/  LDC.64 R4, c[0x0][0x398] ;  /* 0x0000e600ff047b82 */ /* 0x000e220000000a00 */
[----:B------:R-:W2:Y:S01]  /*0f50*/  LDG.E.64 R6, desc[UR8][R6.64] ;  /* 0x0000000806067981 */ /* 0x000ea2000c1e1b00 */
[----:B-1----:R-:W-:-:S04]  /*0f60*/  IMAD.WIDE.U32 R10, R2, 0x4, R10 ;  /* 0x00000004020a7825 */ /* 0x002fc800078e000a */
[----:B0-----:R-:W-:Y:S02]  /*0f70*/  IMAD.WIDE.U32 R8, R2, 0x4, R4 ;  /* 0x0000000402087825 */ /* 0x001fe400078e0004 */
[----:B------:R0:W5:Y:S04]  /*0f80*/  LDG.E R5, desc[UR8][R10.64] ;  /* 0x000000080a057981 */ /* 0x000168000c1e1900 */
[----:B------:R0:W5:Y:S01]  /*0f90*/  LDG.E R4, desc[UR8][R8.64] ;  /* 0x0000000808047981 */ /* 0x000162000c1e1900 */
[----:B------:R-:W1:Y:S02]  /*0fa0*/  LDCU UR10, c[0x0][0x360] ;  /* 0x00006c00ff0a77ac */ /* 0x000e640008000800 */
[----:B-1----:R-:W-:-:S09]  /*0fb0*/  USHF.L.U32 UR7, UR10, 0x3, URZ ;  /* 0x000000030a077899 */ /* 0x002fd200080006ff */
[----:B------:R-:W1:Y:S08]  /*0fc0*/  I2F.U32.RP R2, UR7 ;  /* 0x0000000700027d06 */ /* 0x000e700008209000 */
[----:B-1----:R-:W1:Y:S02]  /*0fd0*/  MUFU.RCP R2, R2 ;  /* 0x0000000200027308 */ /* 0x002e640000001000 */
[----:B-1----:R-:W-:-:S06]  /*0fe0*/  IADD3 R3, PT, PT, R2, 0xffffffe, RZ ;  /* 0x0ffffffe02037810 */ /* 0x002fcc0007ffe0ff */
[----:B------:R-:W1:Y:S01]  /*0ff0*/  F2I.FTZ.U32.TRUNC.NTZ R3, R3 ;  /* 0x0000000300037305 */ /* 0x000e62000021f000 */
[----:B------:R-:W-:Y:S01]  /*1000*/  UIADD3 UR6, UPT, UPT, URZ, -UR7, URZ ;  /* 0x80000007ff067290 */ /* 0x000fe2000fffe0ff */
[----:B-1----:R-:W-:Y:S01]  /*1010*/  R2UR UR5, R3 ;  /* 0x00000000030572ca */ /* 0x002fe200000e0000 */
[----:B------:R-:W-:-:S12]  /*1020*/  UMOV UR4, URZ ;  /* 0x000000ff00047c82 */ /* 0x000fd80008000000 */
[----:B------:R-:W-:-:S04]  /*1030*/  UIMAD UR6, UR6, UR5, URZ ;  /* 0x00000005060672a4 */ /* 0x000fc8000f8e02ff */
[----:B------:R-:W-:-:S04]  /*1040*/  UIMAD.WIDE.U32 UR4, UR5, UR6, UR4 ;  /* 0x00000006050472a5 */ /* 0x000fc8000f8e0004 */
[----:B------:R-:W-:-:S04]  /*1050*/  UIMAD.WIDE.U32 UR4, UR5, UR11, URZ ;  /* 0x0000000b050472a5 */ /* 0x000fc8000f8e00ff */
[----:B------:R-:W-:-:S04]  /*1060*/  UIADD3 UR5, UPT, UPT, -UR5, URZ, URZ ;  /* 0x000000ff05057290 */ /* 0x000fc8000fffe1ff */
[----:B------:R-:W-:-:S04]  /*1070*/  UIMAD UR4, UR7, UR5, UR11 ;  /* 0x00000005070472a4 */ /* 0x000fc8000f8e020b */
[----:B------:R-:W-:Y:S01]  /*1080*/  UISETP.GE.U32.AND UP0, UPT, UR4, UR7, UPT ;  /* 0x000000070400728c */ /* 0x000fe2000bf06070 */
[----:B------:R-:W1:Y:S01]  /*1090*/  S2R R27, SR_TID.X ;  /* 0x00000000001b7919 */ /* 0x000e620000002100 */
[----:B------:R-:W-:Y:S01]  /*10a0*/  UISETP.NE.U32.AND UP1, UPT, UR7, URZ, UPT ;  /* 0x000000ff0700728c */ /* 0x000fe2000bf25070 */
[----:B------:R-:W-:Y:S01]  /*10b0*/  I2FP.F32.S32 R2, UR11 ;  /* 0x0000000b00027c45 */ /* 0x000fe20008201400 */
[----:B------:R-:W3:Y:S07]  /*10c0*/  LDCU UR5, c[0x0][0x3a8] ;  /* 0x00007500ff0577ac */ /* 0x000eee0008000800 */
[----:B------:R-:W-:-:S04]  /*10d0*/  @UP0 UIADD3 UR4, UPT, UPT, -UR7, UR4, URZ ;  /* 0x0000000407040290 */ /* 0x000fc8000fffe1ff */
[----:B------:R-:W-:-:S11]  /*10e0*/  UISETP.GE.U32.AND UP0, UPT, UR4, UR7, UPT ;  /* 0x000000070400728c */ /* 0x000fd6000bf06070 */
[----:B------:R-:W-:Y:S02]  /*10f0*/  @UP0 UIADD3 UR4, UPT, UPT, -UR7, UR4, URZ ;  /* 0x0000000407040290 */ /* 0x000fe4000fffe1ff */
[----:B------:R-:W-:-:S04]  /*1100*/  @!UP1 ULOP3.LUT UR4, URZ, UR7, URZ, 0x33, !UPT ;  /* 0x00000007ff049292 */ /* 0x000fc8000f8e33ff */
[----:B------:R-:W-:-:S06]  /*1110*/  UIADD3 UR4, UPT, UPT, -UR4, UR11, URZ ;  /* 0x0000000b04047290 */ /* 0x000fcc000fffe1ff */
[----:B-1----:R-:W-:Y:S01]  /*1120*/  ISETP.GE.AND P0, PT, R27, UR4, PT ;  /* 0x000000041b007c0c */ /* 0x002fe2000bf06270 */
[----:B------:R-:W-:Y:S01]  /*1130*/  BSSY.RECONVERGENT B0, `(.L_x_6) ;  /* 0x0000090000007945 */ /* 0x000fe20003800200 */
[----:B--2---:R-:W-:Y:S02]  /*1140*/  R2UR UR6, R6 ;  /* 0x00000000060672ca */ /* 0x004fe400000e0000 */
[----:B------:R0:W1:Y:S01]  /*1150*/  MUFU.RCP R6, R2 ;  /* 0x0000000200067308 */ /* 0x0000620000001000 */
[----:B------:R-:W-:-:S08]  /*1160*/  R2UR UR7, R7 ;  /* 0x00000000070772ca */ /* 0x000fd000000e0000 */
[----:B---3--:R-:W-:Y:S07]  /*1170*/  @P0 BRA `(.L_x_7) ;  /* 0x00000008002c0947 */ /* 0x008fee0003800000 */
.L_x_8:
[----:B0--3--:R-:W0:Y:S01]  /*1180*/  LDC.64 R2, c[0x0][0x388] ;  /* 0x0000e200ff027b82 */ /* 0x009e220000000a00 */
[----:B------:R-:W-:-:S05]  /*1190*/  VIADD R19, R27, UR10 ;  /* 0x0000000a1b137c36 */ /* 0x000fca0008000000 */
[----:B------:R-:W-:-:S04]  /*11a0*/  IADD3 R13, PT, PT, R19, UR10, RZ ;  /* 0x0000000a130d7c10 */ /* 0x000fc8000fffe0ff */
[----:B------:R-:W-:Y:S01]  /*11b0*/  IADD3 R9, PT, PT, R13, UR10, RZ ;  /* 0x0000000a0d097c10 */ /* 0x000fe2000fffe0ff */
[----:B0-----:R-:W-:-:S04]  /*11c0*/  IMAD.WIDE.U32 R2, R0, 0x2, R2 ;  /* 0x0000000200027825 */ /* 0x001fc800078e0002 */
[----:B------:R-:W-:-:S04]  /*11d0*/  IMAD.WIDE.U32 R14, R27, 0x2, R2 ;  /* 0x000000021b0e7825 */ /* 0x000fc800078e0002 */
[--C-:B------:R-:W-:Y:S02]  /*11e0*/  IMAD.WIDE.U32 R16, R19, 0x2, R2.reuse ;  /* 0x0000000213107825 */ /* 0x100fe400078e0002 */
[----:B------:R0:W2:Y:S02]  /*11f0*/  LDG.E.U16 R14, desc[UR8][R14.64] ;  /* 0x000000080e0e7981 */ /* 0x0000a4000c1e1500 */
[--C-:B------:R-:W-:Y:S02]  /*1200*/  IMAD.WIDE.U32 R22, R13, 0x2, R2.reuse ;  /* 0x000000020d167825 */ /* 0x100fe400078e0002 */
[----:B------:R-:W3:Y:S01]  /*1210*/  LDG.E.U16 R10, desc[UR8][R16.64] ;  /* 0x00000008100a7981 */ /* 0x000ee2000c1e1500 */
[C---:B------:R-:W-:Y:S01]  /*1220*/  IADD3 R7, PT, PT, R9.reuse, UR10, RZ ;  /* 0x0000000a09077c10 */ /* 0x040fe2000fffe0ff */
[----:B------:R-:W-:Y:S02]  /*1230*/  IMAD.WIDE.U32 R28, R9, 0x2, R2 ;  /* 0x00000002091c7825 */ /* 0x000fe400078e0002 */
[----:B------:R4:W3:Y:S02]  /*1240*/  LDG.E.U16 R8, desc[UR8][R22.64] ;  /* 0x0000000816087981 */ /* 0x0008e4000c1e1500 */
[----:B------:R-:W-:-:S02]  /*1250*/  VIADD R11, R7, UR10 ;  /* 0x0000000a070b7c36 */ /* 0x000fc40008000000 */
[----:B------:R-:W3:Y:S01]  /*1260*/  LDG.E.U16 R12, desc[UR8][R28.64] ;  /* 0x000000081c0c7981 */ /* 0x000ee2000c1e1500 */
[--C-:B------:R-:W-:Y:S02]  /*1270*/  IMAD.WIDE.U32 R24, R7, 0x2, R2.reuse ;  /* 0x0000000207187825 */ /* 0x100fe400078e0002 */
[C---:B0-----:R-:W-:Y:S02]  /*1280*/  IADD3 R15, PT, PT, R11.reuse, UR10, RZ ;  /* 0x0000000a0b0f7c10 */ /* 0x041fe4000fffe0ff */
[--C-:B------:R-:W-:Y:S02]  /*1290*/  IMAD.WIDE.U32 R20, R11, 0x2, R2.reuse ;  /* 0x000000020b147825 */ /* 0x100fe400078e0002 */
[C---:B----4-:R-:W-:Y:S01]  /*12a0*/  IADD3 R23, PT, PT, R15.reuse, UR10, RZ ;  /* 0x0000000a0f177c10 */ /* 0x050fe2000fffe0ff */
[----:B------:R-:W4:Y:S01]  /*12b0*/  LDG.E.U16 R24, desc[UR8][R24.64] ;  /* 0x0000000818187981 */ /* 0x000f22000c1e1500 */
[----:B------:R-:W-:-:S03]  /*12c0*/  IMAD.WIDE.U32 R16, R15, 0x2, R2 ;  /* 0x000000020f107825 */ /* 0x000fc600078e0002 */
[----:B------:R-:W4:Y:S01]  /*12d0*/  LDG.E.U16 R20, desc[UR8][R20.64] ;  /* 0x0000000814147981 */ /* 0x000f22000c1e1500 */
[----:B------:R-:W-:-:S03]  /*12e0*/  IMAD.WIDE.U32 R2, R23, 0x2, R2 ;  /* 0x0000000217027825 */ /* 0x000fc600078e0002 */
[----:B------:R0:W4:Y:S04]  /*12f0*/  LDG.E.U16 R16, desc[UR8][R16.64] ;  /* 0x0000000810107981 */ /* 0x000128000c1e1500 */
[----:B------:R1:W4:Y:S01]  /*1300*/  LDG.E.U16 R18, desc[UR8][R2.64] ;  /* 0x0000000802127981 */ /* 0x000322000c1e1500 */
[----:B------:R-:W-:Y:S02]  /*1310*/  ISETP.NE.U32.AND P0, PT, R27, UR6, PT ;  /* 0x000000061b007c0c */ /* 0x000fe4000bf05070 */
[----:B------:R-:W-:Y:S02]  /*1320*/  ISETP.NE.U32.AND P1, PT, R19, UR6, PT ;  /* 0x0000000613007c0c */ /* 0x000fe4000bf25070 */
[----:B------:R-:W-:Y:S02]  /*1330*/  ISETP.NE.AND.EX P0, PT, RZ, UR7, PT, P0 ;  /* 0x00000007ff007c0c */ /* 0x000fe4000bf05300 */
[----:B0-----:R-:W-:-:S02]  /*1340*/  MOV R17, UR5 ;  /* 0x0000000500117c02 */ /* 0x001fc40008000f00 */
[----:B------:R-:W-:Y:S01]  /*1350*/  ISETP.NE.AND.EX P1, PT, RZ, UR7, PT, P1 ;  /* 0x00000007ff007c0c */ /* 0x000fe2000bf25310 */
[----:B-1----:R-:W-:Y:S01]  /*1360*/  IMAD.U32 R2, RZ, RZ, UR5 ;  /* 0x00000005ff027e24 */ /* 0x002fe2000f8e00ff */
[----:B------:R-:W-:Y:S01]  /*1370*/  ISETP.NE.U32.AND P2, PT, R11, UR6, PT ;  /* 0x000000060b007c0c */ /* 0x000fe2000bf45070 */
[----:B------:R-:W-:Y:S01]  /*1380*/  FADD.FTZ R17, -R17, 1 ;  /* 0x3f80000011117421 */ /* 0x000fe20000010100 */
[----:B--2---:R-:W-:Y:S01]  /*1390*/  SHF.L.U32 R14, R14, 0x10, RZ ;  /* 0x000000100e0e7819 */ /* 0x004fe200000006ff */
[----:B---3--:R-:W-:-:S04]  /*13a0*/  IMAD.U32 R10, R10, 0x10000, RZ ;  /* 0x000100000a0a7824 */ /* 0x008fc800078e00ff */
[C---:B-----5:R-:W-:Y:S01]  /*13b0*/  FADD.FTZ R14, -R5.reuse, R14 ;  /* 0x0000000e050e7221 */ /* 0x060fe20000010100 */
[C---:B------:R-:W-:Y:S01]  /*13c0*/  FADD.FTZ R22, -R5.reuse, R10 ;  /* 0x0000000a05167221 */ /* 0x040fe20000010100 */
[----:B------:R-:W-:Y:S02]  /*13d0*/  SHF.L.U32 R8, R8, 0x10, RZ ;  /* 0x0000001008087819 */ /* 0x000fe400000006ff */
[----:B------:R-:W-:Y:S01]  /*13e0*/  FMUL.FTZ R14, R14, 1.4426950216293334961 ;  /* 0x3fb8aa3b0e0e7820 */ /* 0x000fe20000410000 */
[----:B------:R-:W-:Y:S01]  /*13f0*/  FMUL.FTZ R22, R22, 1.4426950216293334961 ;  /* 0x3fb8aa3b16167820 */ /* 0x000fe20000410000 */
[----:B------:R-:W-:Y:S01]  /*1400*/  SHF.L.U32 R12, R12, 0x10, RZ ;  /* 0x000000100c0c7819 */ /* 0x000fe200000006ff */
[C---:B------:R-:W-:Y:S01]  /*1410*/  FADD.FTZ R8, -R5.reuse, R8 ;  /* 0x0000000805087221 */ /* 0x040fe20000010100 */
[----:B------:R-:W0:Y:S03]  /*1420*/  MUFU.EX2 R10, R14 ;  /* 0x0000000e000a7308 */ /* 0x000e260000000800 */
[----:B------:R-:W-:Y:S01]  /*1430*/  FMUL.FTZ R21, R8, 1.4426950216293334961 ;  /* 0x3fb8aa3b08157820 */ /* 0x000fe20000410000 */
[C---:B------:R-:W-:Y:S01]  /*1440*/  FADD.FTZ R12, -R5.reuse, R12 ;  /* 0x0000000c050c7221 */ /* 0x040fe20000010100 */
[----:B----4-:R-:W-:Y:S01]  /*1450*/  SHF.L.U32 R24, R24, 0x10, RZ ;  /* 0x0000001018187819 */ /* 0x010fe200000006ff */
[----:B------:R-:W-:Y:S01]  /*1460*/  FADD.FTZ R8, -R2, 1 ;  /* 0x3f80000002087421 */ /* 0x000fe20000010100 */
[----:B------:R-:W-:Y:S01]  /*1470*/  FSEL R2, RZ, 1, P0 ;  /* 0x3f800000ff027808 */ /* 0x000fe20000000000 */
[----:B------:R-:W1:Y:S01]  /*1480*/  MUFU.EX2 R3, R22 ;  /* 0x0000001600037308 */ /* 0x000e620000000800 */
[----:B------:R-:W-:Y:S01]  /*1490*/  FMUL.FTZ R25, R12, 1.4426950216293334961 ;  /* 0x3fb8aa3b0c197820 */ /* 0x000fe20000410000 */
[----:B------:R-:W-:Y:S01]  /*14a0*/  SHF.L.U32 R20, R20, 0x10, RZ ;  /* 0x0000001014147819 */ /* 0x000fe200000006ff */
[----:B------:R-:W-:Y:S01]  /*14b0*/  FADD.FTZ R24, -R5, R24 ;  /* 0x0000001805187221 */ /* 0x000fe20000010100 */
[----:B------:R-:W-:-:S02]  /*14c0*/  ISETP.NE.U32.AND P0, PT, R13, UR6, PT ;  /* 0x000000060d007c0c */ /* 0x000fc4000bf05070 */
[----:B------:R-:W-:Y:S01]  /*14d0*/  FSEL R12, RZ, 1, P1 ;  /* 0x3f800000ff0c7808 */ /* 0x000fe20000800000 */
[----:B------:R-:W-:Y:S01]  /*14e0*/  FADD.FTZ R20, -R5, R20 ;  /* 0x0000001405147221 */ /* 0x000fe20000010100 */
[----:B------:R-:W2:Y:S01]  /*14f0*/  MUFU.EX2 R21, R21 ;  /* 0x0000001500157308 */ /* 0x000ea20000000800 */
[----:B------:R-:W-:Y:S01]  /*1500*/  SHF.L.U32 R16, R16, 0x10, RZ ;  /* 0x0000001010107819 */ /* 0x000fe200000006ff */
[----:B------:R-:W-:Y:S01]  /*1510*/  IMAD.U32 R18, R18, 0x10000, RZ ;  /* 0x0001000012127824 */ /* 0x000fe200078e00ff */
[----:B------:R-:W-:Y:S01]  /*1520*/  ISETP.NE.AND.EX P0, PT, RZ, UR7, PT, P0 ;  /* 0x00000007ff007c0c */ /* 0x000fe2000bf05300 */
[----:B0-----:R-:W-:Y:S01]  /*1530*/  FFMA.FTZ R17, -R17, R2, R10 ;  /* 0x0000000211117223 */ /* 0x001fe2000001010a */
[----:B------:R-:W-:Y:S01]  /*1540*/  FMUL.FTZ R20, R20, 1.4426950216293334961 ;  /* 0x3fb8aa3b14147820 */ /* 0x000fe20000410000 */
[----:B------:R-:W-:Y:S01]  /*1550*/  FMUL.FTZ R24, R24, 1.4426950216293334961 ;  /* 0x3fb8aa3b18187820 */ /* 0x000fe20000410000 */
[----:B------:R-:W-:Y:S01]  /*1560*/  ISETP.NE.U32.AND P1, PT, R9, UR6, PT ;  /* 0x0000000609007c0c */ /* 0x000fe2000bf25070 */
[----:B------:R-:W0:Y:S01]  /*1570*/  MUFU.EX2 R25, R25 ;  /* 0x0000001900197308 */ /* 0x000e220000000800 */
[----:B-1----:R-:W-:Y:S01]  /*1580*/  FFMA.FTZ R10, -R8, R12, R3 ;  /* 0x0000000c080a7223 */ /* 0x002fe20000010103 */
[C---:B------:R-:W-:Y:S01]  /*1590*/  FADD.FTZ R16, -R5.reuse, R16 ;  /* 0x0000001005107221 */ /* 0x040fe20000010100 */
[----:B------:R-:W1:Y:S01]  /*15a0*/  LDC.64 R2, c[0x0][0x380] ;  /* 0x0000e000ff027b82 */ /* 0x000e620000000a00 */
[----:B------:R-:W-:Y:S01]  /*15b0*/  FSEL R12, RZ, 1, P0 ;  /* 0x3f800000ff0c7808 */ /* 0x000fe20000000000 */
[----:B------:R-:W-:Y:S01]  /*15c0*/  FADD.FTZ R18, -R5, R18 ;  /* 0x0000001205127221 */ /* 0x000fe20000010100 */
[----:B------:R-:W-:Y:S01]  /*15d0*/  ISETP.NE.AND.EX P0, PT, RZ, UR7, PT, P1 ;  /* 0x00000007ff007c0c */ /* 0x000fe2000bf05310 */
[----:B------:R-:W-:Y:S01]  /*15e0*/  FMUL.FTZ R16, R16, 1.4426950216293334961 ;  /* 0x3fb8aa3b10107820 */ /* 0x000fe20000410000 */
[----:B------:R-:W3:Y:S01]  /*15f0*/  MUFU.EX2 R29, R24 ;  /* 0x00000018001d7308 */ /* 0x000ee20000000800 */
[----:B------:R-:W-:Y:S01]  /*1600*/  ISETP.NE.U32.AND P1, PT, R7, UR6, PT ;  /* 0x0000000607007c0c */ /* 0x000fe2000bf25070 */
[----:B------:R-:W-:Y:S01]  /*1610*/  FMUL.FTZ R14, R18, 1.4426950216293334961 ;  /* 0x3fb8aa3b120e7820 */ /* 0x000fe20000410000 */
[----:B--2---:R-:W-:Y:S01]  /*1620*/  FFMA.FTZ R12, -R8, R12, R21 ;  /* 0x0000000c080c7223 */ /* 0x004fe20000010115 */
[----:B------:R-:W-:Y:S01]  /*1630*/  FSEL R21, RZ, 1, P0 ;  /* 0x3f800000ff157808 */ /* 0x000fe20000000000 */
[C---:B------:R-:W-:Y:S01]  /*1640*/  FFMA.FTZ R10, -R6.reuse, UR5, R10 ;  /* 0x00000005060a7c23 */ /* 0x040fe2000801010a */
[----:B------:R-:W-:Y:S01]  /*1650*/  ISETP.NE.AND.EX P0, PT, RZ, UR7, PT, P1 ;  /* 0x00000007ff007c0c */ /* 0x000fe2000bf05310 */
[----:B------:R-:W-:Y:S01]  /*1660*/  FFMA.FTZ R17, -R6, UR5, R17 ;  /* 0x0000000506117c23 */ /* 0x000fe20008010111 */
[----:B------:R-:W2:Y:S01]  /*1670*/  MUFU.EX2 R20, R20 ;  /* 0x0000001400147308 */ /* 0x000ea20000000800 */
[----:B------:R-:W-:Y:S01]  /*1680*/  ISETP.NE.AND.EX P1, PT, RZ, UR7, PT, P2 ;  /* 0x00000007ff007c0c */ /* 0x000fe2000bf25320 */
[----:B0-----:R-:W-:Y:S01]  /*1690*/  FFMA.FTZ R21, -R8, R21, R25 ;  /* 0x0000001508157223 */ /* 0x001fe20000010119 */
[----:B------:R-:W-:Y:S01]  /*16a0*/  FSEL R25, RZ, 1, P0 ;  /* 0x3f800000ff197808 */ /* 0x000fe20000000000 */
[----:B------:R-:W-:Y:S01]  /*16b0*/  FFMA.FTZ R12, -R6, UR5, R12 ;  /* 0x00000005060c7c23 */ /* 0x000fe2000801010c */
[----:B------:R-:W-:Y:S01]  /*16c0*/  ISETP.NE.U32.AND P0, PT, R15, UR6, PT ;  /* 0x000000060f007c0c */ /* 0x000fe2000bf05070 */
[----:B------:R-:W-:Y:S01]  /*16d0*/  FMUL.FTZ R17, R4, R17 ;  /* 0x0000001104117220 */ /* 0x000fe20000410000 */
[----:B------:R-:W-:Y:S01]  /*16e0*/  FSEL R18, RZ, 1, P1 ;  /* 0x3f800000ff127808 */ /* 0x000fe20000800000 */
[----:B------:R-:W0:Y:S01]  /*16f0*/  MUFU.EX2 R16, R16 ;  /* 0x0000001000107308 */ /* 0x000e220000000800 */
[----:B------:R-:W-:Y:S01]  /*1700*/  ISETP.NE.U32.AND P1, PT, R23, UR6, PT ;  /* 0x0000000617007c0c */ /* 0x000fe2000bf25070 */
[----:B---3--:R-:W-:Y:S01]  /*1710*/  FFMA.FTZ R25, -R8, R25, R29 ;  /* 0x0000001908197223 */ /* 0x008fe2000001011d */
[----:B------:R-:W-:Y:S01]  /*1720*/  ISETP.NE.AND.EX P0, PT, RZ, UR7, PT, P0 ;  /* 0x00000007ff007c0c */ /* 0x000fe2000bf05300 */
[----:B-1----:R-:W-:Y:S01]  /*1730*/  IMAD.WIDE.U32 R2, R0, 0x2, R2 ;  /* 0x0000000200027825 */ /* 0x002fe200078e0002 */
[----:B------:R-:W-:-:S03]  /*1740*/  ISETP.NE.AND.EX P1, PT, RZ, UR7, PT, P1 ;  /* 0x00000007ff007c0c */ /* 0x000fc6000bf25310 */
[----:B------:R-:W-:Y:S01]  /*1750*/  FMUL.FTZ R22, R4, R12 ;  /* 0x0000000c04167220 */ /* 0x000fe20000410000 */
[----:B------:R-:W-:Y:S01]  /*1760*/  FFMA.FTZ R21, -R6, UR5, R21 ;  /* 0x0000000506157c23 */ /* 0x000fe20008010115 */
[----:B------:R-:W1:Y:S01]  /*1770*/  MUFU.EX2 R14, R14 ;  /* 0x0000000e000e7308 */ /* 0x000e620000000800 */
[----:B--2---:R-:W-:Y:S01]  /*1780*/  FFMA.FTZ R29, -R8, R18, R20 ;  /* 0x00000012081d7223 */ /* 0x004fe20000010114 */
[----:B------:R-:W-:Y:S01]  /*1790*/  FSEL R18, RZ, 1, P0 ;  /* 0x3f800000ff127808 */ /* 0x000fe20000000000 */
[----:B------:R-:W-:Y:S01]  /*17a0*/  FMUL.FTZ R20, R4, R10 ;  /* 0x0000000a04147220 */ /* 0x000fe20000410000 */
[----:B------:R-:W-:Y:S01]  /*17b0*/  FSEL R24, RZ, 1, P1 ;  /* 0x3f800000ff187808 */ /* 0x000fe20000800000 */
[C---:B------:R-:W-:Y:S01]  /*17c0*/  FFMA.FTZ R25, -R6.reuse, UR5, R25 ;  /* 0x0000000506197c23 */ /* 0x040fe20008010119 */
[----:B------:R-:W-:Y:S01]  /*17d0*/  FFMA.FTZ R29, -R6, UR5, R29 ;  /* 0x00000005061d7c23 */ /* 0x000fe2000801011d */
[----:B------:R-:W-:Y:S01]  /*17e0*/  F2FP.BF16.F32.PACK_AB R22, RZ, R22 ;  /* 0x00000016ff16723e */ /* 0x000fe200000010ff */
[----:B------:R-:W-:-:S04]  /*17f0*/  IMAD.WIDE.U32 R12, R13, 0x2, R2 ;  /* 0x000000020d0c7825 */ /* 0x000fc800078e0002 */
[----:B0-----:R-:W-:Y:S01]  /*1800*/  FFMA.FTZ R10, -R8, R18, R16 ;  /* 0x00000012080a7223 */ /* 0x001fe20000010110 */
[----:B------:R-:W-:Y:S01]  /*1810*/  F2FP.BF16.F32.PACK_AB R20, RZ, R20 ;  /* 0x00000014ff14723e */ /* 0x000fe200000010ff */
[----:B------:R-:W-:Y:S01]  /*1820*/  FMUL.FTZ R21, R4, R21 ;  /* 0x0000001504157220 */ /* 0x000fe20000410000 */
[----:B------:R-:W-:-:S04]  /*1830*/  IMAD.WIDE.U32 R18, R19, 0x2, R2 ;  /* 0x0000000213127825 */ /* 0x000fc800078e0002 */
[C---:B------:R-:W-:Y:S01]  /*1840*/  FMUL.FTZ R25, R4.reuse, R25 ;  /* 0x0000001904197220 */ /* 0x040fe20000410000 */
[----:B------:R-:W-:Y:S01]  /*1850*/  FMUL.FTZ R29, R4, R29 ;  /* 0x0000001d041d7220 */ /* 0x000fe20000410000 */
[----:B-1----:R-:W-:Y:S01]  /*1860*/  FFMA.FTZ R14, -R8, R24, R14 ;  /* 0x00000018080e7223 */ /* 0x002fe2000001010e */
[----:B------:R-:W-:Y:S01]  /*1870*/  F2FP.BF16.F32.PACK_AB R8, RZ, R17 ;  /* 0x00000011ff08723e */ /* 0x000fe200000010ff */
[----:B------:R-:W-:Y:S01]  /*1880*/  IMAD.WIDE.U32 R16, R27, 0x2, R2 ;  /* 0x000000021b107825 */ /* 0x000fe200078e0002 */
[----:B------:R-:W-:-:S03]  /*1890*/  PRMT R24, R20, 0x7610, R24 ;  /* 0x0000761014187816 */ /* 0x000fc60000000018 */
[C---:B------:R-:W-:Y:S01]  /*18a0*/  FFMA.FTZ R27, -R6.reuse, UR5, R10 ;  /* 0x00000005061b7c23 */ /* 0x040fe2000801010a */
[----:B------:R-:W-:Y:S01]  /*18b0*/  FFMA.FTZ R14, -R6, UR5, R14 ;  /* 0x00000005060e7c23 */ /* 0x000fe2000801010e */
[--C-:B------:R-:W-:Y:S01]  /*18c0*/  IMAD.WIDE.U32 R10, R11, 0x2, R2.reuse ;  /* 0x000000020b0a7825 */ /* 0x100fe200078e0002 */
[----:B------:R0:W-:Y:S03]  /*18d0*/  STG.E.U16 desc[UR8][R16.64], R8 ;  /* 0x0000000810007986 */ /* 0x0001e6000c101508 */
[C---:B------:R-:W-:Y:S01]  /*18e0*/  FMUL.FTZ R27, R4.reuse, R27 ;  /* 0x0000001b041b7220 */ /* 0x040fe20000410000 */
[----:B------:R-:W-:Y:S01]  /*18f0*/  FMUL.FTZ R20, R4, R14 ;  /* 0x0000000e04147220 */ /* 0x000fe20000410000 */
[--C-:B------:R-:W-:Y:S01]  /*1900*/  IMAD.WIDE.U32 R14, R15, 0x2, R2.reuse ;  /* 0x000000020f0e7825 */ /* 0x100fe200078e0002 */
[----:B------:R1:W-:Y:S03]  /*1910*/  STG.E.U16 desc[UR8][R18.64], R24 ;  /* 0x0000001812007986 */ /* 0x0003e6000c101508 */
[----:B------:R-:W-:Y:S01]  /*1920*/  F2FP.BF16.F32.PACK_AB R20, RZ, R20 ;  /* 0x00000014ff14723e */ /* 0x000fe200000010ff */
[----:B------:R2:W-:Y:S01]  /*1930*/  STG.E.U16 desc[UR8][R12.64], R22 ;  /* 0x000000160c007986 */ /* 0x0005e2000c101508 */
[----:B0-----:R-:W-:Y:S01]  /*1940*/  F2FP.BF16.F32.PACK_AB R16, RZ, R21 ;  /* 0x00000015ff10723e */ /* 0x001fe200000010ff */
[----:B------:R-:W-:Y:S01]  /*1950*/  IMAD.WIDE.U32 R8, R9, 0x2, R2 ;  /* 0x0000000209087825 */ /* 0x000fe200078e0002 */
[----:B------:R-:W-:-:S02]  /*1960*/  F2FP.BF16.F32.PACK_AB R17, RZ, R25 ;  /* 0x00000019ff11723e */ /* 0x000fc400000010ff */
[----:B-1----:R-:W-:Y:S02]  /*1970*/  F2FP.BF16.F32.PACK_AB R18, RZ, R29 ;  /* 0x0000001dff12723e */ /* 0x002fe400000010ff */
[----:B------:R-:W-:Y:S01]  /*1980*/  F2FP.BF16.F32.PACK_AB R19, RZ, R27 ;  /* 0x0000001bff13723e */ /* 0x000fe200000010ff */
[----:B------:R3:W-:Y:S01]  /*1990*/  STG.E.U16 desc[UR8][R8.64], R16 ;  /* 0x0000001008007986 */ /* 0x0007e2000c101508 */
[----:B--2---:R-:W-:Y:S01]  /*19a0*/  IMAD.WIDE.U32 R12, R7, 0x2, R2 ;  /* 0x00000002070c7825 */ /* 0x004fe200078e0002 */
[----:B------:R-:W-:-:S03]  /*19b0*/  IADD3 R27, PT, PT, R23, UR10, RZ ;  /* 0x0000000a171b7c10 */ /* 0x000fc6000fffe0ff */
[----:B------:R-:W-:Y:S01]  /*19c0*/  IMAD.WIDE.U32 R2, R23, 0x2, R2 ;  /* 0x0000000217027825 */ /* 0x000fe200078e0002 */
[----:B------:R3:W-:Y:S01]  /*19d0*/  STG.E.U16 desc[UR8][R12.64], R17 ;  /* 0x000000110c007986 */ /* 0x0007e2000c101508 */
[----:B------:R-:W-:-:S03]  /*19e0*/  ISETP.GE.AND P0, PT, R27, UR4, PT ;  /* 0x000000041b007c0c */ /* 0x000fc6000bf06270 */
[----:B------:R3:W-:Y:S04]  /*19f0*/  STG.E.U16 desc[UR8][R10.64], R18 ;  /* 0x000000120a007986 */ /* 0x0007e8000c101508 */
[----:B------:R3:W-:Y:S04]  /*1a00*/  STG.E.U16 desc[UR8][R14.64], R19 ;  /* 0x000000130e007986 */ /* 0x0007e8000c101508 */
[----:B------:R3:W-:Y:S02]  /*1a10*/  STG.E.U16 desc[UR8][R2.64], R20 ;  /* 0x0000001402007986 */ /* 0x0007e4000c101508 */
[----:B------:R-:W-:Y:S05]  /*1a20*/  @!P0 BRA `(.L_x_8) ;  /* 0xfffffff400d48947 */ /* 0x000fea000383ffff */
.L_x_7:
[----:B------:R-:W-:Y:S05]  /*1a30*/  BSYNC.RECONVERGENT B0 ;  /* 0x0000000000007941 */ /* 0x000fea0003800200 */
.L_x_6:
[----:B------:R-:W-:-:S13]  /*1a40*/  ISETP.GE.AND P0, PT, R27, UR11, PT ;  /* 0x0000000b1b007c0c */ /* 0x000fda000bf06270 */
[----:B------:R-:W-:Y:S05]  /*1a50*/  @P0 EXIT ;  /* 0x000000000000094d */ /* 0x000fea0003800000 */
[----:B0--3--:R-:W0:Y:S01]  /*1a60*/  LDC.64 R2, c[0x0][0x388] ;  /* 0x0000e200ff027b82 */ /* 0x009e220000000a00 */
[----:B------:R-:W2:Y:S07]  /*1a70*/  LDCU UR4, c[0x0][0x360] ;  /* 0x00006c00ff0477ac */ /* 0x000eae0008000800 */
[----:B------:R-:W3:Y:S08]  /*1a80*/  LDC.64 R8, c[0x0][0x380] ;  /* 0x0000e000ff087b82 */ /* 0x000ef00000000a00 */
[----:B------:R-:W4:Y:S01]  /*1a90*/  LDC R7, c[0x0][0x3a8] ;  /* 0x0000ea00ff077b82 */ /* 0x000f220000000800 */
[----:B0-----:R-:W-:-:S04]  /*1aa0*/  IMAD.WIDE.U32 R2, R0, 0x2, R2 ;  /* 0x0000000200027825 */ /* 0x001fc800078e0002 */
[----:B---3--:R-:W-:-:S04]  /*1ab0*/  IMAD.WIDE.U32 R8, R0, 0x2, R8 ;  /* 0x0000000200087825 */ /* 0x008fc800078e0008 */
[----:B--2-4-:R-:W-:-:S07]  /*1ac0*/  FADD.FTZ R15, -R7, 1 ;  /* 0x3f800000070f7421 */ /* 0x014fce0000010100 */
.L_x_9:
[----:B0-----:R-:W-:-:S06]  /*1ad0*/  IMAD.WIDE R10, R27, 0x2, R2 ;  /* 0x000000021b0a7825 */ /* 0x001fcc00078e0202 */
[----:B------:R-:W2:Y:S01]  /*1ae0*/  LDG.E.U16 R10, desc[UR8][R10.64] ;  /* 0x000000080a0a7981 */ /* 0x000ea2000c1e1500 */
[----:B------:R-:W-:Y:S02]  /*1af0*/  ISETP.NE.U32.AND P0, PT, R27, UR6, PT ;  /* 0x000000061b007c0c */ /* 0x000fe4000bf05070 */
[----:B------:R-:W-:-:S04]  /*1b00*/  SHF.R.S32.HI R12, RZ, 0x1f, R27 ;  /* 0x0000001fff0c7819 */ /* 0x000fc8000001141b */
[----:B------:R-:W-:-:S04]  /*1b10*/  ISETP.NE.AND.EX P0, PT, R12, UR7, PT, P0 ;  /* 0x000000070c007c0c */ /* 0x000fc8000bf05300 */
[----:B------:R-:W-:Y:S02]  /*1b20*/  FSEL R13, RZ, 1, P0 ;  /* 0x3f800000ff0d7808 */ /* 0x000fe40000000000 */
[----:B--2---:R-:W-:Y:S01]  /*1b30*/  SHF.L.U32 R0, R10, 0x10, RZ ;  /* 0x000000100a007819 */ /* 0x004fe200000006ff */
[C---:B------:R-:W-:Y:S01]  /*1b40*/  IMAD.WIDE R10, R27.reuse, 0x2, R8 ;  /* 0x000000021b0a7825 */ /* 0x040fe200078e0208 */
[----:B------:R-:W-:-:S03]  /*1b50*/  IADD3 R27, PT, PT, R27, UR4, RZ ;  /* 0x000000041b1b7c10 */ /* 0x000fc6000fffe0ff */
[----:B-----5:R-:W-:Y:S01]  /*1b60*/  FADD.FTZ R0, -R5, R0 ;  /* 0x0000000005007221 */ /* 0x020fe20000010100 */
[----:B------:R-:W-:-:S03]  /*1b70*/  ISETP.GE.AND P0, PT, R27, UR11, PT ;  /* 0x0000000b1b007c0c */ /* 0x000fc6000bf06270 */
[----:B------:R-:W-:-:S06]  /*1b80*/  FMUL.FTZ R0, R0, 1.4426950216293334961 ;  /* 0x3fb8aa3b00007820 */ /* 0x000fcc0000410000 */
[----:B------:R-:W0:Y:S02]  /*1b90*/  MUFU.EX2 R0, R0 ;  /* 0x0000000000007308 */ /* 0x000e240000000800 */
[----:B0-----:R-:W-:-:S04]  /*1ba0*/  FFMA.FTZ R13, -R15, R13, R0 ;  /* 0x0000000d0f0d7223 */ /* 0x001fc80000010100 */
[----:B-1----:R-:W-:-:S04]  /*1bb0*/  FFMA.FTZ R13, -R6, R7, R13 ;  /* 0x00000007060d7223 */ /* 0x002fc8000001010d */
[----:B------:R-:W-:-:S05]  /*1bc0*/  FMUL.FTZ R13, R4, R13 ;  /* 0x0000000d040d7220 */ /* 0x000fca0000410000 */
[----:B------:R-:W-:-:S05]  /*1bd0*/  F2FP.BF16.F32.PACK_AB R13, RZ, R13 ;  /* 0x0000000dff0d723e */ /* 0x000fca00000010ff */
[----:B------:R0:W-:Y:S01]  /*1be0*/  STG.E.U16 desc[UR8][R10.64], R13 ;  /* 0x0000000d0a007986 */ /* 0x0001e2000c101508 */
[----:B------:R-:W-:Y:S05]  /*1bf0*/  @!P0 BRA `(.L_x_9) ;  /* 0xfffffffc00b48947 */ /* 0x000fea000383ffff */
[----:B------:R-:W-:Y:S05]  /*1c00*/  EXIT ;  /* 0x000000000000794d */ /* 0x000fea0003800000 */
.L_x_10:
[----:B------:R-:W-:-:S00]  /*1c10*/  BRA `(.L_x_10) ;  /* 0xfffffffc00fc7947 */ /* 0x000fc0000383ffff */
[----:B------:R-:W-:-:S00]  /*1c20*/  NOP ;  /* 0x0000000000007918 */ /* 0x000fc00000000000 */
        /* <DEDUP_REMOVED lines=13> */
.L_x_225:


//--------------------- .text._Z28cunn_SoftMaxXEntropyBackwardILi8EN3c108BFloat16EfS1_26LogSoftMaxBackwardEpilogueEvPT0_S4_PT2_S6_Plfi --------------------------
	.section	.text._Z28cunn_SoftMaxXEntropyBackwardILi8EN3c108BFloat16EfS1_26LogSoftMaxBackwardEpilogueEvPT0_S4_PT2_S6_Plfi,"ax",@progbits
	.align	128
        .global         _Z28cunn_SoftMaxXEntropyBackwardILi8EN3c108BFloat16EfS1_26LogSoftMaxBackwardEpilogueEvPT0_S4_PT2_S6_Plfi
        .type           _Z28cunn_SoftMaxXEntropyBackwardILi8EN3c108BFloat16EfS1_26LogSoftMaxBackwardEpilogueEvPT0_S4_PT2_S6_Plfi,@function
        .size           _Z28cunn_SoftMaxXEntropyBackwardILi8EN3c108BFloat16EfS1_26LogSoftMaxBackwardEpilogueEvPT0_S4_PT2_S6_Plfi,(.L_x_226 - _Z28cunn_SoftMaxXEntropyBackwardILi8EN3c108BFloat16EfS1_26LogSoftMaxBackwardEpilogueEvPT0_S4_PT2_S6_Plfi)
        .other          _Z28cunn_SoftMaxXEntropyBackwardILi8EN3c108BFloat16EfS1_26LogSoftMaxBackwardEpilogueEvPT0_S4_PT2_S6_Plfi,@"STO_CUDA_ENTRY STV_DEFAULT"
_Z28cunn_SoftMaxXEntropyBackwardILi8EN3c108BFloat16EfS1_26LogSoftMaxBackwardEpilogueEvPT0_S4_PT2_S6_Plfi:
.text._Z28cunn_SoftMaxXEntropyBackwardILi8EN3c108BFloat16EfS1_26LogSoftMaxBackwardEpilogueEvPT0_S4_PT2_S6_Plfi:
[----:B------:R-:W-:Y:S08]  /*0000*/  LDC R1, c[0x0][0x37c] ;  /* 0x0000df00ff017b82 */ /* 0x000ff00000000800 */
[----:B------:R-:W0:Y:S01]  /*0010*/  S2UR UR22, SR_CTAID.X ;  /* 0x00000000001679c3 */ /* 0x000e220000002500 */
[----:B------:R-:W0:Y:S01]  /*0020*/  LDCU UR6, c[0x0][0x3ac] ;  /* 0x00007580ff0677ac */ /* 0x000e220008000800 */
[----:B------:R-:W1:Y:S01]  /*0030*/  LDCU.128 UR12, c[0x0][0x380] ;  /* 0x00007000ff0c77ac */ /* 0x000e620008000c00 */
[----:B------:R-:W2:Y:S01]  /*0040*/  LDCU.64 UR20, c[0x0][0x358] ;  /* 0x00006b00ff1477ac */ /* 0x000ea20008000a00 */
[----:B0-----:R-:W-:-:S04]  /*0050*/  UIMAD UR7, UR22, UR6, URZ ;  /* 0x00000006160772a4 */ /* 0x001fc8000f8e02ff */
[----:B------:R-:W-:-:S04]  /*0060*/  UIMAD.WIDE.U32 UR8, UR7, 0x2, URZ ;  /* 0x00000002070878a5 */ /* 0x000fc8000f8e00ff */
[----:B-1----:R-:W-:Y:S02]  /*0070*/  UIADD3 UR4, UPT, UPT, UR8, UR14, URZ ;  /* 0x0000000e08047290 */ /* 0x002fe4000fffe0ff */
[----:B------:R-:W-:Y:S02]  /*0080*/  UIADD3 UR5, UPT, UPT, UR8, UR12, URZ ;  /* 0x0000000c08057290 */ /* 0x000fe4000fffe0ff */
[----:B------:R-:W-:Y:S02]  /*0090*/  USHF.R.U32.HI UR4, URZ, 0x1, UR4 ;  /* 0x00000001ff047899 */ /* 0x000fe40008011604 */
[----:B------:R-:W-:Y:S02]  /*00a0*/  USHF.R.U32.HI UR5, URZ, 0x1, UR5 ;  /* 0x00000001ff057899 */ /* 0x000fe40008011605 */
[----:B------:R-:W-:Y:S02]  /*00b0*/  UIADD3 UR10, UP0, UPT, UR8, UR12, URZ ;  /* 0x0000000c080a7290 */ /* 0x000fe4000ff1e0ff */
[----:B------:R-:W-:-:S02]  /*00c0*/  UIADD3 UR12, UP1, UPT, UR8, UR14, URZ ;  /* 0x0000000e080c7290 */ /* 0x000fc4000ff3e0ff */
[----:B------:R-:W-:Y:S02]  /*00d0*/  ULOP3.LUT UR14, UR4, 0x7, URZ, 0xc0, !UPT ;  /* 0x00000007040e7892 */ /* 0x000fe4000f8ec0ff */
[----:B------:R-:W-:Y:S02]  /*00e0*/  ULOP3.LUT UR5, UR5, 0x7, URZ, 0xc0, !UPT ;  /* 0x0000000705057892 */ /* 0x000fe4000f8ec0ff */
[----:B------:R-:W-:Y:S02]  /*00f0*/  UIADD3.X UR11, UPT, UPT, UR9, UR13, URZ, UP0, !UPT ;  /* 0x0000000d090b7290 */ /* 0x000fe400087fe4ff */
[----:B------:R-:W-:Y:S02]  /*0100*/  UISETP.NE.AND UP0, UPT, UR14, UR5, UPT ;  /* 0x000000050e00728c */ /* 0x000fe4000bf05270 */
[----:B------:R-:W-:-:S07]  /*0110*/  UIADD3.X UR13, UPT, UPT, UR9, UR15, URZ, UP1, !UPT ;  /* 0x0000000f090d7290 */ /* 0x000fce0008ffe4ff */
[----:B--2---:R-:W-:Y:S05]  /*0120*/  BRA.U UP0, `(.L_x_11) ;  /* 0x0000000d00b47547 */ /* 0x004fea000b800000 */
[----:B------:R-:W0:Y:S01]  /*0130*/  LDCU.128 UR16, c[0x0][0x390] ;  /* 0x00007200ff1077ac */ /* 0x000e220008000c00 */
[----:B------:R-:W1:Y:S01]  /*0140*/  LDC R0, c[0x0][0x3a8] ;  /* 0x0000ea00ff007b82 */ /* 0x000e620000000800 */
[----:B0-----:R-:W-:Y:S02]  /*0150*/  UIMAD.WIDE.U32 UR4, UR22, 0x2, UR18 ;  /* 0x00000002160478a5 */ /* 0x001fe4000f8e0012 */
[----:B------:R-:W-:-:S04]  /*0160*/  UIMAD.WIDE.U32 UR8, UR22, 0x2, UR16 ;  /* 0x00000002160878a5 */ /* 0x000fc8000f8e0010 */
[----:B------:R-:W-:Y:S01]  /*0170*/  MOV R4, UR4 ;  /* 0x0000000400047c02 */ /* 0x000fe20008000f00 */
[----:B------:R-:W-:Y:S01]  /*0180*/  IMAD.U32 R5, RZ, RZ, UR5 ;  /* 0x00000005ff057e24 */ /* 0x000fe2000f8e00ff */
[----:B------:R-:W-:Y:S01]  /*0190*/  MOV R6, UR8 ;  /* 0x0000000800067c02 */ /* 0x000fe20008000f00 */
[----:B------:R-:W-:Y:S02]  /*01a0*/  IMAD.U32 R7, RZ, RZ, UR9 ;  /* 0x00000009ff077e24 */ /* 0x000fe4000f8e00ff */
[----:B------:R-:W0:Y:S01]  /*01b0*/  LDCU.64 UR4, c[0x0][0x3a0] ;  /* 0x00007400ff0477ac */ /* 0x000e220008000a00 */
[----:B------:R-:W2:Y:S04]  /*01c0*/  LDG.E.U16 R4, desc[UR20][R4.64] ;  /* 0x0000001404047981 */ /* 0x000ea8000c1e1500 */
[----:B------:R-:W3:Y:S01]  /*01d0*/  LDG.E.U16 R6, desc[UR20][R6.64] ;  /* 0x0000001406067981 */ /* 0x000ee2000c1e1500 */
[----:B0-----:R-:W-:-:S06]  /*01e0*/  UIMAD.WIDE.U32 UR4, UR22, 0x8, UR4 ;  /* 0x00000008160478a5 */ /* 0x001fcc000f8e0004 */
[----:B------:R-:W-:Y:S01]  /*01f0*/  MOV R2, UR4 ;  /* 0x0000000400027c02 */ /* 0x000fe20008000f00 */
[----:B------:R-:W-:-:S06]  /*0200*/  IMAD.U32 R3, RZ, RZ, UR5 ;  /* 0x00000005ff037e24 */ /* 0x000fcc000f8e00ff */
[----:B------:R-:W5:Y:S01]  /*0210*/  LDG.E.64 R2, desc[UR20][R2.64] ;  /* 0x0000001402027981 */ /* 0x000f62000c1e1b00 */
[----:B------:R-:W-:Y:S01]  /*0220*/  I2FP.F32.S32 R9, UR6 ;  /* 0x0000000600097c45 */ /* 0x000fe20008201400 */
[----:B------:R-:W-:Y:S01]  /*0230*/  UISETP.NE.AND UP0, UPT, UR14, URZ, UPT ;  /* 0x000000ff0e00728c */ /* 0x000fe2000bf05270 */
[----:B-1----:R-:W-:Y:S01]  /*0240*/  FADD.FTZ R8, -R0, 1 ;  /* 0x3f80000000087421 */ /* 0x002fe20000010100 */
[----:B------:R-:W0:Y:S01]  /*0250*/  S2R R13, SR_TID.X ;  /* 0x00000000000d7919 */ /* 0x000e220000002100 */
[----:B------:R-:W-:Y:S01]  /*0260*/  UMOV UR8, UR10 ;  /* 0x0000000a00087c82 */ /* 0x000fe20008000000 */
[----:B------:R-:W-:Y:S01]  /*0270*/  UMOV UR9, UR11 ;  /* 0x0000000b00097c82 */ /* 0x000fe20008000000 */
[----:B------:R-:W1:Y:S01]  /*0280*/  MUFU.RCP R9, R9 ;  /* 0x0000000900097308 */ /* 0x000e620000001000 */
[----:B------:R-:W-:Y:S01]  /*0290*/  UMOV UR10, UR12 ;  /* 0x0000000c000a7c82 */ /* 0x000fe20008000000 */
[----:B------:R-:W-:Y:S01]  /*02a0*/  UMOV UR11, UR13 ;  /* 0x0000000d000b7c82 */ /* 0x000fe20008000000 */
[----:B------:R-:W4:Y:S01]  /*02b0*/  LDCU UR5, c[0x0][0x3ac] ;  /* 0x00007580ff0577ac */ /* 0x000f220008000800 */
[----:B------:R-:W-:Y:S01]  /*02c0*/  UMOV UR4, URZ ;  /* 0x000000ff00047c82 */ /* 0x000fe20008000000 */
[----:B--2---:R-:W-:Y:S01]  /*02d0*/  SHF.L.U32 R10, R4, 0x10, RZ ;  /* 0x00000010040a7819 */ /* 0x004fe200000006ff */
[----:B---3--:R-:W-:Y:S01]  /*02e0*/  IMAD.U32 R11, R6, 0x10000, RZ ;  /* 0x00010000060b7824 */ /* 0x008fe200078e00ff */
[----:B01--4-:R-:W-:Y:S06]  /*02f0*/  BRA.U !UP0, `(.L_x_12) ;  /* 0x0000000108747547 */ /* 0x013fec000b800000 */
[----:B------:R-:W-:Y:S02]  /*0300*/  UIADD3 UR4, UPT, UPT, -UR14, URZ, URZ ;  /* 0x000000ff0e047290 */ /* 0x000fe4000fffe1ff */
[----:B------:R-:W-:Y:S02]  /*0310*/  ISETP.GE.U32.AND P1, PT, R13, UR14, PT ;  /* 0x0000000e0d007c0c */ /* 0x000fe4000bf26070 */
[----:B------:R-:W-:-:S06]  /*0320*/  UIMAD.WIDE UR10, UR4, 0x2, UR10 ;  /* 0x00000002040a78a5 */ /* 0x000fcc000f8e020a */
[----:B------:R-:W-:Y:S01]  /*0330*/  MOV R4, UR10 ;  /* 0x0000000a00047c02 */ /* 0x000fe20008000f00 */
[----:B------:R-:W-:-:S04]  /*0340*/  IMAD.U32 R5, RZ, RZ, UR11 ;  /* 0x0000000bff057e24 */ /* 0x000fc8000f8e00ff */
[----:B------:R-:W-:-:S06]  /*0350*/  @P1 IMAD.WIDE.U32 R4, R13, 0x2, R4 ;  /* 0x000000020d041825 */ /* 0x000fcc00078e0004 */
[----:B------:R0:W2:Y:S01]  /*0360*/  @P1 LDG.E.U16 R4, desc[UR20][R4.64] ;  /* 0x0000001404041981 */ /* 0x0000a2000c1e1500 */
[----:B------:R-:W-:Y:S01]  /*0370*/  @P1 VIADD R15, R13, -UR14 ;  /* 0x8000000e0d0f1c36 */ /* 0x000fe20008000000 */
[----:B------:R-:W-:Y:S01]  /*0380*/  UIMAD.WIDE UR8, UR4, 0x2, UR8 ;  /* 0x00000002040878a5 */ /* 0x000fe2000f8e0208 */
[----:B------:R-:W1:Y:S03]  /*0390*/  LDCU UR7, c[0x0][0x360] ;  /* 0x00006c00ff0777ac */ /* 0x000e660008000800 */
[----:B-----5:R-:W-:-:S04]  /*03a0*/  @P1 ISETP.NE.U32.AND P0, PT, R2, R15, PT ;  /* 0x0000000f0200120c */ /* 0x020fc80003f05070 */
[----:B------:R-:W-:Y:S01]  /*03b0*/  @P1 ISETP.NE.AND.EX P0, PT, R3, RZ, PT, P0 ;  /* 0x000000ff0300120c */ /* 0x000fe20003f05300 */
[----:B0-----:R-:W-:-:S03]  /*03c0*/  IMAD.U32 R5, RZ, RZ, UR9 ;  /* 0x00000009ff057e24 */ /* 0x001fc6000f8e00ff */
[----:B------:R-:W-:Y:S01]  /*03d0*/  @P1 FSEL R12, RZ, 1, P0 ;  /* 0x3f800000ff0c1808 */ /* 0x000fe20000000000 */
[----:B-1----:R-:W-:Y:S02]  /*03e0*/  UIADD3 UR5, UPT, UPT, UR14, UR6, -UR7 ;  /* 0x000000060e057290 */ /* 0x002fe4000fffe807 */
[----:B------:R-:W-:Y:S02]  /*03f0*/  UIADD3 UR4, UPT, UPT, UR14, -UR7, URZ ;  /* 0x800000070e047290 */ /* 0x000fe4000fffe0ff */
[----:B------:R-:W-:Y:S01]  /*0400*/  UIMAD.WIDE.U32 UR10, UR7, 0x2, UR10 ;  /* 0x00000002070a78a5 */ /* 0x000fe2000f8e000a */
[----:B--2---:R-:W-:Y:S02]  /*0410*/  @P1 SHF.L.U32 R6, R4, 0x10, RZ ;  /* 0x0000001004061819 */ /* 0x004fe400000006ff */
[----:B------:R-:W-:Y:S01]  /*0420*/  MOV R4, UR8 ;  /* 0x0000000800047c02 */ /* 0x000fe20008000f00 */
[----:B------:R-:W-:Y:S02]  /*0430*/  UIMAD.WIDE.U32 UR8, UR7, 0x2, UR8 ;  /* 0x00000002070878a5 */ /* 0x000fe4000f8e0008 */
[----:B------:R-:W-:-:S02]  /*0440*/  @P1 FADD.FTZ R6, -R11, R6 ;  /* 0x000000060b061221 */ /* 0x000fc40000010100 */
[----:B------:R-:W-:-:S04]  /*0450*/  @P1 IMAD.WIDE.U32 R4, R13, 0x2, R4 ;  /* 0x000000020d041825 */ /* 0x000fc800078e0004 */
[----:B------:R-:W-:-:S04]  /*0460*/  @P1 FMUL.FTZ R6, R6, 1.4426950216293334961 ;  /* 0x3fb8aa3b06061820 */ /* 0x000fc80000410000 */
[----:B------:R-:W0:Y:S02]  /*0470*/  @P1 MUFU.EX2 R7, R6 ;  /* 0x0000000600071308 */ /* 0x000e240000000800 */
[----:B0-----:R-:W-:-:S04]  /*0480*/  @P1 FFMA.FTZ R12, -R8, R12, R7 ;  /* 0x0000000c080c1223 */ /* 0x001fc80000010107 */
[----:B------:R-:W-:-:S04]  /*0490*/  @P1 FFMA.FTZ R7, -R9, R0, R12 ;  /* 0x0000000009071223 */ /* 0x000fc8000001010c */
[----:B------:R-:W-:-:S05]  /*04a0*/  @P1 FMUL.FTZ R7, R10, R7 ;  /* 0x000000070a071220 */ /* 0x000fca0000410000 */
[----:B------:R-:W-:-:S05]  /*04b0*/  @P1 F2FP.BF16.F32.PACK_AB R7, RZ, R7 ;  /* 0x00000007ff07123e */ /* 0x000fca00000010ff */
[----:B------:R0:W-:Y:S02]  /*04c0*/  @P1 STG.E.U16 desc[UR20][R4.64], R7 ;  /* 0x0000000704001986 */ /* 0x0001e4000c101514 */
.L_x_12:
[----:B------:R-:W1:Y:S01]  /*04d0*/  LDCU UR14, c[0x0][0x360] ;  /* 0x00006c00ff0e77ac */ /* 0x000e620008000800 */
[----:B------:R-:W-:Y:S01]  /*04e0*/  BSSY.RECONVERGENT B0, `(.L_x_13) ;  /* 0x0000098000007945 */ /* 0x000fe20003800200 */
[----:B------:R-:W-:Y:S01]  /*04f0*/  UMOV UR6, URZ ;  /* 0x000000ff00067c82 */ /* 0x000fe20008000000 */
[----:B-1----:R-:W-:-:S04]  /*0500*/  USHF.L.U32 UR13, UR14, 0x3, URZ ;  /* 0x000000030e0d7899 */ /* 0x002fc800080006ff */
[----:B------:R-:W-:Y:S02]  /*0510*/  UIADD3 UR12, UPT, UPT, URZ, -UR13, URZ ;  /* 0x8000000dff0c7290 */ /* 0x000fe4000fffe0ff */
[----:B------:R-:W-:-:S03]  /*0520*/  UISETP.NE.U32.AND UP1, UPT, UR13, URZ, UPT ;  /* 0x000000ff0d00728c */ /* 0x000fc6000bf25070 */
[----:B0-----:R-:W0:Y:S08]  /*0530*/  I2F.U32.RP R4, UR13 ;  /* 0x0000000d00047d06 */ /* 0x001e300008209000 */
[----:B0-----:R-:W0:Y:S02]  /*0540*/  MUFU.RCP R4, R4 ;  /* 0x0000000400047308 */ /* 0x001e240000001000 */
[----:B0-----:R-:W-:Y:S01]  /*0550*/  IADD3 R5, PT, PT, R4, 0xffffffe, RZ ;  /* 0x0ffffffe04057810 */ /* 0x001fe20007ffe0ff */
[----:B------:R-:W-:-:S05]  /*0560*/  IMAD.SHL.U32 R4, R13, 0x8, RZ ;  /* 0x000000080d047824 */ /* 0x000fca00078e00ff */
[----:B------:R-:W0:Y:S02]  /*0570*/  F2I.FTZ.U32.TRUNC.NTZ R5, R5 ;  /* 0x0000000500057305 */ /* 0x000e24000021f000 */
[----:B0-----:R-:W-:-:S13]  /*0580*/  R2UR UR7, R5 ;  /* 0x00000000050772ca */ /* 0x001fda00000e0000 */
[----:B------:R-:W-:-:S04]  /*0590*/  UIMAD UR12, UR12, UR7, URZ ;  /* 0x000000070c0c72a4 */ /* 0x000fc8000f8e02ff */
[----:B------:R-:W-:-:S04]  /*05a0*/  UIMAD.WIDE.U32 UR6, UR7, UR12, UR6 ;  /* 0x0000000c070672a5 */ /* 0x000fc8000f8e0006 */
[----:B------:R-:W-:-:S04]  /*05b0*/  UIMAD.WIDE.U32 UR6, UR7, UR5, URZ ;  /* 0x00000005070672a5 */ /* 0x000fc8000f8e00ff */
[----:B------:R-:W-:-:S04]  /*05c0*/  UIADD3 UR7, UPT, UPT, -UR7, URZ, URZ ;  /* 0x000000ff07077290 */ /* 0x000fc8000fffe1ff */
[----:B------:R-:W-:-:S04]  /*05d0*/  UIMAD UR6, UR13, UR7, UR5 ;  /* 0x000000070d0672a4 */ /* 0x000fc8000f8e0205 */
[----:B------:R-:W-:-:S11]  /*05e0*/  UISETP.GE.U32.AND UP0, UPT, UR6, UR13, UPT ;  /* 0x0000000d0600728c */ /* 0x000fd6000bf06070 */
[----:B------:R-:W-:-:S04]  /*05f0*/  @UP0 UIADD3 UR6, UPT, UPT, -UR13, UR6, URZ ;  /* 0x000000060d060290 */ /* 0x000fc8000fffe1ff */
[----:B------:R-:W-:-:S11]  /*0600*/  UISETP.GE.U32.AND UP0, UPT, UR6, UR13, UPT ;  /* 0x0000000d0600728c */ /* 0x000fd6000bf06070 */
[----:B------:R-:W-:Y:S02]  /*0610*/  @UP0 UIADD3 UR6, UPT, UPT, -UR13, UR6, URZ ;  /* 0x000000060d060290 */ /* 0x000fe4000fffe1ff */
[----:B------:R-:W-:-:S04]  /*0620*/  @!UP1 ULOP3.LUT UR6, URZ, UR13, URZ, 0x33, !UPT ;  /* 0x0000000dff069292 */ /* 0x000fc8000f8e33ff */
[----:B------:R-:W-:-:S06]  /*0630*/  UIADD3 UR6, UPT, UPT, -UR6, UR5, URZ ;  /* 0x0000000506067290 */ /* 0x000fcc000fffe1ff */
[----:B------:R-:W-:Y:S02]  /*0640*/  ISETP.GE.AND P0, PT, R4, UR6, PT ;  /* 0x0000000604007c0c */ /* 0x000fe4000bf06270 */
[----:B------:R-:W-:-:S11]  /*0650*/  IADD3 R12, PT, PT, R13, UR6, RZ ;  /* 0x000000060d0c7c10 */ /* 0x000fd6000fffe0ff */
[----:B------:R-:W-:Y:S05]  /*0660*/  @P0 BRA `(.L_x_14) ;  /* 0x0000000400fc0947 */ /* 0x000fea0003800000 */
[----:B------:R-:W-:-:S07]  /*0670*/  IMAD.MOV.U32 R17, RZ, RZ, R4 ;  /* 0x000000ffff117224 */ /* 0x000fce00078e0004 */
.L_x_15:
[----:B0-----:R-:W-:-:S05]  /*0680*/  HFMA2 R4, -RZ, RZ, 0, 9.5367431640625e-07 ;  /* 0x00000010ff047431 */ /* 0x001fca00000001ff */
[----:B------:R-:W-:-:S06]  /*0690*/  IMAD.WIDE R4, R13, R4, UR10 ;  /* 0x0000000a0d047e25 */ /* 0x000fcc000f8e0204 */
[----:B------:R-:W2:Y:S01]  /*06a0*/  LDG.E.128 R4, desc[UR20][R4.64] ;  /* 0x0000001404047981 */ /* 0x000ea2000c1e1d00 */
[----:B------:R-:W-:-:S04]  /*06b0*/  IADD3 R17, PT, PT, R17, -UR4, RZ ;  /* 0x8000000411117c10 */ /* 0x000fc8000fffe0ff */
[C---:B-----5:R-:W-:Y:S01]  /*06c0*/  ISETP.NE.U32.AND P1, PT, R2.reuse, R17, PT ;  /* 0x000000110200720c */ /* 0x060fe20003f25070 */
[C---:B------:R-:W-:Y:S01]  /*06d0*/  VIADD R27, R17.reuse, 0x2 ;  /* 0x00000002111b7836 */ /* 0x040fe20000000000 */
[----:B------:R-:W-:Y:S01]  /*06e0*/  SHF.R.S32.HI R25, RZ, 0x1f, R17 ;  /* 0x0000001fff197819 */ /* 0x000fe20000011411 */
[C---:B------:R-:W-:Y:S01]  /*06f0*/  VIADD R29, R17.reuse, 0x6 ;  /* 0x00000006111d7836 */ /* 0x040fe20000000000 */
[----:B------:R-:W-:Y:S02]  /*0700*/  IADD3 R23, PT, PT, R17, 0x1, RZ ;  /* 0x0000000111177810 */ /* 0x000fe40007ffe0ff */
[----:B------:R-:W-:Y:S02]  /*0710*/  ISETP.NE.AND.EX P1, PT, R3, R25, PT, P1 ;  /* 0x000000190300720c */ /* 0x000fe40003f25310 */
[----:B------:R-:W-:Y:S02]  /*0720*/  ISETP.NE.U32.AND P3, PT, R2, R27, PT ;  /* 0x0000001b0200720c */ /* 0x000fe40003f65070 */
[----:B------:R-:W-:-:S02]  /*0730*/  SHF.R.S32.HI R27, RZ, 0x1f, R27 ;  /* 0x0000001fff1b7819 */ /* 0x000fc4000001141b */
[C---:B------:R-:W-:Y:S02]  /*0740*/  ISETP.NE.U32.AND P2, PT, R2.reuse, R29, PT ;  /* 0x0000001d0200720c */ /* 0x040fe40003f45070 */
[----:B------:R-:W-:Y:S02]  /*0750*/  SHF.R.S32.HI R29, RZ, 0x1f, R29 ;  /* 0x0000001fff1d7819 */ /* 0x000fe4000001141d */
[----:B------:R-:W-:Y:S02]  /*0760*/  ISETP.NE.U32.AND P0, PT, R2, R23, PT ;  /* 0x000000170200720c */ /* 0x000fe40003f05070 */
[----:B------:R-:W-:Y:S02]  /*0770*/  SHF.R.S32.HI R23, RZ, 0x1f, R23 ;  /* 0x0000001fff177819 */ /* 0x000fe40000011417 */
[----:B------:R-:W-:Y:S01]  /*0780*/  ISETP.NE.AND.EX P2, PT, R3, R29, PT, P2 ;  /* 0x0000001d0300720c */ /* 0x000fe20003f45320 */
[----:B------:R-:W-:Y:S01]  /*0790*/  VIADD R29, R17, 0x3 ;  /* 0x00000003111d7836 */ /* 0x000fe20000000000 */
[----:B------:R-:W-:Y:S01]  /*07a0*/  ISETP.NE.AND.EX P0, PT, R3, R23, PT, P0 ;  /* 0x000000170300720c */ /* 0x000fe20003f05300 */
[C---:B--2---:R-:W-:Y:S01]  /*07b0*/  IMAD.U32 R14, R4.reuse, 0x10000, RZ ;  /* 0x00010000040e7824 */ /* 0x044fe200078e00ff */
[----:B------:R-:W-:Y:S01]  /*07c0*/  PRMT R4, R4, 0x7632, R4 ;  /* 0x0000763204047816 */ /* 0x000fe20000000004 */
[----:B------:R-:W-:Y:S01]  /*07d0*/  IMAD.U32 R18, R6, 0x10000, RZ ;  /* 0x0001000006127824 */ /* 0x000fe200078e00ff */
[----:B------:R-:W-:Y:S01]  /*07e0*/  SHF.L.U32 R16, R5, 0x10, RZ ;  /* 0x0000001005107819 */ /* 0x000fe200000006ff */
[----:B------:R-:W-:Y:S01]  /*07f0*/  FADD.FTZ R14, -R11, R14 ;  /* 0x0000000e0b0e7221 */ /* 0x000fe20000010100 */
[----:B------:R-:W-:Y:S01]  /*0800*/  IMAD.U32 R20, R7, 0x10000, RZ ;  /* 0x0001000007147824 */ /* 0x000fe200078e00ff */
[----:B------:R-:W-:Y:S01]  /*0810*/  PRMT R6, R5, 0x7632, R6 ;  /* 0x0000763205067816 */ /* 0x000fe20000000006 */
[----:B------:R-:W-:-:S02]  /*0820*/  IMAD.U32 R4, R4, 0x10000, RZ ;  /* 0x0001000004047824 */ /* 0x000fc400078e00ff */
[----:B------:R-:W-:Y:S01]  /*0830*/  FMUL.FTZ R14, R14, 1.4426950216293334961 ;  /* 0x3fb8aa3b0e0e7820 */ /* 0x000fe20000410000 */
[C---:B------:R-:W-:Y:S01]  /*0840*/  FADD.FTZ R16, -R11.reuse, R16 ;  /* 0x000000100b107221 */ /* 0x040fe20000010100 */
[C---:B------:R-:W-:Y:S01]  /*0850*/  FADD.FTZ R20, -R11.reuse, R20 ;  /* 0x000000140b147221 */ /* 0x040fe20000010100 */
[----:B------:R-:W-:Y:S01]  /*0860*/  FADD.FTZ R4, -R11, R4 ;  /* 0x000000040b047221 */ /* 0x000fe20000010100 */
[----:B------:R0:W1:Y:S01]  /*0870*/  MUFU.EX2 R21, R14 ;  /* 0x0000000e00157308 */ /* 0x0000620000000800 */
[----:B------:R-:W-:Y:S01]  /*0880*/  FMUL.FTZ R16, R16, 1.4426950216293334961 ;  /* 0x3fb8aa3b10107820 */ /* 0x000fe20000410000 */
[----:B------:R-:W-:Y:S01]  /*0890*/  FMUL.FTZ R20, R20, 1.4426950216293334961 ;  /* 0x3fb8aa3b14147820 */ /* 0x000fe20000410000 */
[----:B------:R-:W-:Y:S01]  /*08a0*/  FMUL.FTZ R4, R4, 1.4426950216293334961 ;  /* 0x3fb8aa3b04047820 */ /* 0x000fe20000410000 */
[----:B------:R-:W-:Y:S01]  /*08b0*/  PRMT R7, R7, 0x7632, R7 ;  /* 0x0000763207077816 */ /* 0x000fe20000000007 */
[----:B------:R-:W-:-:S03]  /*08c0*/  FADD.FTZ R18, -R11, R18 ;  /* 0x000000120b127221 */ /* 0x000fc60000010100 */
[----:B------:R2:W3:Y:S01]  /*08d0*/  MUFU.EX2 R19, R16 ;  /* 0x0000001000137308 */ /* 0x0004e20000000800 */
[----:B0-----:R-:W-:Y:S01]  /*08e0*/  SHF.L.U32 R14, R6, 0x10, RZ ;  /* 0x00000010060e7819 */ /* 0x001fe200000006ff */
[----:B------:R-:W-:Y:S01]  /*08f0*/  FMUL.FTZ R15, R18, 1.4426950216293334961 ;  /* 0x3fb8aa3b120f7820 */ /* 0x000fe20000410000 */
[----:B------:R-:W-:-:S03]  /*0900*/  PRMT R6, R6, 0x7632, R6 ;  /* 0x0000763206067816 */ /* 0x000fc60000000006 */
[----:B------:R-:W-:Y:S01]  /*0910*/  FADD.FTZ R14, -R11, R14 ;  /* 0x0000000e0b0e7221 */ /* 0x000fe20000010100 */
[----:B------:R-:W-:Y:S01]  /*0920*/  SHF.L.U32 R6, R6, 0x10, RZ ;  /* 0x0000001006067819 */ /* 0x000fe200000006ff */
[----:B------:R0:W-:Y:S01]  /*0930*/  MUFU.EX2 R25, R4 ;  /* 0x0000000400197308 */ /* 0x0001e20000000800 */
[----:B--2---:R-:W-:Y:S01]  /*0940*/  SHF.L.U32 R16, R7, 0x10, RZ ;  /* 0x0000001007107819 */ /* 0x004fe200000006ff */
[----:B------:R-:W-:Y:S02]  /*0950*/  FMUL.FTZ R14, R14, 1.4426950216293334961 ;  /* 0x3fb8aa3b0e0e7820 */ /* 0x000fe40000410000 */
[C---:B------:R-:W-:Y:S02]  /*0960*/  FADD.FTZ R6, -R11.reuse, R6 ;  /* 0x000000060b067221 */ /* 0x040fe40000010100 */
[----:B------:R-:W-:Y:S02]  /*0970*/  FADD.FTZ R16, -R11, R16 ;  /* 0x000000100b107221 */ /* 0x000fe40000010100 */
[----:B------:R-:W2:Y:S01]  /*0980*/  MUFU.EX2 R5, R20 ;  /* 0x0000001400057308 */ /* 0x000ea20000000800 */
[----:B0-----:R-:W-:Y:S01]  /*0990*/  FSEL R4, RZ, 1, P1 ;  /* 0x3f800000ff047808 */ /* 0x001fe20000800000 */
[----:B------:R-:W-:Y:S01]  /*09a0*/  FMUL.FTZ R7, R6, 1.4426950216293334961 ;  /* 0x3fb8aa3b06077820 */ /* 0x000fe20000410000 */
[----:B------:R-:W-:Y:S01]  /*09b0*/  ISETP.NE.AND.EX P1, PT, R3, R27, PT, P3 ;  /* 0x0000001b0300720c */ /* 0x000fe20003f25330 */
[----:B------:R-:W-:-:S02]  /*09c0*/  FMUL.FTZ R16, R16, 1.4426950216293334961 ;  /* 0x3fb8aa3b10107820 */ /* 0x000fc40000410000 */
[----:B-1----:R-:W-:Y:S01]  /*09d0*/  FFMA.FTZ R4, -R8, R4, R21 ;  /* 0x0000000408047223 */ /* 0x002fe20000010115 */
[----:B------:R-:W-:Y:S01]  /*09e0*/  FSEL R6, RZ, 1, P1 ;  /* 0x3f800000ff067808 */ /* 0x000fe20000800000 */
[----:B------:R0:W1:Y:S01]  /*09f0*/  MUFU.EX2 R23, R14 ;  /* 0x0000000e00177308 */ /* 0x0000620000000800 */
[----:B------:R-:W-:Y:S01]  /*0a00*/  ISETP.NE.U32.AND P1, PT, R2, R29, PT ;  /* 0x0000001d0200720c */ /* 0x000fe20003f25070 */
[----:B------:R-:W-:Y:S01]  /*0a10*/  FFMA.FTZ R27, -R9, R0, R4 ;  /* 0x00000000091b7223 */ /* 0x000fe20000010104 */
[----:B------:R-:W-:Y:S01]  /*0a20*/  SHF.R.S32.HI R29, RZ, 0x1f, R29 ;  /* 0x0000001fff1d7819 */ /* 0x000fe2000001141d */
[----:B---3--:R-:W-:Y:S02]  /*0a30*/  FFMA.FTZ R6, -R8, R6, R19 ;  /* 0x0000000608067223 */ /* 0x008fe40000010113 */
[----:B------:R-:W-:Y:S01]  /*0a40*/  FMUL.FTZ R4, R10, R27 ;  /* 0x0000001b0a047220 */ /* 0x000fe20000410000 */
[----:B------:R-:W-:Y:S01]  /*0a50*/  IADD3 R27, PT, PT, R17, 0x5, RZ ;  /* 0x00000005111b7810 */ /* 0x000fe20007ffe0ff */
[----:B------:R-:W3:Y:S01]  /*0a60*/  MUFU.EX2 R7, R7 ;  /* 0x0000000700077308 */ /* 0x000ee20000000800 */
[----:B0-----:R-:W-:Y:S01]  /*0a70*/  FSEL R14, RZ, 1, P2 ;  /* 0x3f800000ff0e7808 */ /* 0x001fe20001000000 */
[----:B------:R-:W-:Y:S01]  /*0a80*/  FFMA.FTZ R19, -R9, R0, R6 ;  /* 0x0000000009137223 */ /* 0x000fe20000010106 */
[----:B------:R-:W-:-:S02]  /*0a90*/  ISETP.NE.AND.EX P1, PT, R3, R29, PT, P1 ;  /* 0x0000001d0300720c */ /* 0x000fc40003f25310 */
[----:B------:R-:W-:Y:S01]  /*0aa0*/  ISETP.NE.U32.AND P2, PT, R2, R27, PT ;  /* 0x0000001b0200720c */ /* 0x000fe20003f45070 */
[----:B--2---:R-:W-:Y:S01]  /*0ab0*/  FFMA.FTZ R14, -R8, R14, R5 ;  /* 0x0000000e080e7223 */ /* 0x004fe20000010105 */
[----:B------:R-:W-:Y:S01]  /*0ac0*/  SHF.R.S32.HI R29, RZ, 0x1f, R27 ;  /* 0x0000001fff1d7819 */ /* 0x000fe2000001141b */
[----:B------:R-:W-:Y:S01]  /*0ad0*/  VIADD R27, R17, 0x7 ;  /* 0x00000007111b7836 */ /* 0x000fe20000000000 */
[----:B------:R1:W0:Y:S01]  /*0ae0*/  MUFU.EX2 R21, R16 ;  /* 0x0000001000157308 */ /* 0x0002220000000800 */
[----:B------:R-:W-:Y:S01]  /*0af0*/  FMUL.FTZ R5, R10, R19 ;  /* 0x000000130a057220 */ /* 0x000fe20000410000 */
[----:B------:R-:W-:Y:S01]  /*0b00*/  FSEL R6, RZ, 1, P0 ;  /* 0x3f800000ff067808 */ /* 0x000fe20000000000 */
[----:B------:R-:W-:Y:S01]  /*0b10*/  FFMA.FTZ R19, -R9, R0, R14 ;  /* 0x0000000009137223 */ /* 0x000fe2000001010e */
[----:B------:R-:W-:Y:S02]  /*0b20*/  ISETP.NE.AND.EX P0, PT, R3, R29, PT, P2 ;  /* 0x0000001d0300720c */ /* 0x000fe40003f05320 */
[----:B------:R-:W-:Y:S01]  /*0b30*/  FSEL R14, RZ, 1, P1 ;  /* 0x3f800000ff0e7808 */ /* 0x000fe20000800000 */
[----:B------:R-:W-:Y:S01]  /*0b40*/  FFMA.FTZ R6, -R8, R6, R25 ;  /* 0x0000000608067223 */ /* 0x000fe20000010119 */
[----:B------:R-:W-:Y:S01]  /*0b50*/  ISETP.NE.U32.AND P2, PT, R2, R27, PT ;  /* 0x0000001b0200720c */ /* 0x000fe20003f45070 */
[----:B------:R-:W2:Y:S01]  /*0b60*/  MUFU.EX2 R15, R15 ;  /* 0x0000000f000f7308 */ /* 0x000ea20000000800 */
[----:B------:R-:W-:Y:S01]  /*0b70*/  SHF.R.S32.HI R27, RZ, 0x1f, R27 ;  /* 0x0000001fff1b7819 */ /* 0x000fe2000001141b */
[----:B-1----:R-:W-:Y:S01]  /*0b80*/  FFMA.FTZ R16, -R8, R14, R23 ;  /* 0x0000000e08107223 */ /* 0x002fe20000010117 */
[----:B------:R-:W-:Y:S01]  /*0b90*/  FSEL R18, RZ, 1, P0 ;  /* 0x3f800000ff127808 */ /* 0x000fe20000000000 */
[----:B------:R-:W-:Y:S01]  /*0ba0*/  FMUL.FTZ R20, R10, R19 ;  /* 0x000000130a147220 */ /* 0x000fe20000410000 */
[----:B------:R-:W-:Y:S01]  /*0bb0*/  IADD3 R17, PT, PT, R17, 0x4, RZ ;  /* 0x0000000411117810 */ /* 0x000fe20007ffe0ff */
[----:B------:R-:W-:Y:S01]  /*0bc0*/  FFMA.FTZ R19, -R9, R0, R6 ;  /* 0x0000000009137223 */ /* 0x000fe20000010106 */
[----:B------:R-:W-:Y:S01]  /*0bd0*/  ISETP.NE.AND.EX P0, PT, R3, R27, PT, P2 ;  /* 0x0000001b0300720c */ /* 0x000fe20003f05320 */
[----:B---3--:R-:W-:Y:S01]  /*0be0*/  FFMA.FTZ R18, -R8, R18, R7 ;  /* 0x0000001208127223 */ /* 0x008fe20000010107 */
[----:B------:R-:W-:Y:S01]  /*0bf0*/  ISETP.NE.U32.AND P1, PT, R2, R17, PT ;  /* 0x000000110200720c */ /* 0x000fe20003f25070 */
[-C--:B------:R-:W-:Y:S01]  /*0c00*/  FFMA.FTZ R7, -R9, R0.reuse, R16 ;  /* 0x0000000009077223 */ /* 0x080fe20000010110 */
[----:B------:R-:W-:Y:S01]  /*0c10*/  SHF.R.S32.HI R17, RZ, 0x1f, R17 ;  /* 0x0000001fff117819 */ /* 0x000fe20000011411 */
[C---:B------:R-:W-:Y:S01]  /*0c20*/  FMUL.FTZ R14, R10.reuse, R19 ;  /* 0x000000130a0e7220 */ /* 0x040fe20000410000 */
[----:B------:R-:W-:Y:S01]  /*0c30*/  FSEL R16, RZ, 1, P0 ;  /* 0x3f800000ff107808 */ /* 0x000fe20000000000 */
[----:B------:R-:W-:Y:S01]  /*0c40*/  FMUL.FTZ R7, R10, R7 ;  /* 0x000000070a077220 */ /* 0x000fe20000410000 */
[----:B------:R-:W-:Y:S01]  /*0c50*/  ISETP.NE.AND.EX P0, PT, R3, R17, PT, P1 ;  /* 0x000000110300720c */ /* 0x000fe20003f05310 */
[----:B------:R-:W-:Y:S01]  /*0c60*/  FFMA.FTZ R17, -R9, R0, R18 ;  /* 0x0000000009117223 */ /* 0x000fe20000010112 */
[----:B------:R1:W-:Y:S01]  /*0c70*/  F2F.BF16.F32 R6, R20 ;  /* 0x0000001400067304 */ /* 0x0003e20000202000 */
[----:B0-----:R-:W-:Y:S01]  /*0c80*/  FFMA.FTZ R18, -R8, R16, R21 ;  /* 0x0000001008127223 */ /* 0x001fe20000010115 */
[----:B------:R-:W-:-:S03]  /*0c90*/  FSEL R16, RZ, 1, P0 ;  /* 0x3f800000ff107808 */ /* 0x000fc60000000000 */
[C---:B------:R-:W-:Y:S02]  /*0ca0*/  FFMA.FTZ R19, -R9.reuse, R0, R18 ;  /* 0x0000000009137223 */ /* 0x040fe40000010112 */
[----:B--2---:R-:W-:Y:S01]  /*0cb0*/  FFMA.FTZ R16, -R8, R16, R15 ;  /* 0x0000001008107223 */ /* 0x004fe2000001010f */
[----:B------:R-:W0:Y:S01]  /*0cc0*/  F2F.BF16.F32 R14, R14 ;  /* 0x0000000e000e7304 */ /* 0x000e220000202000 */
[C---:B------:R-:W-:Y:S01]  /*0cd0*/  FMUL.FTZ R21, R10.reuse, R19 ;  /* 0x000000130a157220 */ /* 0x040fe20000410000 */
[----:B-1----:R-:W-:Y:S01]  /*0ce0*/  FMUL.FTZ R20, R10, R17 ;  /* 0x000000110a147220 */ /* 0x002fe20000410000 */
[----:B------:R-:W-:-:S04]  /*0cf0*/  FFMA.FTZ R15, -R9, R0, R16 ;  /* 0x00000000090f7223 */ /* 0x000fc80000010110 */
[----:B------:R-:W-:Y:S01]  /*0d00*/  FMUL.FTZ R18, R10, R15 ;  /* 0x0000000f0a127220 */ /* 0x000fe20000410000 */
[----:B------:R-:W1:Y:S01]  /*0d10*/  F2F.BF16.F32 R7, R7 ;  /* 0x0000000700077304 */ /* 0x000e620000202000 */
[----:B0-----:R-:W-:-:S07]  /*0d20*/  IMAD.WIDE.U32 R14, R14, 0x10000, RZ ;  /* 0x000100000e0e7825 */ /* 0x001fce00078e00ff */
[----:B------:R0:W2:Y:S01]  /*0d30*/  F2F.BF16.F32 R17, R20 ;  /* 0x0000001400117304 */ /* 0x0000a20000202000 */
[----:B-1----:R-:W-:-:S07]  /*0d40*/  IMAD.U32 R7, R7, 0x10000, RZ ;  /* 0x0001000007077824 */ /* 0x002fce00078e00ff */
[----:B------:R-:W1:Y:S01]  /*0d50*/  F2F.BF16.F32 R21, R21 ;  /* 0x0000001500157304 */ /* 0x000e620000202000 */
[----:B0-----:R-:W-:Y:S02]  /*0d60*/  IMAD.MOV.U32 R20, RZ, RZ, 0x10 ;  /* 0x00000010ff147424 */ /* 0x001fe400078e00ff */
[----:B--2---:R-:W-:-:S05]  /*0d70*/  IMAD.WIDE.U32 R16, R17, 0x10000, RZ ;  /* 0x0001000011107825 */ /* 0x004fca00078e00ff */
[----:B------:R-:W0:Y:S01]  /*0d80*/  F2F.BF16.F32 R5, R5 ;  /* 0x0000000500057304 */ /* 0x000e220000202000 */
[----:B-1----:R-:W-:-:S07]  /*0d90*/  SHF.L.U32 R23, R21, 0x10, RZ ;  /* 0x0000001015177819 */ /* 0x002fce00000006ff */
[----:B------:R-:W1:Y:S01]  /*0da0*/  F2F.BF16.F32 R4, R4 ;  /* 0x0000000400047304 */ /* 0x000e620000202000 */
[----:B0-----:R-:W-:-:S07]  /*0db0*/  LOP3.LUT R5, R7, R15, R5, 0xfe, !PT ;  /* 0x0000000f07057212 */ /* 0x001fce00078efe05 */
[----:B------:R-:W0:Y:S01]  /*0dc0*/  F2F.BF16.F32 R19, R18 ;  /* 0x0000001200137304 */ /* 0x000e220000202000 */
[----:B------:R-:W-:Y:S02]  /*0dd0*/  LOP3.LUT R7, R23, R17, R6, 0xfe, !PT ;  /* 0x0000001117077212 */ /* 0x000fe400078efe06 */
[----:B-1----:R-:W-:Y:S01]  /*0de0*/  LOP3.LUT R4, R14, R4, RZ, 0xfc, !PT ;  /* 0x000000040e047212 */ /* 0x002fe200078efcff */
[C---:B------:R-:W-:Y:S01]  /*0df0*/  IMAD.WIDE R14, R13.reuse, R20, UR8 ;  /* 0x000000080d0e7e25 */ /* 0x040fe2000f8e0214 */
[----:B------:R-:W-:-:S04]  /*0e00*/  IADD3 R13, PT, PT, R13, UR14, RZ ;  /* 0x0000000e0d0d7c10 */ /* 0x000fc8000fffe0ff */
[----:B------:R-:W-:Y:S02]  /*0e10*/  SHF.L.U32 R17, R13, 0x3, RZ ;  /* 0x000000030d117819 */ /* 0x000fe400000006ff */
[----:B0-----:R-:W-:Y:S02]  /*0e20*/  LOP3.LUT R6, R16, R19, RZ, 0xfc, !PT ;  /* 0x0000001310067212 */ /* 0x001fe400078efcff */
[----:B------:R-:W-:-:S03]  /*0e30*/  ISETP.GE.AND P0, PT, R17, UR6, PT ;  /* 0x0000000611007c0c */ /* 0x000fc6000bf06270 */
[----:B------:R0:W-:Y:S10]  /*0e40*/  STG.E.128 desc[UR20][R14.64], R4 ;  /* 0x000000040e007986 */ /* 0x0001f4000c101d14 */
[----:B------:R-:W-:Y:S05]  /*0e50*/  @!P0 BRA `(.L_x_15) ;  /* 0xfffffff800088947 */ /* 0x000fea000383ffff */
.L_x_14:
[----:B------:R-:W-:Y:S05]  /*0e60*/  BSYNC.RECONVERGENT B0 ;  /* 0x0000000000007941 */ /* 0x000fea0003800200 */
.L_x_13:
[----:B------:R-:W-:-:S13]  /*0e70*/  ISETP.GE.AND P0, PT, R12, UR5, PT ;  /* 0x000000050c007c0c */ /* 0x000fda000bf06270 */
[----:B------:R-:W-:Y:S05]  /*0e80*/  @P0 EXIT ;  /* 0x000000000000094d */ /* 0x000fea0003800000 */
.L_x_16:
[----:B0-----:R-:W-:-:S04]  /*0e90*/  IMAD.MOV.U32 R5, RZ, RZ, 0x2 ;  /* 0x00000002ff057424 */ /* 0x001fc800078e00ff */
[----:B------:R-:W-:-:S06]  /*0ea0*/  IMAD.WIDE R4, R12, R5, UR10 ;  /* 0x0000000a0c047e25 */ /* 0x000fcc000f8e0205 */
[----:B------:R-:W2:Y:S01]  /*0eb0*/  LDG.E.U16 R4, desc[UR20][R4.64] ;  /* 0x0000001404047981 */ /* 0x000ea2000c1e1500 */
[----:B------:R-:W-:-:S04]  /*0ec0*/  IADD3 R13, PT, PT, R12, -UR4, RZ ;  /* 0x800000040c0d7c10 */ /* 0x000fc8000fffe0ff */
[----:B-----5:R-:W-:Y:S02]  /*0ed0*/  ISETP.NE.U32.AND P0, PT, R2, R13, PT ;  /* 0x0000000d0200720c */ /* 0x020fe40003f05070 */
[----:B------:R-:W-:-:S04]  /*0ee0*/  SHF.R.S32.HI R13, RZ, 0x1f, R13 ;  /* 0x0000001fff0d7819 */ /* 0x000fc8000001140d */
[----:B------:R-:W-:-:S04]  /*0ef0*/  ISETP.NE.AND.EX P0, PT, R3, R13, PT, P0 ;  /* 0x0000000d0300720c */ /* 0x000fc80003f05300 */
[----:B------:R-:W-:Y:S02]  /*0f00*/  FSEL R13, RZ, 1, P0 ;  /* 0x3f800000ff0d7808 */ /* 0x000fe40000000000 */
[----:B--2---:R-:W-:-:S05]  /*0f10*/  SHF.L.U32 R6, R4, 0x10, RZ ;  /* 0x0000001004067819 */ /* 0x004fca00000006ff */
[----:B------:R-:W-:-:S04]  /*0f20*/  FADD.FTZ R6, -R11, R6 ;  /* 0x000000060b067221 */ /* 0x000fc80000010100 */
[----:B------:R-:W-:-:S04]  /*0f30*/  FMUL.FTZ R6, R6, 1.4426950216293334961 ;  /* 0x3fb8aa3b06067820 */ /* 0x000fc80000410000 */
[----:B------:R-:W0:Y:S02]  /*0f40*/  MUFU.EX2 R7, R6 ;  /* 0x0000000600077308 */ /* 0x000e240000000800 */
[----:B0-----:R-:W-:Y:S01]  /*0f50*/  FFMA.FTZ R14, -R8, R13, R7 ;  /* 0x0000000d080e7223 */ /* 0x001fe20000010107 */
[----:B------:R-:W-:-:S03]  /*0f60*/  IMAD.MOV.U32 R13, RZ, RZ, 0x2 ;  /* 0x00000002ff0d7424 */ /* 0x000fc600078e00ff */
[----:B------:R-:W-:-:S04]  /*0f70*/  FFMA.FTZ R5, -R9, R0, R14 ;  /* 0x0000000009057223 */ /* 0x000fc8000001010e */
[----:B------:R-:W-:-:S05]  /*0f80*/  FMUL.FTZ R5, R10, R5 ;  /* 0x000000050a057220 */ /* 0x000fca0000410000 */
[----:B------:R-:W-:Y:S01]  /*0f90*/  F2FP.BF16.F32.PACK_AB R7, RZ, R5 ;  /* 0x00000005ff07723e */ /* 0x000fe200000010ff */
[C---:B------:R-:W-:Y:S01]  /*0fa0*/  IMAD.WIDE R4, R12.reuse, R13, UR8 ;  /* 0x000000080c047e25 */ /* 0x040fe2000f8e020d */
[----:B------:R-:W-:-:S04]  /*0fb0*/  IADD3 R12, PT, PT, R12, UR14, RZ ;  /* 0x0000000e0c0c7c10 */ /* 0x000fc8000fffe0ff */
[----:B------:R1:W-:Y:S01]  /*0fc0*/  STG.E.U16 desc[UR20][R4.64], R7 ;  /* 0x0000000704007986 */ /* 0x0003e2000c101514 */
[----:B------:R-:W-:-:S13]  /*0fd0*/  ISETP.GE.AND P0, PT, R12, UR5, PT ;  /* 0x000000050c007c0c */ /* 0x000fda000bf06270 */
[----:B-1----:R-:W-:Y:S05]  /*0fe0*/  @!P0 BRA `(.L_x_16) ;  /* 0xfffffffc00a88947 */ /* 0x002fea000383ffff */
[----:B------:R-:W-:Y:S05]  /*0ff0*/  EXIT ;  /* 0x000000000000794d */ /* 0x000fea0003800000 */
.L_x_11:
[----:B------:R-:W0:Y:S01]  /*1000*/  LDCU.128 UR12, c[0x0][0x390] ;  /* 0x00007200ff0c77ac */ /* 0x000e220008000c00 */
[----:B------:R-:W1:Y:S01]  /*1010*/  LDCU.64 UR8, c[0x0][0x3a0] ;  /* 0x00007400ff0877ac */ /* 0x000e620008000a00 */
[----:B------:R-:W2:Y:S01]  /*1020*/  LDCU UR10, c[0x0][0x360] ;  /* 0x00006c00ff0a77ac */ /* 0x000ea20008000800 */
[----:B------:R-:W3:Y:S01]  /*1030*/  S2R R13, SR_TID.X ;  /* 0x00000000000d7919 */ /* 0x000ee20000002100 */
[----:B------:R-:W4:Y:S01]  /*1040*/  LDCU.128 UR16, c[0x0][0x380] ;  /* 0x00007000ff1077ac */ /* 0x000f220008000c00 */
[----:B0-----:R-:W-:Y:S02]  /*1050*/  UIMAD.WIDE.U32 UR4, UR22, 0x2, UR14 ;  /* 0x00000002160478a5 */ /* 0x001fe4000f8e000e */
[----:B------:R-:W-:-:S04]  /*1060*/  UIMAD.WIDE.U32 UR12, UR22, 0x2, UR12 ;  /* 0x00000002160c78a5 */ /* 0x000fc8000f8e000c */
[----:B------:R-:W-:Y:S01]  /*1070*/  MOV R2, UR4 ;  /* 0x0000000400027c02 */ /* 0x000fe20008000f00 */
[----:B------:R-:W-:Y:S01]  /*1080*/  IMAD.U32 R3, RZ, RZ, UR5 ;  /* 0x00000005ff037e24 */ /* 0x000fe2000f8e00ff */
[----:B------:R-:W-:Y:S02]  /*1090*/  MOV R6, UR12 ;  /* 0x0000000c00067c02 */ /* 0x000fe40008000f00 */
[----:B------:R-:W-:Y:S01]  /*10a0*/  MOV R7, UR13 ;  /* 0x0000000d00077c02 */ /* 0x000fe20008000f00 */
[----:B-1----:R-:W-:Y:S01]  /*10b0*/  UIMAD.WIDE.U32 UR8, UR22, 0x8, UR8 ;  /* 0x00000008160878a5 */ /* 0x002fe2000f8e0008 */
[----:B------:R-:W5:Y:S04]  /*10c0*/  LDG.E.U16 R2, desc[UR20][R2.64] ;  /* 0x0000001402027981 */ /* 0x000f68000c1e1500 */
[----:B------:R-:W4:Y:S01]  /*10d0*/  LDG.E.U16 R6, desc[UR20][R6.64] ;  /* 0x0000001406067981 */ /* 0x000f22000c1e1500 */
[----:B------:R-:W-:Y:S01]  /*10e0*/  IMAD.U32 R4, RZ, RZ, UR8 ;  /* 0x00000008ff047e24 */ /* 0x000fe2000f8e00ff */
[----:B------:R-:W-:-:S06]  /*10f0*/  MOV R5, UR9 ;  /* 0x0000000900057c02 */ /* 0x000fcc0008000f00 */
[----:B------:R-:W4:Y:S01]  /*1100*/  LDG.E.64 R4, desc[UR20][R4.64] ;  /* 0x0000001404047981 */ /* 0x000f22000c1e1b00 */
[----:B--2---:R-:W-:Y:S01]  /*1110*/  USHF.L.U32 UR9, UR10, 0x3, URZ ;  /* 0x000000030a097899 */ /* 0x004fe200080006ff */
[----:B------:R-:W-:Y:S01]  /*1120*/  BSSY.RECONVERGENT B0, `(.L_x_17) ;  /* 0x00000b9000007945 */ /* 0x000fe20003800200 */
[----:B------:R-:W-:Y:S02]  /*1130*/  UMOV UR4, URZ ;  /* 0x000000ff00047c82 */ /* 0x000fe40008000000 */
[----:B------:R-:W-:Y:S02]  /*1140*/  UIADD3 UR8, UPT, UPT, URZ, -UR9, URZ ;  /* 0x80000009ff087290 */ /* 0x000fe4000fffe0ff */
[----:B------:R-:W-:-:S03]  /*1150*/  UISETP.NE.U32.AND UP1, UPT, UR9, URZ, UPT ;  /* 0x000000ff0900728c */ /* 0x000fc6000bf25070 */
[----:B------:R-:W0:Y:S08]  /*1160*/  I2F.U32.RP R0, UR9 ;  /* 0x0000000900007d06 */ /* 0x000e300008209000 */
[----:B0-----:R-:W0:Y:S02]  /*1170*/  MUFU.RCP R0, R0 ;  /* 0x0000000000007308 */ /* 0x001e240000001000 */
[----:B0-----:R-:W-:-:S02]  /*1180*/  IADD3 R8, PT, PT, R0, 0xffffffe, RZ ;  /* 0x0ffffffe00087810 */ /* 0x001fc40007ffe0ff */
[----:B------:R-:W-:-:S04]  /*1190*/  I2FP.F32.S32 R0, UR6 ;  /* 0x0000000600007c45 */ /* 0x000fc80008201400 */
[----:B------:R-:W0:Y:S08]  /*11a0*/  F2I.FTZ.U32.TRUNC.NTZ R8, R8 ;  /* 0x0000000800087305 */ /* 0x000e30000021f000 */
[----:B------:R-:W1:Y:S01]  /*11b0*/  MUFU.RCP R0, R0 ;  /* 0x0000000000007308 */ /* 0x000e620000001000 */
        /* <DEDUP_REMOVED lines=10> */
[----:B------:R-:W-:Y:S01]  /*1260*/  @!UP1 ULOP3.LUT UR5, URZ, UR9, URZ, 0x33, !UPT ;  /* 0x00000009ff059292 */ /* 0x000fe2000f8e33ff */
[----:B------:R-:W0:Y:S03]  /*1270*/  LDCU UR9, c[0x0][0x3a8] ;  /* 0x00007500ff0977ac */ /* 0x000e260008000800 */
[----:B------:R-:W-:-:S06]  /*1280*/  UIADD3 UR8, UPT, UPT, -UR5, UR6, URZ ;  /* 0x0000000605087290 */ /* 0x000fcc000fffe1ff */
[----:B---3--:R-:W-:Y:S02]  /*1290*/  ISETP.GE.AND P0, PT, R13, UR8, PT ;  /* 0x000000080d007c0c */ /* 0x008fe4000bf06270 */
[----:B-----5:R-:W-:Y:S02]  /*12a0*/  R2UR UR4, R2 ;  /* 0x00000000020472ca */ /* 0x020fe400000e0000 */
[----:B----4-:R-:W-:Y:S02]  /*12b0*/  R2UR UR5, R6 ;  /* 0x00000000060572ca */ /* 0x010fe400000e0000 */
[----:B------:R-:W-:-:S09]  /*12c0*/  R2UR UR14, R4 ;  /* 0x00000000040e72ca */ /* 0x000fd200000e0000 */
[----:B------:R-:W-:Y:S01]  /*12d0*/  USHF.L.U32 UR12, UR4, 0x10, URZ ;  /* 0x00000010040c7899 */ /* 0x000fe200080006ff */
[----:B------:R-:W-:Y:S01]  /*12e0*/  R2UR UR15, R5 ;  /* 0x00000000050f72ca */ /* 0x000fe200000e0000 */
[----:B------:R-:W-:Y:S01]  /*12f0*/  USHF.L.U32 UR13, UR5, 0x10, URZ ;  /* 0x00000010050d7899 */ /* 0x000fe200080006ff */
[----:B01----:R-:W-:-:S13]  /*1300*/  @P0 BRA `(.L_x_18) ;  /* 0x0000000800680947 */ /* 0x003fda0003800000 */
.L_x_19:
[----:B------:R-:W-:Y:S01]  /*1310*/  UIMAD.WIDE.U32 UR4, UR7, 0x2, UR18 ;  /* 0x00000002070478a5 */ /* 0x000fe2000f8e0012 */
[----:B------:R-:W-:Y:S02]  /*1320*/  IMAD.MOV.U32 R2, RZ, RZ, 0x2 ;  /* 0x00000002ff027424 */ /* 0x000fe400078e00ff */
[----:B------:R-:W-:Y:S01]  /*1330*/  HFMA2 R7, -RZ, RZ, 0, 1.1920928955078125e-07 ;  /* 0x00000002ff077431 */ /* 0x000fe200000001ff */
[C---:B------:R-:W-:Y:S02]  /*1340*/  IADD3 R12, PT, PT, R13.reuse, UR10, RZ ;  /* 0x0000000a0d0c7c10 */ /* 0x040fe4000fffe0ff */
[----:B------:R-:W-:Y:S02]  /*1350*/  IMAD.WIDE.U32 R2, R13, R2, UR4 ;  /* 0x000000040d027e25 */ /* 0x000fe4000f8e0002 */
[----:B------:R-:W-:-:S03]  /*1360*/  IADD3 R11, PT, PT, R12, UR10, RZ ;  /* 0x0000000a0c0b7c10 */ /* 0x000fc6000fffe0ff */
[----:B------:R0:W2:Y:S01]  /*1370*/  LDG.E.U16 R14, desc[UR20][R2.64] ;  /* 0x00000014020e7981 */ /* 0x0000a2000c1e1500 */
[----:B------:R-:W-:-:S04]  /*1380*/  IMAD.WIDE.U32 R6, R12, R7, UR4 ;  /* 0x000000040c067e25 */ /* 0x000fc8000f8e0007 */
[----:B------:R-:W-:Y:S02]  /*1390*/  HFMA2 R25, -RZ, RZ, 0, 1.1920928955078125e-07 ;  /* 0x00000002ff197431 */ /* 0x000fe400000001ff */
[----:B------:R-:W-:Y:S01]  /*13a0*/  VIADD R5, R11, UR10 ;  /* 0x0000000a0b057c36 */ /* 0x000fe20008000000 */
[----:B------:R1:W3:Y:S01]  /*13b0*/  LDG.E.U16 R15, desc[UR20][R6.64] ;  /* 0x00000014060f7981 */ /* 0x0002e2000c1e1500 */
[----:B------:R-:W-:Y:S01]  /*13c0*/  IMAD.MOV.U32 R8, RZ, RZ, 0x2 ;  /* 0x00000002ff087424 */ /* 0x000fe200078e00ff */
[----:B------:R-:W-:Y:S02]  /*13d0*/  MOV R22, 0x2 ;  /* 0x0000000200167802 */ /* 0x000fe40000000f00 */
[----:B0-----:R-:W-:Y:S01]  /*13e0*/  IADD3 R2, PT, PT, R5, UR10, RZ ;  /* 0x0000000a05027c10 */ /* 0x001fe2000fffe0ff */
[----:B------:R-:W-:-:S03]  /*13f0*/  IMAD.WIDE.U32 R8, R11, R8, UR4 ;  /* 0x000000040b087e25 */ /* 0x000fc6000f8e0008 */
[C---:B------:R-:W-:Y:S01]  /*1400*/  IADD3 R3, PT, PT, R2.reuse, UR10, RZ ;  /* 0x0000000a02037c10 */ /* 0x040fe2000fffe0ff */
[----:B------:R-:W-:Y:S01]  /*1410*/  IMAD.WIDE.U32 R22, R5, R22, UR4 ;  /* 0x0000000405167e25 */ /* 0x000fe2000f8e0016 */
[----:B------:R0:W4:Y:S03]  /*1420*/  LDG.E.U16 R16, desc[UR20][R8.64] ;  /* 0x0000001408107981 */ /* 0x000126000c1e1500 */
[----:B------:R-:W-:Y:S01]  /*1430*/  IMAD.WIDE.U32 R24, R2, R25, UR4 ;  /* 0x0000000402187e25 */ /* 0x000fe2000f8e0019 */
[----:B------:R5:W4:Y:S03]  /*1440*/  LDG.E.U16 R18, desc[UR20][R22.64] ;  /* 0x0000001416127981 */ /* 0x000b26000c1e1500 */
[----:B------:R-:W-:Y:S01]  /*1450*/  IMAD.MOV.U32 R20, RZ, RZ, 0x2 ;  /* 0x00000002ff147424 */ /* 0x000fe200078e00ff */
[----:B------:R-:W4:Y:S01]  /*1460*/  LDG.E.U16 R17, desc[UR20][R24.64] ;  /* 0x0000001418117981 */ /* 0x000f22000c1e1500 */
[----:B-1----:R-:W-:-:S02]  /*1470*/  MOV R7, 0x2 ;  /* 0x0000000200077802 */ /* 0x002fc40000000f00 */
[----:B------:R-:W-:-:S04]  /*1480*/  IMAD.WIDE.U32 R20, R3, R20, UR4 ;  /* 0x0000000403147e25 */ /* 0x000fc8000f8e0014 */
[----:B------:R-:W-:Y:S01]  /*1490*/  VIADD R4, R3, UR10 ;  /* 0x0000000a03047c36 */ /* 0x000fe20008000000 */
[----:B------:R-:W4:Y:S03]  /*14a0*/  LDG.E.U16 R19, desc[UR20][R20.64] ;  /* 0x0000001414137981 */ /* 0x000f26000c1e1500 */
[C---:B0-----:R-:W-:Y:S01]  /*14b0*/  IMAD.WIDE.U32 R8, R4.reuse, R7, UR4 ;  /* 0x0000000404087e25 */ /* 0x041fe2000f8e0007 */
[----:B------:R-:W-:-:S05]  /*14c0*/  IADD3 R10, PT, PT, R4, UR10, RZ ;  /* 0x0000000a040a7c10 */ /* 0x000fca000fffe0ff */
[----:B------:R0:W4:Y:S01]  /*14d0*/  LDG.E.U16 R9, desc[UR20][R8.64] ;  /* 0x0000001408097981 */ /* 0x000122000c1e1500 */
[----:B------:R-:W-:-:S06]  /*14e0*/  IMAD.WIDE.U32 R6, R10, R7, UR4 ;  /* 0x000000040a067e25 */ /* 0x000fcc000f8e0007 */
[----:B------:R1:W4:Y:S01]  /*14f0*/  LDG.E.U16 R6, desc[UR20][R6.64] ;  /* 0x0000001406067981 */ /* 0x000322000c1e1500 */
[----:B------:R-:W-:Y:S01]  /*1500*/  ISETP.NE.U32.AND P0, PT, R13, UR14, PT ;  /* 0x0000000e0d007c0c */ /* 0x000fe2000bf05070 */
[----:B-----5:R-:W-:Y:S01]  /*1510*/  IMAD.U32 R23, RZ, RZ, UR9 ;  /* 0x00000009ff177e24 */ /* 0x020fe2000f8e00ff */
[----:B------:R-:W-:Y:S02]  /*1520*/  ISETP.NE.U32.AND P1, PT, R12, UR14, PT ;  /* 0x0000000e0c007c0c */ /* 0x000fe4000bf25070 */
[----:B------:R-:W-:Y:S01]  /*1530*/  ISETP.NE.AND.EX P0, PT, RZ, UR15, PT, P0 ;  /* 0x0000000fff007c0c */ /* 0x000fe2000bf05300 */
[----:B------:R-:W-:Y:S01]  /*1540*/  FADD.FTZ R23, -R23, 1 ;  /* 0x3f80000017177421 */ /* 0x000fe20000010100 */
[----:B0-----:R-:W-:Y:S02]  /*1550*/  MOV R8, UR9 ;  /* 0x0000000900087c02 */ /* 0x001fe40008000f00 */
[----:B------:R-:W-:Y:S02]  /*1560*/  FSEL R21, RZ, 1, P0 ;  /* 0x3f800000ff157808 */ /* 0x000fe40000000000 */
[----:B------:R-:W-:Y:S01]  /*1570*/  ISETP.NE.AND.EX P0, PT, RZ, UR15, PT, P1 ;  /* 0x0000000fff007c0c */ /* 0x000fe2000bf05310 */
[----:B------:R-:W-:Y:S01]  /*1580*/  FADD.FTZ R8, -R8, 1 ;  /* 0x3f80000008087421 */ /* 0x000fe20000010100 */
[----:B------:R-:W-:-:S02]  /*1590*/  ISETP.NE.U32.AND P1, PT, R11, UR14, PT ;  /* 0x0000000e0b007c0c */ /* 0x000fc4000bf25070 */
[----:B------:R-:W-:Y:S02]  /*15a0*/  ISETP.NE.U32.AND P2, PT, R2, UR14, PT ;  /* 0x0000000e02007c0c */ /* 0x000fe4000bf45070 */
[----:B------:R-:W-:Y:S01]  /*15b0*/  ISETP.NE.AND.EX P1, PT, RZ, UR15, PT, P1 ;  /* 0x0000000fff007c0c */ /* 0x000fe2000bf25310 */
[----:B------:R-:W-:Y:S01]  /*15c0*/  UIMAD.WIDE.U32 UR4, UR7, 0x2, UR16 ;  /* 0x00000002070478a5 */ /* 0x000fe2000f8e0010 */
[----:B--2---:R-:W-:-:S05]  /*15d0*/  SHF.L.U32 R14, R14, 0x10, RZ ;  /* 0x000000100e0e7819 */ /* 0x004fca00000006ff */
[----:B------:R-:W-:Y:S01]  /*15e0*/  FADD.FTZ R14, R14, -UR13 ;  /* 0x8000000d0e0e7e21 */ /* 0x000fe20008010000 */
[----:B---3--:R-:W-:-:S03]  /*15f0*/  IMAD.U32 R15, R15, 0x10000, RZ ;  /* 0x000100000f0f7824 */ /* 0x008fc600078e00ff */
[----:B------:R-:W-:Y:S01]  /*1600*/  FMUL.FTZ R14, R14, 1.4426950216293334961 ;  /* 0x3fb8aa3b0e0e7820 */ /* 0x000fe20000410000 */
[----:B------:R-:W-:-:S04]  /*1610*/  FADD.FTZ R15, R15, -UR13 ;  /* 0x8000000d0f0f7e21 */ /* 0x000fc80008010000 */
[----:B------:R-:W-:Y:S01]  /*1620*/  FMUL.FTZ R15, R15, 1.4426950216293334961 ;  /* 0x3fb8aa3b0f0f7820 */ /* 0x000fe20000410000 */
[----:B------:R-:W0:Y:S01]  /*1630*/  MUFU.EX2 R14, R14 ;  /* 0x0000000e000e7308 */ /* 0x000e220000000800 */
[----:B----4-:R-:W-:Y:S02]  /*1640*/  SHF.L.U32 R16, R16, 0x10, RZ ;  /* 0x0000001010107819 */ /* 0x010fe400000006ff */
[----:B------:R-:W-:-:S03]  /*1650*/  SHF.L.U32 R18, R18, 0x10, RZ ;  /* 0x0000001012127819 */ /* 0x000fc600000006ff */
[----:B------:R-:W-:Y:S02]  /*1660*/  FADD.FTZ R16, R16, -UR13 ;  /* 0x8000000d10107e21 */ /* 0x000fe40008010000 */
[----:B------:R-:W2:Y:S01]  /*1670*/  MUFU.EX2 R15, R15 ;  /* 0x0000000f000f7308 */ /* 0x000ea20000000800 */
[----:B------:R-:W-:Y:S01]  /*1680*/  SHF.L.U32 R17, R17, 0x10, RZ ;  /* 0x0000001011117819 */ /* 0x000fe200000006ff */
[----:B-1----:R-:W-:Y:S01]  /*1690*/  FMUL.FTZ R7, R16, 1.4426950216293334961 ;  /* 0x3fb8aa3b10077820 */ /* 0x002fe20000410000 */
[----:B------:R-:W-:-:S03]  /*16a0*/  FADD.FTZ R18, R18, -UR13 ;  /* 0x8000000d12127e21 */ /* 0x000fc60008010000 */
[----:B------:R-:W-:Y:S01]  /*16b0*/  FADD.FTZ R20, R17, -UR13 ;  /* 0x8000000d11147e21 */ /* 0x000fe20008010000 */
[----:B------:R-:W-:Y:S02]  /*16c0*/  IMAD.U32 R16, R19, 0x10000, RZ ;  /* 0x0001000013107824 */ /* 0x000fe400078e00ff */
[----:B------:R-:W-:Y:S01]  /*16d0*/  FMUL.FTZ R18, R18, 1.4426950216293334961 ;  /* 0x3fb8aa3b12127820 */ /* 0x000fe20000410000 */
[----:B------:R-:W-:Y:S01]  /*16e0*/  FMUL.FTZ R20, R20, 1.4426950216293334961 ;  /* 0x3fb8aa3b14147820 */ /* 0x000fe20000410000 */
[----:B------:R-:W-:Y:S01]  /*16f0*/  FADD.FTZ R16, R16, -UR13 ;  /* 0x8000000d10107e21 */ /* 0x000fe20008010000 */
[----:B------:R-:W1:Y:S01]  /*1700*/  MUFU.EX2 R7, R7 ;  /* 0x0000000700077308 */ /* 0x000e620000000800 */
[----:B0-----:R-:W-:Y:S01]  /*1710*/  FFMA.FTZ R19, -R23, R21, R14 ;  /* 0x0000001517137223 */ /* 0x001fe2000001010e */
[----:B------:R-:W-:Y:S01]  /*1720*/  FSEL R14, RZ, 1, P0 ;  /* 0x3f800000ff0e7808 */ /* 0x000fe20000000000 */
[----:B------:R-:W-:Y:S01]  /*1730*/  FMUL.FTZ R25, R16, 1.4426950216293334961 ;  /* 0x3fb8aa3b10197820 */ /* 0x000fe20000410000 */
[----:B------:R-:W-:-:S04]  /*1740*/  SHF.L.U32 R9, R9, 0x10, RZ ;  /* 0x0000001009097819 */ /* 0x000fc800000006ff */
[----:B------:R-:W0:Y:S01]  /*1750*/  MUFU.EX2 R17, R18 ;  /* 0x0000001200117308 */ /* 0x000e220000000800 */
[----:B------:R-:W-:Y:S01]  /*1760*/  ISETP.NE.U32.AND P0, PT, R5, UR14, PT ;  /* 0x0000000e05007c0c */ /* 0x000fe2000bf05070 */
[----:B--2---:R-:W-:Y:S01]  /*1770*/  FFMA.FTZ R15, -R8, R14, R15 ;  /* 0x0000000e080f7223 */ /* 0x004fe2000001010f */
[----:B------:R-:W-:-:S05]  /*1780*/  FADD.FTZ R14, R9, -UR13 ;  /* 0x8000000d090e7e21 */ /* 0x000fca0008010000 */
[----:B------:R-:W2:Y:S01]  /*1790*/  MUFU.EX2 R23, R20 ;  /* 0x0000001400177308 */ /* 0x000ea20000000800 */
[----:B------:R-:W-:Y:S02]  /*17a0*/  ISETP.NE.AND.EX P0, PT, RZ, UR15, PT, P0 ;  /* 0x0000000fff007c0c */ /* 0x000fe4000bf05300 */
[----:B------:R-:W-:Y:S01]  /*17b0*/  FSEL R9, RZ, 1, P1 ;  /* 0x3f800000ff097808 */ /* 0x000fe20000800000 */
[----:B------:R-:W-:Y:S01]  /*17c0*/  FMUL.FTZ R21, R14, 1.4426950216293334961 ;  /* 0x3fb8aa3b0e157820 */ /* 0x000fe20000410000 */
[----:B------:R-:W-:-:S03]  /*17d0*/  ISETP.NE.AND.EX P1, PT, RZ, UR15, PT, P2 ;  /* 0x0000000fff007c0c */ /* 0x000fc6000bf25320 */
[----:B------:R-:W3:Y:S01]  /*17e0*/  MUFU.EX2 R25, R25 ;  /* 0x0000001900197308 */ /* 0x000ee20000000800 */
[----:B------:R-:W-:Y:S02]  /*17f0*/  ISETP.NE.U32.AND P2, PT, R3, UR14, PT ;  /* 0x0000000e03007c0c */ /* 0x000fe4000bf45070 */
[----:B------:R-:W-:Y:S02]  /*1800*/  SHF.L.U32 R6, R6, 0x10, RZ ;  /* 0x0000001006067819 */ /* 0x000fe400000006ff */
[----:B------:R-:W-:Y:S02]  /*1810*/  FSEL R14, RZ, 1, P0 ;  /* 0x3f800000ff0e7808 */ /* 0x000fe40000000000 */
[----:B------:R-:W-:Y:S01]  /*1820*/  FSEL R16, RZ, 1, P1 ;  /* 0x3f800000ff107808 */ /* 0x000fe20000800000 */
[----:B------:R-:W4:Y:S01]  /*1830*/  MUFU.EX2 R21, R21 ;  /* 0x0000001500157308 */ /* 0x000f220000000800 */
[----:B------:R-:W-:Y:S01]  /*1840*/  ISETP.NE.AND.EX P0, PT, RZ, UR15, PT, P2 ;  /* 0x0000000fff007c0c */ /* 0x000fe2000bf05320 */
[----:B-1----:R-:W-:Y:S01]  /*1850*/  FFMA.FTZ R7, -R8, R9, R7 ;  /* 0x0000000908077223 */ /* 0x002fe20000010107 */
[----:B------:R-:W-:Y:S01]  /*1860*/  FADD.FTZ R6, R6, -UR13 ;  /* 0x8000000d06067e21 */ /* 0x000fe20008010000 */
[C---:B0-----:R-:W-:Y:S01]  /*1870*/  FFMA.FTZ R9, -R8.reuse, R14, R17 ;  /* 0x0000000e08097223 */ /* 0x041fe20000010111 */
[----:B--2---:R-:W-:Y:S01]  /*1880*/  FFMA.FTZ R17, -R8, R16, R23 ;  /* 0x0000001008117223 */ /* 0x004fe20000010117 */
[----:B------:R-:W-:Y:S01]  /*1890*/  FSEL R16, RZ, 1, P0 ;  /* 0x3f800000ff107808 */ /* 0x000fe20000000000 */
[----:B------:R-:W-:Y:S01]  /*18a0*/  FMUL.FTZ R23, R6, 1.4426950216293334961 ;  /* 0x3fb8aa3b06177820 */ /* 0x000fe20000410000 */
[----:B------:R-:W-:Y:S01]  /*18b0*/  ISETP.NE.U32.AND P1, PT, R4, UR14, PT ;  /* 0x0000000e04007c0c */ /* 0x000fe2000bf25070 */
[C---:B------:R-:W-:Y:S01]  /*18c0*/  FFMA.FTZ R15, -R0.reuse, UR9, R15 ;  /* 0x00000009000f7c23 */ /* 0x040fe2000801010f */
[----:B------:R-:W-:Y:S01]  /*18d0*/  FFMA.FTZ R14, -R0, UR9, R19 ;  /* 0x00000009000e7c23 */ /* 0x000fe20008010113 */
[----:B---3--:R-:W-:Y:S01]  /*18e0*/  FFMA.FTZ R19, -R8, R16, R25 ;  /* 0x0000001008137223 */ /* 0x008fe20000010119 */
[----:B------:R-:W-:Y:S01]  /*18f0*/  ISETP.NE.AND.EX P1, PT, RZ, UR15, PT, P1 ;  /* 0x0000000fff007c0c */ /* 0x000fe2000bf25310 */
[----:B------:R-:W-:Y:S01]  /*1900*/  FMUL.FTZ R16, R15, UR12 ;  /* 0x0000000c0f107c20 */ /* 0x000fe20008410000 */
[----:B------:R-:W0:Y:S01]  /*1910*/  MUFU.EX2 R23, R23 ;  /* 0x0000001700177308 */ /* 0x000e220000000800 */
[----:B------:R-:W-:-:S02]  /*1920*/  HFMA2 R15, -RZ, RZ, 0, 1.1920928955078125e-07 ;  /* 0x00000002ff0f7431 */ /* 0x000fc400000001ff */
[----:B------:R-:W-:Y:S01]  /*1930*/  FMUL.FTZ R14, R14, UR12 ;  /* 0x0000000c0e0e7c20 */ /* 0x000fe20008410000 */
[----:B------:R-:W-:Y:S01]  /*1940*/  FSEL R18, RZ, 1, P1 ;  /* 0x3f800000ff127808 */ /* 0x000fe20000800000 */
[----:B------:R-:W-:Y:S01]  /*1950*/  FFMA.FTZ R7, -R0, UR9, R7 ;  /* 0x0000000900077c23 */ /* 0x000fe20008010107 */
[----:B------:R-:W-:Y:S01]  /*1960*/  ISETP.NE.U32.AND P0, PT, R10, UR14, PT ;  /* 0x0000000e0a007c0c */ /* 0x000fe2000bf05070 */
[----:B------:R-:W-:Y:S01]  /*1970*/  IMAD.MOV.U32 R6, RZ, RZ, 0x2 ;  /* 0x00000002ff067424 */ /* 0x000fe200078e00ff */
[----:B------:R-:W-:Y:S01]  /*1980*/  F2FP.BF16.F32.PACK_AB R14, RZ, R14 ;  /* 0x0000000eff0e723e */ /* 0x000fe200000010ff */
[----:B----4-:R-:W-:Y:S01]  /*1990*/  FFMA.FTZ R21, -R8, R18, R21 ;  /* 0x0000001208157223 */ /* 0x010fe20000010115 */
[----:B------:R-:W-:Y:S01]  /*19a0*/  MOV R20, 0x2 ;  /* 0x0000000200147802 */ /* 0x000fe20000000f00 */
[----:B------:R-:W-:Y:S01]  /*19b0*/  FMUL.FTZ R18, R7, UR12 ;  /* 0x0000000c07127c20 */ /* 0x000fe20008410000 */
[----:B------:R-:W-:Y:S01]  /*19c0*/  ISETP.NE.AND.EX P0, PT, RZ, UR15, PT, P0 ;  /* 0x0000000fff007c0c */ /* 0x000fe2000bf05300 */
[----:B------:R-:W-:Y:S01]  /*19d0*/  IMAD.WIDE.U32 R6, R13, R6, UR4 ;  /* 0x000000040d067e25 */ /* 0x000fe2000f8e0006 */
[----:B------:R-:W-:-:S03]  /*19e0*/  PRMT R22, R14, 0x7610, R22 ;  /* 0x000076100e167816 */ /* 0x000fc60000000016 */
[----:B------:R-:W-:Y:S01]  /*19f0*/  FFMA.FTZ R19, -R0, UR9, R19 ;  /* 0x0000000900137c23 */ /* 0x000fe20008010113 */
[----:B------:R-:W-:Y:S01]  /*1a00*/  F2FP.BF16.F32.PACK_AB R16, RZ, R16 ;  /* 0x00000010ff10723e */ /* 0x000fe200000010ff */
[----:B------:R-:W-:-:S04]  /*1a10*/  IMAD.WIDE.U32 R12, R12, R15, UR4 ;  /* 0x000000040c0c7e25 */ /* 0x000fc8000f8e000f */
[----:B------:R-:W-:Y:S01]  /*1a20*/  FFMA.FTZ R9, -R0, UR9, R9 ;  /* 0x0000000900097c23 */ /* 0x000fe20008010109 */
[----:B------:R-:W-:Y:S01]  /*1a30*/  IMAD.WIDE.U32 R14, R11, R20, UR4 ;  /* 0x000000040b0e7e25 */ /* 0x000fe2000f8e0014 */
[----:B------:R-:W-:-:S03]  /*1a40*/  FSEL R11, RZ, 1, P0 ;  /* 0x3f800000ff0b7808 */ /* 0x000fc60000000000 */
[----:B------:R-:W-:Y:S01]  /*1a50*/  FMUL.FTZ R19, R19, UR12 ;  /* 0x0000000c13137c20 */ /* 0x000fe20008410000 */
[----:B------:R-:W-:Y:S01]  /*1a60*/  PRMT R20, R16, 0x7610, R20 ;  /* 0x0000761010147816 */ /* 0x000fe20000000014 */
[----:B------:R1:W-:Y:S01]  /*1a70*/  STG.E.U16 desc[UR20][R6.64], R22 ;  /* 0x0000001606007986 */ /* 0x0003e2000c101514 */
[----:B0-----:R-:W-:Y:S01]  /*1a80*/  FFMA.FTZ R23, -R8, R11, R23 ;  /* 0x0000000b08177223 */ /* 0x001fe20000010117 */
[----:B------:R-:W-:Y:S01]  /*1a90*/  FMUL.FTZ R11, R9, UR12 ;  /* 0x0000000c090b7c20 */ /* 0x000fe20008410000 */
[----:B------:R-:W-:Y:S01]  /*1aa0*/  F2FP.BF16.F32.PACK_AB R18, RZ, R18 ;  /* 0x00000012ff12723e */ /* 0x000fe200000010ff */
[----:B------:R-:W-:Y:S01]  /*1ab0*/  HFMA2 R9, -RZ, RZ, 0, 1.1920928955078125e-07 ;  /* 0x00000002ff097431 */ /* 0x000fe200000001ff */
[----:B------:R0:W-:Y:S01]  /*1ac0*/  STG.E.U16 desc[UR20][R12.64], R20 ;  /* 0x000000140c007986 */ /* 0x0001e2000c101514 */
[C---:B------:R-:W-:Y:S01]  /*1ad0*/  FFMA.FTZ R17, -R0.reuse, UR9, R17 ;  /* 0x0000000900117c23 */ /* 0x040fe20008010111 */
[C---:B------:R-:W-:Y:S01]  /*1ae0*/  FFMA.FTZ R21, -R0.reuse, UR9, R21 ;  /* 0x0000000900157c23 */ /* 0x040fe20008010115 */
[----:B------:R-:W-:Y:S01]  /*1af0*/  FFMA.FTZ R23, -R0, UR9, R23 ;  /* 0x0000000900177c23 */ /* 0x000fe20008010117 */
[----:B------:R2:W-:Y:S01]  /*1b00*/  STG.E.U16 desc[UR20][R14.64], R18 ;  /* 0x000000120e007986 */ /* 0x0005e2000c101514 */
[----:B------:R-:W-:Y:S01]  /*1b10*/  FMUL.FTZ R17, R17, UR12 ;  /* 0x0000000c11117c20 */ /* 0x000fe20008410000 */
[----:B-1----:R-:W-:-:S02]  /*1b20*/  IMAD.MOV.U32 R6, RZ, RZ, 0x2 ;  /* 0x00000002ff067424 */ /* 0x002fc400078e00ff */
[----:B------:R-:W-:Y:S01]  /*1b30*/  FMUL.FTZ R16, R21, UR12 ;  /* 0x0000000c15107c20 */ /* 0x000fe20008410000 */
[----:B0-----:R-:W-:Y:S01]  /*1b40*/  F2FP.BF16.F32.PACK_AB R13, RZ, R19 ;  /* 0x00000013ff0d723e */ /* 0x001fe200000010ff */
[----:B------:R-:W-:Y:S02]  /*1b50*/  HFMA2 R19, -RZ, RZ, 0, 1.1920928955078125e-07 ;  /* 0x00000002ff137431 */ /* 0x000fe400000001ff */
[----:B------:R-:W-:Y:S01]  /*1b60*/  FMUL.FTZ R23, R23, UR12 ;  /* 0x0000000c17177c20 */ /* 0x000fe20008410000 */
[----:B--2---:R-:W-:Y:S01]  /*1b70*/  MOV R14, 0x2 ;  /* 0x00000002000e7802 */ /* 0x004fe20000000f00 */
[----:B------:R-:W-:Y:S01]  /*1b80*/  IMAD.MOV.U32 R15, RZ, RZ, 0x2 ;  /* 0x00000002ff0f7424 */ /* 0x000fe200078e00ff */
[----:B------:R-:W-:Y:S01]  /*1b90*/  F2FP.BF16.F32.PACK_AB R11, RZ, R11 ;  /* 0x0000000bff0b723e */ /* 0x000fe200000010ff */
[----:B------:R-:W-:Y:S01]  /*1ba0*/  IMAD.WIDE.U32 R6, R5, R6, UR4 ;  /* 0x0000000405067e25 */ /* 0x000fe2000f8e0006 */
[----:B------:R-:W-:Y:S02]  /*1bb0*/  F2FP.BF16.F32.PACK_AB R12, RZ, R17 ;  /* 0x00000011ff0c723e */ /* 0x000fe400000010ff */
[----:B------:R-:W-:Y:S01]  /*1bc0*/  PRMT R18, R13, 0x7610, R18 ;  /* 0x000076100d127816 */ /* 0x000fe20000000012 */
[----:B------:R-:W-:Y:S01]  /*1bd0*/  IMAD.WIDE.U32 R8, R2, R9, UR4 ;  /* 0x0000000402087e25 */ /* 0x000fe2000f8e0009 */
[----:B------:R-:W-:-:S03]  /*1be0*/  F2FP.BF16.F32.PACK_AB R16, RZ, R16 ;  /* 0x00000010ff10723e */ /* 0x000fc600000010ff */
[----:B------:R-:W-:Y:S01]  /*1bf0*/  IMAD.WIDE.U32 R2, R3, R14, UR4 ;  /* 0x0000000403027e25 */ /* 0x000fe2000f8e000e */
[----:B------:R-:W-:Y:S01]  /*1c00*/  F2FP.BF16.F32.PACK_AB R17, RZ, R23 ;  /* 0x00000017ff11723e */ /* 0x000fe200000010ff */
[----:B------:R0:W-:Y:S02]  /*1c10*/  STG.E.U16 desc[UR20][R6.64], R11 ;  /* 0x0000000b06007986 */ /* 0x0001e4000c101514 */
[----:B------:R-:W-:Y:S02]  /*1c20*/  IMAD.WIDE.U32 R4, R4, R15, UR4 ;  /* 0x0000000404047e25 */ /* 0x000fe4000f8e000f */
[----:B------:R0:W-:Y:S02]  /*1c30*/  STG.E.U16 desc[UR20][R8.64], R12 ;  /* 0x0000000c08007986 */ /* 0x0001e4000c101514 */
[C---:B------:R-:W-:Y:S02]  /*1c40*/  IMAD.WIDE.U32 R14, R10.reuse, R19, UR4 ;  /* 0x000000040a0e7e25 */ /* 0x040fe4000f8e0013 */
[----:B------:R0:W-:Y:S01]  /*1c50*/  STG.E.U16 desc[UR20][R2.64], R18 ;  /* 0x0000001202007986 */ /* 0x0001e2000c101514 */
[----:B------:R-:W-:-:S03]  /*1c60*/  IADD3 R13, PT, PT, R10, UR10, RZ ;  /* 0x0000000a0a0d7c10 */ /* 0x000fc6000fffe0ff */
[----:B------:R0:W-:Y:S04]  /*1c70*/  STG.E.U16 desc[UR20][R4.64], R16 ;  /* 0x0000001004007986 */ /* 0x0001e8000c101514 */
[----:B------:R0:W-:Y:S01]  /*1c80*/  STG.E.U16 desc[UR20][R14.64], R17 ;  /* 0x000000110e007986 */ /* 0x0001e2000c101514 */
[----:B------:R-:W-:-:S13]  /*1c90*/  ISETP.GE.AND P0, PT, R13, UR8, PT ;  /* 0x000000080d007c0c */ /* 0x000fda000bf06270 */
[----:B0-----:R-:W-:Y:S05]  /*1ca0*/  @!P0 BRA `(.L_x_19) ;  /* 0xfffffff400988947 */ /* 0x001fea000383ffff */
.L_x_18:
[----:B------:R-:W-:Y:S05]  /*1cb0*/  BSYNC.RECONVERGENT B0 ;  /* 0x0000000000007941 */ /* 0x000fea0003800200 */
.L_x_17:
[----:B------:R-:W-:-:S13]  /*1cc0*/  ISETP.GE.AND P0, PT, R13, UR6, PT ;  /* 0x000000060d007c0c */ /* 0x000fda000bf06270 */
[----:B------:R-:W-:Y:S05]  /*1cd0*/  @P0 EXIT ;  /* 0x000000000000094d */ /* 0x000fea0003800000 */
[----:B------:R-:W0:Y:S01]  /*1ce0*/  LDC R6, c[0x0][0x3a8] ;  /* 0x0000ea00ff067b82 */ /* 0x000e220000000800 */
[----:B------:R-:W1:Y:S01]  /*1cf0*/  LDCU.128 UR8, c[0x0][0x380] ;  /* 0x00007000ff0877ac */ /* 0x000e620008000c00 */
[----:B------:R-:W2:Y:S01]  /*1d00*/  LDCU UR16, c[0x0][0x360] ;  /* 0x00006c00ff1077ac */ /* 0x000ea20008000800 */
[----:B-1----:R-:W-:Y:S02]  /*1d10*/  UIMAD.WIDE.U32 UR4, UR7, 0x2, UR10 ;  /* 0x00000002070478a5 */ /* 0x002fe4000f8e000a */
[----:B------:R-:W-:Y:S01]  /*1d20*/  UIMAD.WIDE.U32 UR8, UR7, 0x2, UR8 ;  /* 0x00000002070878a5 */ /* 0x000fe2000f8e0008 */
[----:B0-2---:R-:W-:-:S11]  /*1d30*/  FADD.FTZ R7, -R6, 1 ;  /* 0x3f80000006077421 */ /* 0x005fd60000010100 */
.L_x_20:
[----:B0-----:R-:W-:Y:S01]  /*1d40*/  MOV R3, UR5 ;  /* 0x0000000500037c02 */ /* 0x001fe20008000f00 */
[----:B------:R-:W-:-:S04]  /*1d50*/  IMAD.U32 R2, RZ, RZ, UR4 ;  /* 0x00000004ff027e24 */ /* 0x000fc8000f8e00ff */
[----:B------:R-:W-:-:S06]  /*1d60*/  IMAD.WIDE R2, R13, 0x2, R2 ;  /* 0x000000020d027825 */ /* 0x000fcc00078e0202 */
[----:B------:R0:W2:Y:S01]  /*1d70*/  LDG.E.U16 R2, desc[UR20][R2.64] ;  /* 0x0000001402027981 */ /* 0x0000a2000c1e1500 */
[----:B------:R-:W-:Y:S02]  /*1d80*/  ISETP.NE.U32.AND P0, PT, R13, UR14, PT ;  /* 0x0000000e0d007c0c */ /* 0x000fe4000bf05070 */
[----:B------:R-:W-:-:S04]  /*1d90*/  SHF.R.S32.HI R5, RZ, 0x1f, R13 ;  /* 0x0000001fff057819 */ /* 0x000fc8000001140d */
[----:B------:R-:W-:Y:S02]  /*1da0*/  ISETP.NE.AND.EX P0, PT, R5, UR15, PT, P0 ;  /* 0x0000000f05007c0c */ /* 0x000fe4000bf05300 */
[----:B0-----:R-:W-:Y:S02]  /*1db0*/  MOV R3, UR9 ;  /* 0x0000000900037c02 */ /* 0x001fe40008000f00 */
[----:B------:R-:W-:Y:S02]  /*1dc0*/  FSEL R5, RZ, 1, P0 ;  /* 0x3f800000ff057808 */ /* 0x000fe40000000000 */
[----:B--2---:R-:W-:Y:S01]  /*1dd0*/  SHF.L.U32 R4, R2, 0x10, RZ ;  /* 0x0000001002047819 */ /* 0x004fe200000006ff */
[----:B------:R-:W-:-:S04]  /*1de0*/  IMAD.U32 R2, RZ, RZ, UR8 ;  /* 0x00000008ff027e24 */ /* 0x000fc8000f8e00ff */
[----:B------:R-:W-:Y:S01]  /*1df0*/  FADD.FTZ R4, R4, -UR13 ;  /* 0x8000000d04047e21 */ /* 0x000fe20008010000 */
[C---:B------:R-:W-:Y:S01]  /*1e00*/  IMAD.WIDE R2, R13.reuse, 0x2, R2 ;  /* 0x000000020d027825 */ /* 0x040fe200078e0202 */
[----:B------:R-:W-:-:S03]  /*1e10*/  IADD3 R13, PT, PT, R13, UR16, RZ ;  /* 0x000000100d0d7c10 */ /* 0x000fc6000fffe0ff */
[----:B------:R-:W-:Y:S01]  /*1e20*/  FMUL.FTZ R4, R4, 1.4426950216293334961 ;  /* 0x3fb8aa3b04047820 */ /* 0x000fe20000410000 */
[----:B------:R-:W-:-:S05]  /*1e30*/  ISETP.GE.AND P0, PT, R13, UR6, PT ;  /* 0x000000060d007c0c */ /* 0x000fca000bf06270 */
[----:B------:R-:W0:Y:S02]  /*1e40*/  MUFU.EX2 R4, R4 ;  /* 0x0000000400047308 */ /* 0x000e240000000800 */
[----:B0-----:R-:W-:-:S04]  /*1e50*/  FFMA.FTZ R5, -R7, R5, R4 ;  /* 0x0000000507057223 */ /* 0x001fc80000010104 */
[----:B------:R-:W-:-:S04]  /*1e60*/  FFMA.FTZ R5, -R0, R6, R5 ;  /* 0x0000000600057223 */ /* 0x000fc80000010105 */
[----:B------:R-:W-:-:S05]  /*1e70*/  FMUL.FTZ R5, R5, UR12 ;  /* 0x0000000c05057c20 */ /* 0x000fca0008410000 */
[----:B------:R-:W-:-:S05]  /*1e80*/  F2FP.BF16.F32.PACK_AB R5, RZ, R5 ;  /* 0x00000005ff05723e */ /* 0x000fca00000010ff */
[----:B------:R0:W-:Y:S01]  /*1e90*/  STG.E.U16 desc[UR20][R2.64], R5 ;  /* 0x0000000502007986 */ /* 0x0001e2000c101514 */
[----:B------:R-:W-:Y:S05]  /*1ea0*/  @!P0 BRA `(.L_x_20) ;  /* 0xfffffffc00a48947 */ /* 0x000fea000383ffff */
[----:B------:R-:W-:Y:S05]  /*1eb0*/  EXIT ;  /* 0x000000000000794d */ /* 0x000fea0003800000 */
.L_x_21:
        /* <DEDUP_REMOVED lines=12> */
.L_x_226:


//--------------------- .text._Z28cunn_SoftMaxXEntropyBackwardILi8EN3c104HalfEff26LogSoftMaxBackwardEpilogueEvPT0_S4_PT2_S6_Plfi --------------------------
	.section	.text._Z28cunn_SoftMaxXEntropyBackwardILi8EN3c104HalfEff26LogSoftMaxBackwardEpilogueEvPT0_S4_PT2_S6_Plfi,"ax",@progbits
	.align	128
        .global         _Z28cunn_SoftMaxXEntropyBackwardILi8EN3c104HalfEff26LogSoftMaxBackwardEpilogueEvPT0_S4_PT2_S6_Plfi
        .type           _Z28cunn_SoftMaxXEntropyBackwardILi8EN3c104HalfEff26LogSoftMaxBackwardEpilogueEvPT0_S4_PT2_S6_Plfi,@function
        .size           _Z28cunn_SoftMaxXEntropyBackwardILi8EN3c104HalfEff26LogSoftMaxBackwardEpilogueEvPT0_S4_PT2_S6_Plfi,(.L_x_227 - _Z28cunn_SoftMaxXEntropyBackwardILi8EN3c104HalfEff26LogSoftMaxBackwardEpilogueEvPT0_S4_PT2_S6_Plfi)
        .other          _Z28cunn_SoftMaxXEntropyBackwardILi8EN3c104HalfEff26LogSoftMaxBackwardEpilogueEvPT0_S4_PT2_S6_Plfi,@"STO_CUDA_ENTRY STV_DEFAULT"
_Z28cunn_SoftMaxXEntropyBackwardILi8EN3c104HalfEff26LogSoftMaxBackwardEpilogueEvPT0_S4_PT2_S6_Plfi:
.text._Z28cunn_SoftMaxXEntropyBackwardILi8EN3c104HalfEff26LogSoftMaxBackwardEpilogueEvPT0_S4_PT2_S6_Plfi:
        /* <DEDUP_REMOVED lines=34> */
[----:B------:R-:W-:Y:S01]  /*0220*/  HFMA2 R13, -RZ, RZ, 0, 0 ;  /* 0x00000000ff0d7431 */ /* 0x000fe200000001ff */
        /* <DEDUP_REMOVED lines=18> */
[----:B--2---:R-:W-:Y:S02]  /*0350*/  @P1 HADD2.F32 R5, -RZ, R6.H0_H0 ;  /* 0x20000006ff051230 */ /* 0x004fe40000004100 */
        /* <DEDUP_REMOVED lines=9> */
[----:B------:R-:W-:-:S04]  /*03f0*/  @P1 F2FP.F16.F32.PACK_AB R13, RZ, R13 ;  /* 0x0000000dff0d123e */ /* 0x000fc800000000ff */
[----:B------:R-:W-:Y:S02]  /*0400*/  PRMT R5, R13, 0x7610, R5 ;  /* 0x000076100d057816 */ /* 0x000fe40000000005 */
[----:B------:R-:W-:-:S03]  /*0410*/  IADD3 R13, PT, PT, R4, -R15, RZ ;  /* 0x8000000f040d7210 */ /* 0x000fc60007ffe0ff */
[----:B------:R0:W-:Y:S04]  /*0420*/  @P1 STG.E.U16 desc[UR8][R6.64], R5 ;  /* 0x0000000506001986 */ /* 0x0001e8000c101508 */
.L_x_23:
[----:B------:R-:W1:Y:S01]  /*0430*/  LDCU UR10, c[0x0][0x360] ;  /* 0x00006c00ff0a77ac */ /* 0x000e620008000800 */
[----:B------:R-:W-:Y:S01]  /*0440*/  BSSY.RECONVERGENT B0, `(.L_x_24) ;  /* 0x0000091000007945 */ /* 0x000fe20003800200 */
[----:B-1----:R-:W-:-:S06]  /*0450*/  USHF.L.U32 UR6, UR10, 0x3, URZ ;  /* 0x000000030a067899 */ /* 0x002fcc00080006ff */
[----:B0-----:R-:W-:Y:S02]  /*0460*/  IADD3 R7, PT, PT, RZ, -UR6, RZ ;  /* 0x80000006ff077c10 */ /* 0x001fe4000fffe0ff */
[----:B------:R-:W-:Y:S01]  /*0470*/  ISETP.NE.U32.AND P1, PT, RZ, UR6, PT ;  /* 0x00000006ff007c0c */ /* 0x000fe2000bf25070 */
[----:B------:R-:W0:Y:S08]  /*0480*/  I2F.U32.RP R6, UR6 ;  /* 0x0000000600067d06 */ /* 0x000e300008209000 */
[----:B0-----:R-:W0:Y:S02]  /*0490*/  MUFU.RCP R6, R6 ;  /* 0x0000000600067308 */ /* 0x001e240000001000 */
[----:B0-----:R-:W-:-:S06]  /*04a0*/  IADD3 R4, PT, PT, R6, 0xffffffe, RZ ;  /* 0x0ffffffe06047810 */ /* 0x001fcc0007ffe0ff */
[----:B------:R0:W1:Y:S02]  /*04b0*/  F2I.FTZ.U32.TRUNC.NTZ R5, R4 ;  /* 0x0000000400057305 */ /* 0x000064000021f000 */
[----:B0-----:R-:W-:Y:S01]  /*04c0*/  MOV R4, RZ ;  /* 0x000000ff00047202 */ /* 0x001fe20000000f00 */
[----:B-1----:R-:W-:-:S04]  /*04d0*/  IMAD R7, R7, R5, RZ ;  /* 0x0000000507077224 */ /* 0x002fc800078e02ff */
[----:B------:R-:W-:Y:S01]  /*04e0*/  IMAD.HI.U32 R5, R5, R7, R4 ;  /* 0x0000000705057227 */ /* 0x000fe200078e0004 */
[----:B------:R-:W-:-:S05]  /*04f0*/  SHF.L.U32 R4, R19, 0x3, RZ ;  /* 0x0000000313047819 */ /* 0x000fca00000006ff */
[----:B------:R-:W-:-:S05]  /*0500*/  IMAD.HI.U32 R5, R5, R14, RZ ;  /* 0x0000000e05057227 */ /* 0x000fca00078e00ff */
[----:B------:R-:W-:-:S05]  /*0510*/  IADD3 R5, PT, PT, -R5, RZ, RZ ;  /* 0x000000ff05057210 */ /* 0x000fca0007ffe1ff */
        /* <DEDUP_REMOVED lines=10> */
[----:B------:R-:W-:-:S07]  /*05c0*/  MOV R16, R4 ;  /* 0x0000000400107202 */ /* 0x000fce0000000f00 */
.L_x_26:
[----:B------:R-:W-:-:S06]  /*05d0*/  IMAD.WIDE R4, R19, 0x10, R10 ;  /* 0x0000001013047825 */ /* 0x000fcc00078e020a */
[----:B------:R-:W2:Y:S02]  /*05e0*/  LDG.E.128 R4, desc[UR8][R4.64] ;  /* 0x0000000804047981 */ /* 0x000ea4000c1e1d00 */
[--C-:B--2---:R-:W-:Y:S02]  /*05f0*/  HADD2.F32 R21, -RZ, R4.reuse.H0_H0 ;  /* 0x20000004ff157230 */ /* 0x104fe40000004100 */
[----:B------:R-:W-:Y:S02]  /*0600*/  HADD2.F32 R25, -RZ, R5.H0_H0 ;  /* 0x20000005ff197230 */ /* 0x000fe40000004100 */
[----:B------:R-:W-:Y:S02]  /*0610*/  HADD2.F32 R23, -RZ, R4.H1_H1 ;  /* 0x30000004ff177230 */ /* 0x000fe40000004100 */
[C---:B-----5:R-:W-:Y:S01]  /*0620*/  FADD.FTZ R21, -R0.reuse, R21 ;  /* 0x0000001500157221 */ /* 0x060fe20000010100 */
[----:B------:R-:W-:-:S03]  /*0630*/  FADD.FTZ R25, -R0, R25 ;  /* 0x0000001900197221 */ /* 0x000fc60000010100 */
[----:B------:R-:W-:Y:S01]  /*0640*/  FMUL.FTZ R22, R21, 1.4426950216293334961 ;  /* 0x3fb8aa3b15167820 */ /* 0x000fe20000410000 */
[----:B------:R-:W-:Y:S01]  /*0650*/  FADD.FTZ R23, -R0, R23 ;  /* 0x0000001700177221 */ /* 0x000fe20000010100 */
[----:B------:R-:W-:Y:S01]  /*0660*/  IADD3 R21, PT, PT, R16, -R13, RZ ;  /* 0x8000000d10157210 */ /* 0x000fe20007ffe0ff */
[----:B------:R-:W-:Y:S02]  /*0670*/  FMUL.FTZ R16, R25, 1.4426950216293334961 ;  /* 0x3fb8aa3b19107820 */ /* 0x000fe40000410000 */
[----:B------:R-:W-:Y:S01]  /*0680*/  FMUL.FTZ R18, R23, 1.4426950216293334961 ;  /* 0x3fb8aa3b17127820 */ /* 0x000fe20000410000 */
[----:B------:R-:W-:Y:S01]  /*0690*/  ISETP.NE.U32.AND P2, PT, R2, R21, PT ;  /* 0x000000150200720c */ /* 0x000fe20003f45070 */
[----:B------:R-:W-:Y:S01]  /*06a0*/  HADD2.F32 R23, -RZ, R5.H1_H1 ;  /* 0x30000005ff177230 */ /* 0x000fe20000004100 */
[----:B------:R-:W-:Y:S01]  /*06b0*/  SHF.R.S32.HI R25, RZ, 0x1f, R21 ;  /* 0x0000001fff197819 */ /* 0x000fe20000011415 */
[----:B------:R-:W0:Y:S01]  /*06c0*/  MUFU.EX2 R22, R22 ;  /* 0x0000001600167308 */ /* 0x000e220000000800 */
[----:B------:R-:W-:-:S02]  /*06d0*/  IADD3 R5, PT, PT, R21, 0x1, RZ ;  /* 0x0000000115057810 */ /* 0x000fc40007ffe0ff */
[----:B------:R-:W-:Y:S01]  /*06e0*/  ISETP.NE.AND.EX P2, PT, R3, R25, PT, P2 ;  /* 0x000000190300720c */ /* 0x000fe20003f45320 */
[--C-:B------:R-:W-:Y:S02]  /*06f0*/  HADD2.F32 R25, -RZ, R6.reuse.H0_H0 ;  /* 0x20000006ff197230 */ /* 0x100fe40000004100 */
[----:B------:R-:W-:Y:S01]  /*0700*/  FADD.FTZ R23, -R0, R23 ;  /* 0x0000001700177221 */ /* 0x000fe20000010100 */
[----:B------:R-:W-:Y:S02]  /*0710*/  ISETP.NE.U32.AND P3, PT, R2, R5, PT ;  /* 0x000000050200720c */ /* 0x000fe40003f65070 */
[----:B------:R-:W-:Y:S01]  /*0720*/  SHF.R.S32.HI R27, RZ, 0x1f, R5 ;  /* 0x0000001fff1b7819 */ /* 0x000fe20000011405 */
[----:B------:R-:W-:Y:S01]  /*0730*/  FMUL.FTZ R20, R23, 1.4426950216293334961 ;  /* 0x3fb8aa3b17147820 */ /* 0x000fe20000410000 */
[----:B------:R-:W-:Y:S01]  /*0740*/  FADD.FTZ R25, -R0, R25 ;  /* 0x0000001900197221 */ /* 0x000fe20000010100 */
[----:B------:R-:W-:Y:S01]  /*0750*/  IADD3 R23, PT, PT, R21, 0x2, RZ ;  /* 0x0000000215177810 */ /* 0x000fe20007ffe0ff */
[----:B------:R-:W1:Y:S01]  /*0760*/  MUFU.EX2 R18, R18 ;  /* 0x0000001200127308 */ /* 0x000e620000000800 */
[----:B------:R-:W-:Y:S01]  /*0770*/  ISETP.NE.AND.EX P3, PT, R3, R27, PT, P3 ;  /* 0x0000001b0300720c */ /* 0x000fe20003f65330 */
[----:B------:R-:W-:-:S02]  /*0780*/  HADD2.F32 R27, -RZ, R6.H1_H1 ;  /* 0x30000006ff1b7230 */ /* 0x000fc40000004100 */
[----:B------:R-:W-:Y:S01]  /*0790*/  FMUL.FTZ R4, R25, 1.4426950216293334961 ;  /* 0x3fb8aa3b19047820 */ /* 0x000fe20000410000 */
[----:B------:R-:W-:Y:S02]  /*07a0*/  ISETP.NE.U32.AND P1, PT, R2, R23, PT ;  /* 0x000000170200720c */ /* 0x000fe40003f25070 */
[----:B------:R-:W-:Y:S01]  /*07b0*/  SHF.R.S32.HI R25, RZ, 0x1f, R23 ;  /* 0x0000001fff197819 */ /* 0x000fe20000011417 */
[----:B------:R-:W-:Y:S01]  /*07c0*/  FADD.FTZ R27, -R0, R27 ;  /* 0x0000001b001b7221 */ /* 0x000fe20000010100 */
[----:B------:R-:W-:Y:S01]  /*07d0*/  IADD3 R23, PT, PT, R21, 0x3, RZ ;  /* 0x0000000315177810 */ /* 0x000fe20007ffe0ff */
[----:B------:R-:W2:Y:S01]  /*07e0*/  MUFU.EX2 R16, R16 ;  /* 0x0000001000107308 */ /* 0x000ea20000000800 */
[----:B------:R-:W-:Y:S01]  /*07f0*/  ISETP.NE.AND.EX P1, PT, R3, R25, PT, P1 ;  /* 0x000000190300720c */ /* 0x000fe20003f25310 */
[----:B------:R-:W-:Y:S02]  /*0800*/  HADD2.F32 R25, -RZ, R7.H0_H0 ;  /* 0x20000007ff197230 */ /* 0x000fe40000004100 */
[----:B------:R-:W-:Y:S01]  /*0810*/  FMUL.FTZ R6, R27, 1.4426950216293334961 ;  /* 0x3fb8aa3b1b067820 */ /* 0x000fe20000410000 */
[----:B------:R-:W-:-:S02]  /*0820*/  ISETP.NE.U32.AND P0, PT, R2, R23, PT ;  /* 0x000000170200720c */ /* 0x000fc40003f05070 */
[----:B------:R-:W-:Y:S01]  /*0830*/  SHF.R.S32.HI R27, RZ, 0x1f, R23 ;  /* 0x0000001fff1b7819 */ /* 0x000fe20000011417 */
[----:B------:R-:W-:Y:S01]  /*0840*/  FADD.FTZ R25, -R0, R25 ;  /* 0x0000001900197221 */ /* 0x000fe20000010100 */
[----:B------:R-:W-:Y:S01]  /*0850*/  IADD3 R23, PT, PT, R21, 0x5, RZ ;  /* 0x0000000515177810 */ /* 0x000fe20007ffe0ff */
[----:B------:R3:W4:Y:S01]  /*0860*/  MUFU.EX2 R5, R20 ;  /* 0x0000001400057308 */ /* 0x0007220000000800 */
[----:B------:R-:W-:Y:S01]  /*0870*/  ISETP.NE.AND.EX P0, PT, R3, R27, PT, P0 ;  /* 0x0000001b0300720c */ /* 0x000fe20003f05300 */
[----:B------:R-:W-:Y:S01]  /*0880*/  HADD2.F32 R27, -RZ, R7.H1_H1 ;  /* 0x30000007ff1b7230 */ /* 0x000fe20000004100 */
[----:B------:R-:W-:Y:S02]  /*0890*/  ISETP.NE.U32.AND P4, PT, R2, R23, PT ;  /* 0x000000170200720c */ /* 0x000fe40003f85070 */
[----:B------:R-:W-:Y:S02]  /*08a0*/  SHF.R.S32.HI R23, RZ, 0x1f, R23 ;  /* 0x0000001fff177819 */ /* 0x000fe40000011417 */
[----:B------:R-:W-:Y:S01]  /*08b0*/  FSEL R7, RZ, 1, P2 ;  /* 0x3f800000ff077808 */ /* 0x000fe20001000000 */
[----:B------:R-:W-:Y:S01]  /*08c0*/  FADD.FTZ R27, -R0, R27 ;  /* 0x0000001b001b7221 */ /* 0x000fe20000010100 */
[----:B---3--:R-:W-:Y:S01]  /*08d0*/  FMUL.FTZ R20, R25, 1.4426950216293334961 ;  /* 0x3fb8aa3b19147820 */ /* 0x008fe20000410000 */
[----:B------:R-:W-:Y:S01]  /*08e0*/  IADD3 R25, PT, PT, R21, 0x6, RZ ;  /* 0x0000000615197810 */ /* 0x000fe20007ffe0ff */
[----:B------:R-:W-:Y:S01]  /*08f0*/  MUFU.EX2 R6, R6 ;  /* 0x0000000600067308 */ /* 0x000fe20000000800 */
[----:B------:R-:W-:Y:S01]  /*0900*/  ISETP.NE.AND.EX P2, PT, R3, R23, PT, P4 ;  /* 0x000000170300720c */ /* 0x000fe20003f45340 */
[----:B------:R-:W-:Y:S01]  /*0910*/  FMUL.FTZ R27, R27, 1.4426950216293334961 ;  /* 0x3fb8aa3b1b1b7820 */ /* 0x000fe20000410000 */
[----:B------:R-:W-:Y:S01]  /*0920*/  ISETP.NE.U32.AND P4, PT, R2, R25, PT ;  /* 0x000000190200720c */ /* 0x000fe20003f85070 */
[----:B0-----:R-:W-:Y:S01]  /*0930*/  FFMA.FTZ R7, R7, -UR4, R22 ;  /* 0x8000000407077c23 */ /* 0x001fe20008010016 */
[----:B------:R-:W-:-:S02]  /*0940*/  SHF.R.S32.HI R25, RZ, 0x1f, R25 ;  /* 0x0000001fff197819 */ /* 0x000fc40000011419 */
[----:B------:R-:W-:Y:S01]  /*0950*/  FSEL R23, RZ, 1, P3 ;  /* 0x3f800000ff177808 */ /* 0x000fe20001800000 */
[----:B------:R-:W0:Y:S01]  /*0960*/  MUFU.EX2 R22, R27 ;  /* 0x0000001b00167308 */ /* 0x000e220000000800 */
[----:B------:R-:W-:Y:S01]  /*0970*/  ISETP.NE.AND.EX P3, PT, R3, R25, PT, P4 ;  /* 0x000000190300720c */ /* 0x000fe20003f65340 */
[----:B------:R-:W-:Y:S01]  /*0980*/  FFMA.FTZ R7, R12, -UR7, R7 ;  /* 0x800000070c077c23 */ /* 0x000fe20008010007 */
[----:B------:R-:W-:Y:S01]  /*0990*/  FSEL R25, RZ, 1, P1 ;  /* 0x3f800000ff197808 */ /* 0x000fe20000800000 */
[----:B-1----:R-:W-:Y:S01]  /*09a0*/  FFMA.FTZ R23, R23, -UR4, R18 ;  /* 0x8000000417177c23 */ /* 0x002fe20008010012 */
[----:B------:R-:W-:Y:S01]  /*09b0*/  IADD3 R29, PT, PT, R21, 0x7, RZ ;  /* 0x00000007151d7810 */ /* 0x000fe20007ffe0ff */
[----:B------:R-:W-:Y:S01]  /*09c0*/  FMUL.FTZ R7, R7, UR5 ;  /* 0x0000000507077c20 */ /* 0x000fe20008410000 */
[----:B------:R-:W-:Y:S01]  /*09d0*/  IADD3 R21, PT, PT, R21, 0x4, RZ ;  /* 0x0000000415157810 */ /* 0x000fe20007ffe0ff */
[----:B--2---:R-:W-:Y:S01]  /*09e0*/  FFMA.FTZ R25, R25, -UR4, R16 ;  /* 0x8000000419197c23 */ /* 0x004fe20008010010 */
[----:B------:R-:W-:Y:S01]  /*09f0*/  ISETP.NE.U32.AND P1, PT, R2, R29, PT ;  /* 0x0000001d0200720c */ /* 0x000fe20003f25070 */
[----:B------:R-:W1:Y:S01]  /*0a00*/  MUFU.EX2 R20, R20 ;  /* 0x0000001400147308 */ /* 0x000e620000000800 */
[----:B------:R-:W-:Y:S01]  /*0a10*/  SHF.R.S32.HI R29, RZ, 0x1f, R29 ;  /* 0x0000001fff1d7819 */ /* 0x000fe2000001141d */
[C---:B------:R-:W-:Y:S01]  /*0a20*/  FFMA.FTZ R23, R12.reuse, -UR7, R23 ;  /* 0x800000070c177c23 */ /* 0x040fe20008010017 */
[----:B------:R-:W-:Y:S01]  /*0a30*/  FSEL R18, RZ, 1, P0 ;  /* 0x3f800000ff127808 */ /* 0x000fe20000000000 */
[----:B------:R-:W-:Y:S01]  /*0a40*/  FFMA.FTZ R25, R12, -UR7, R25 ;  /* 0x800000070c197c23 */ /* 0x000fe20008010019 */
[----:B------:R-:W-:Y:S01]  /*0a50*/  ISETP.NE.AND.EX P0, PT, R3, R29, PT, P1 ;  /* 0x0000001d0300720c */ /* 0x000fe20003f05310 */
[----:B------:R-:W-:Y:S01]  /*0a60*/  FMUL.FTZ R16, R23, UR5 ;  /* 0x0000000517107c20 */ /* 0x000fe20008410000 */
[----:B------:R-:W-:Y:S01]  /*0a70*/  ISETP.NE.U32.AND P1, PT, R2, R21, PT ;  /* 0x000000150200720c */ /* 0x000fe20003f25070 */
[----:B------:R-:W2:Y:S01]  /*0a80*/  MUFU.EX2 R4, R4 ;  /* 0x0000000400047308 */ /* 0x000ea20000000800 */
[----:B------:R-:W-:Y:S01]  /*0a90*/  SHF.R.S32.HI R29, RZ, 0x1f, R21 ;  /* 0x0000001fff1d7819 */ /* 0x000fe20000011415 */
[----:B------:R-:W-:Y:S01]  /*0aa0*/  FMUL.FTZ R23, R25, UR5 ;  /* 0x0000000519177c20 */ /* 0x000fe20008410000 */
[----:B------:R-:W-:Y:S01]  /*0ab0*/  FSEL R21, RZ, 1, P0 ;  /* 0x3f800000ff157808 */ /* 0x000fe20000000000 */
[----:B----4-:R-:W-:Y:S01]  /*0ac0*/  FFMA.FTZ R5, R18, -UR4, R5 ;  /* 0x8000000412057c23 */ /* 0x010fe20008010005 */
[----:B------:R-:W-:-:S02]  /*0ad0*/  FSEL R25, RZ, 1, P2 ;  /* 0x3f800000ff197808 */ /* 0x000fc40001000000 */
[----:B------:R-:W-:Y:S01]  /*0ae0*/  ISETP.NE.AND.EX P0, PT, R3, R29, PT, P1 ;  /* 0x0000001d0300720c */ /* 0x000fe20003f05310 */
[----:B0-----:R-:W-:Y:S01]  /*0af0*/  FFMA.FTZ R29, R21, -UR4, R22 ;  /* 0x80000004151d7c23 */ /* 0x001fe20008010016 */
[----:B------:R-:W-:Y:S01]  /*0b00*/  FSEL R27, RZ, 1, P3 ;  /* 0x3f800000ff1b7808 */ /* 0x000fe20001800000 */
[----:B------:R-:W-:Y:S01]  /*0b10*/  FFMA.FTZ R25, R25, -UR4, R6 ;  /* 0x8000000419197c23 */ /* 0x000fe20008010006 */
[----:B------:R-:W-:Y:S01]  /*0b20*/  FSEL R21, RZ, 1, P0 ;  /* 0x3f800000ff157808 */ /* 0x000fe20000000000 */
[C---:B------:R-:W-:Y:S01]  /*0b30*/  FFMA.FTZ R29, R12.reuse, -UR7, R29 ;  /* 0x800000070c1d7c23 */ /* 0x040fe2000801001d */
[C---:B------:R-:W-:Y:S01]  /*0b40*/  FFMA.FTZ R5, R12.reuse, -UR7, R5 ;  /* 0x800000070c057c23 */ /* 0x040fe20008010005 */
[----:B-1----:R-:W-:Y:S01]  /*0b50*/  FFMA.FTZ R27, R27, -UR4, R20 ;  /* 0x800000041b1b7c23 */ /* 0x002fe20008010014 */
[C---:B------:R-:W-:Y:S01]  /*0b60*/  FFMA.FTZ R25, R12.reuse, -UR7, R25 ;  /* 0x800000070c197c23 */ /* 0x040fe20008010019 */
[----:B------:R-:W-:Y:S01]  /*0b70*/  FMUL.FTZ R29, R29, UR5 ;  /* 0x000000051d1d7c20 */ /* 0x000fe20008410000 */
[----:B--2---:R-:W-:Y:S01]  /*0b80*/  FFMA.FTZ R21, R21, -UR4, R4 ;  /* 0x8000000415157c23 */ /* 0x004fe20008010004 */
[C---:B------:R-:W-:Y:S01]  /*0b90*/  FFMA.FTZ R27, R12.reuse, -UR7, R27 ;  /* 0x800000070c1b7c23 */ /* 0x040fe2000801001b */
[----:B------:R-:W-:Y:S01]  /*0ba0*/  FMUL.FTZ R20, R25, UR5 ;  /* 0x0000000519147c20 */ /* 0x000fe20008410000 */
[----:B------:R-:W-:Y:S01]  /*0bb0*/  FMUL.FTZ R5, R5, UR5 ;  /* 0x0000000505057c20 */ /* 0x000fe20008410000 */
[----:B------:R-:W-:Y:S01]  /*0bc0*/  FFMA.FTZ R21, R12, -UR7, R21 ;  /* 0x800000070c157c23 */ /* 0x000fe20008010015 */
[----:B------:R-:W-:Y:S01]  /*0bd0*/  FMUL.FTZ R25, R27, UR5 ;  /* 0x000000051b197c20 */ /* 0x000fe20008410000 */
[----:B------:R-:W0:Y:S02]  /*0be0*/  F2F.F16.F32 R16, R16 ;  /* 0x0000001000107304 */ /* 0x000e240000200800 */
[----:B------:R-:W-:-:S06]  /*0bf0*/  FMUL.FTZ R27, R21, UR5 ;  /* 0x00000005151b7c20 */ /* 0x000fcc0008410000 */
[----:B------:R0:W1:Y:S08]  /*0c00*/  F2F.F16.F32 R6, R5 ;  /* 0x0000000500067304 */ /* 0x0000700000200800 */
[----:B------:R-:W2:Y:S01]  /*0c10*/  F2F.F16.F32 R20, R20 ;  /* 0x0000001400147304 */ /* 0x000ea20000200800 */
[----:B0-----:R-:W-:Y:S01]  /*0c20*/  IMAD.WIDE.U32 R4, R16, 0x10000, RZ ;  /* 0x0001000010047825 */ /* 0x001fe200078e00ff */
[----:B-1----:R-:W-:-:S06]  /*0c30*/  SHF.L.U32 R6, R6, 0x10, RZ ;  /* 0x0000001006067819 */ /* 0x002fcc00000006ff */
[----:B------:R-:W0:Y:S01]  /*0c40*/  F2F.F16.F32 R29, R29 ;  /* 0x0000001d001d7304 */ /* 0x000e220000200800 */
[----:B--2---:R-:W-:-:S07]  /*0c50*/  IMAD.WIDE.U32 R20, R20, 0x10000, RZ ;  /* 0x0001000014147825 */ /* 0x004fce00078e00ff */
[----:B------:R-:W1:Y:S01]  /*0c60*/  F2F.F16.F32 R7, R7 ;  /* 0x0000000700077304 */ /* 0x000e620000200800 */
[----:B0-----:R-:W-:-:S07]  /*0c70*/  SHF.L.U32 R16, R29, 0x10, RZ ;  /* 0x000000101d107819 */ /* 0x001fce00000006ff */
[----:B------:R-:W0:Y:S01]  /*0c80*/  F2F.F16.F32 R23, R23 ;  /* 0x0000001700177304 */ /* 0x000e220000200800 */
[----:B-1----:R-:W-:-:S07]  /*0c90*/  LOP3.LUT R4, R4, R7, RZ, 0xfc, !PT ;  /* 0x0000000704047212 */ /* 0x002fce00078efcff */
[----:B------:R-:W1:Y:S01]  /*0ca0*/  F2F.F16.F32 R25, R25 ;  /* 0x0000001900197304 */ /* 0x000e620000200800 */
[----:B0-----:R-:W-:-:S07]  /*0cb0*/  LOP3.LUT R5, R6, R5, R23, 0xfe, !PT ;  /* 0x0000000506057212 */ /* 0x001fce00078efe17 */
[----:B------:R-:W0:Y:S01]  /*0cc0*/  F2F.F16.F32 R27, R27 ;  /* 0x0000001b001b7304 */ /* 0x000e220000200800 */
[----:B-1----:R-:W-:Y:S02]  /*0cd0*/  LOP3.LUT R7, R16, R21, R25, 0xfe, !PT ;  /* 0x0000001510077212 */ /* 0x002fe400078efe19 */
[----:B0-----:R-:W-:Y:S01]  /*0ce0*/  LOP3.LUT R6, R20, R27, RZ, 0xfc, !PT ;  /* 0x0000001b14067212 */ /* 0x001fe200078efcff */
[C---:B------:R-:W-:Y:S01]  /*0cf0*/  IMAD.WIDE R20, R19.reuse, 0x10, R8 ;  /* 0x0000001013147825 */ /* 0x040fe200078e0208 */
[----:B------:R-:W-:-:S04]  /*0d00*/  IADD3 R19, PT, PT, R19, UR10, RZ ;  /* 0x0000000a13137c10 */ /* 0x000fc8000fffe0ff */
[----:B------:R0:W-:Y:S01]  /*0d10*/  STG.E.128 desc[UR8][R20.64], R4 ;  /* 0x0000000414007986 */ /* 0x0001e2000c101d08 */
[----:B------:R-:W-:-:S04]  /*0d20*/  SHF.L.U32 R16, R19, 0x3, RZ ;  /* 0x0000000313107819 */ /* 0x000fc800000006ff */
[----:B------:R-:W-:-:S13]  /*0d30*/  ISETP.GE.AND P0, PT, R16, R15, PT ;  /* 0x0000000f1000720c */ /* 0x000fda0003f06270 */
[----:B0-----:R-:W-:Y:S05]  /*0d40*/  @!P0 BRA `(.L_x_26) ;  /* 0xfffffff800208947 */ /* 0x001fea000383ffff */
.L_x_25:
[----:B------:R-:W-:Y:S05]  /*0d50*/  BSYNC.RECONVERGENT B0 ;  /* 0x0000000000007941 */ /* 0x000fea0003800200 */
.L_x_24:
[----:B------:R-:W-:-:S13]  /*0d60*/  ISETP.GE.AND P0, PT, R17, R14, PT ;  /* 0x0000000e1100720c */ /* 0x000fda0003f06270 */
[----:B------:R-:W-:Y:S05]  /*0d70*/  @P0 EXIT ;  /* 0x000000000000094d */ /* 0x000fea0003800000 */
.L_x_27:
[----:B0-----:R-:W-:-:S06]  /*0d80*/  IMAD.WIDE R4, R17, 0x2, R10 ;  /* 0x0000000211047825 */ /* 0x001fcc00078e020a */
[----:B------:R-:W2:Y:S01]  /*0d90*/  LDG.E.U16 R4, desc[UR8][R4.64] ;  /* 0x0000000804047981 */ /* 0x000ea2000c1e1500 */
[----:B------:R-:W-:-:S04]  /*0da0*/  IADD3 R15, PT, PT, R17, -R13, RZ ;  /* 0x8000000d110f7210 */ /* 0x000fc80007ffe0ff */
[----:B-----5:R-:W-:Y:S02]  /*0db0*/  ISETP.NE.U32.AND P0, PT, R2, R15, PT ;  /* 0x0000000f0200720c */ /* 0x020fe40003f05070 */
[----:B------:R-:W-:-:S04]  /*0dc0*/  SHF.R.S32.HI R15, RZ, 0x1f, R15 ;  /* 0x0000001fff0f7819 */ /* 0x000fc8000001140f */
[----:B------:R-:W-:-:S04]  /*0dd0*/  ISETP.NE.AND.EX P0, PT, R3, R15, PT, P0 ;  /* 0x0000000f0300720c */ /* 0x000fc80003f05300 */
[----:B------:R-:W-:Y:S01]  /*0de0*/  FSEL R6, RZ, 1, P0 ;  /* 0x3f800000ff067808 */ /* 0x000fe20000000000 */
[----:B--2---:R-:W-:Y:S02]  /*0df0*/  HADD2.F32 R7, -RZ, R4.H0_H0 ;  /* 0x20000004ff077230 */ /* 0x004fe40000004100 */
        /* <DEDUP_REMOVED lines=9> */
[----:B------:R-:W-:-:S05]  /*0e90*/  F2FP.F16.F32.PACK_AB R15, RZ, R15 ;  /* 0x0000000fff0f723e */ /* 0x000fca00000000ff */
[----:B------:R0:W-:Y:S01]  /*0ea0*/  STG.E.U16 desc[UR8][R4.64], R15 ;  /* 0x0000000f04007986 */ /* 0x0001e2000c101508 */
[----:B------:R-:W-:Y:S05]  /*0eb0*/  @!P0 BRA `(.L_x_27) ;  /* 0xfffffffc00b08947 */ /* 0x000fea000383ffff */
[----:B------:R-:W-:Y:S05]  /*0ec0*/  EXIT ;  /* 0x000000000000794d */ /* 0x000fea0003800000 */
.L_x_22:
        /* <DEDUP_REMOVED lines=39> */
.L_x_30:
[----:B0-----:R-:W0:Y:S01]  /*1140*/  LDC.64 R2, c[0x0][0x388] ;  /* 0x0000e200ff027b82 */ /* 0x001e220000000a00 */
[----:B------:R-:W-:-:S04]  /*1150*/  IADD3 R19, PT, PT, R27, UR10, RZ ;  /* 0x0000000a1b137c10 */ /* 0x000fc8000fffe0ff */
        /* <DEDUP_REMOVED lines=10> */
[----:B------:R4:W3:Y:S01]  /*1200*/  LDG.E.U16 R8, desc[UR8][R22.64] ;  /* 0x0000000816087981 */ /* 0x0008e2000c1e1500 */
[----:B------:R-:W-:-:S03]  /*1210*/  IADD3 R11, PT, PT, R7, UR10, RZ ;  /* 0x0000000a070b7c10 */ /* 0x000fc6000fffe0ff */
[----:B------:R-:W3:Y:S01]  /*1220*/  LDG.E.U16 R12, desc[UR8][R28.64] ;  /* 0x000000081c0c7981 */ /* 0x000ee2000c1e1500 */
[C---:B0-----:R-:W-:Y:S01]  /*1230*/  IADD3 R15, PT, PT, R11.reuse, UR10, RZ ;  /* 0x0000000a0b0f7c10 */ /* 0x041fe2000fffe0ff */
[----:B------:R-:W-:-:S04]  /*1240*/  IMAD.WIDE.U32 R20, R11, 0x2, R2 ;  /* 0x000000020b147825 */ /* 0x000fc800078e0002 */
[--C-:B------:R-:W-:Y:S01]  /*1250*/  IMAD.WIDE.U32 R24, R7, 0x2, R2.reuse ;  /* 0x0000000207187825 */ /* 0x100fe200078e0002 */
[C---:B----4-:R-:W-:Y:S01]  /*1260*/  IADD3 R23, PT, PT, R15.reuse, UR10, RZ ;  /* 0x0000000a0f177c10 */ /* 0x050fe2000fffe0ff */
[----:B------:R-:W4:Y:S02]  /*1270*/  LDG.E.U16 R20, desc[UR8][R20.64] ;  /* 0x0000000814147981 */ /* 0x000f24000c1e1500 */
[--C-:B------:R-:W-:Y:S02]  /*1280*/  IMAD.WIDE.U32 R16, R15, 0x2, R2.reuse ;  /* 0x000000020f107825 */ /* 0x100fe400078e0002 */
[----:B------:R-:W4:Y:S02]  /*1290*/  LDG.E.U16 R24, desc[UR8][R24.64] ;  /* 0x0000000818187981 */ /* 0x000f24000c1e1500 */
[----:B------:R-:W-:Y:S02]  /*12a0*/  IMAD.WIDE.U32 R2, R23, 0x2, R2 ;  /* 0x0000000217027825 */ /* 0x000fe400078e0002 */
[----:B------:R0:W4:Y:S04]  /*12b0*/  LDG.E.U16 R16, desc[UR8][R16.64] ;  /* 0x0000000810107981 */ /* 0x000128000c1e1500 */
[----:B------:R1:W4:Y:S01]  /*12c0*/  LDG.E.U16 R18, desc[UR8][R2.64] ;  /* 0x0000000802127981 */ /* 0x000322000c1e1500 */
[----:B------:R-:W-:-:S02]  /*12d0*/  ISETP.NE.U32.AND P0, PT, R27, UR6, PT ;  /* 0x000000061b007c0c */ /* 0x000fc4000bf05070 */
[----:B------:R-:W-:Y:S02]  /*12e0*/  ISETP.NE.U32.AND P1, PT, R19, UR6, PT ;  /* 0x0000000613007c0c */ /* 0x000fe4000bf25070 */
[----:B------:R-:W-:Y:S02]  /*12f0*/  ISETP.NE.AND.EX P0, PT, RZ, UR7, PT, P0 ;  /* 0x00000007ff007c0c */ /* 0x000fe4000bf05300 */
[----:B0-----:R-:W-:Y:S02]  /*1300*/  MOV R17, UR5 ;  /* 0x0000000500117c02 */ /* 0x001fe40008000f00 */
[----:B-1----:R-:W-:Y:S02]  /*1310*/  MOV R2, UR5 ;  /* 0x0000000500027c02 */ /* 0x002fe40008000f00 */
[----:B------:R-:W-:Y:S01]  /*1320*/  ISETP.NE.AND.EX P1, PT, RZ, UR7, PT, P1 ;  /* 0x00000007ff007c0c */ /* 0x000fe2000bf25310 */
[----:B------:R-:W-:Y:S01]  /*1330*/  FADD.FTZ R17, -R17, 1 ;  /* 0x3f80000011117421 */ /* 0x000fe20000010100 */
[----:B------:R-:W-:Y:S01]  /*1340*/  ISETP.NE.U32.AND P2, PT, R11, UR6, PT ;  /* 0x000000060b007c0c */ /* 0x000fe2000bf45070 */
[----:B--2---:R-:W-:-:S02]  /*1350*/  HADD2.F32 R14, -RZ, R14.H0_H0 ;  /* 0x2000000eff0e7230 */ /* 0x004fc40000004100 */
[----:B---3--:R-:W-:-:S03]  /*1360*/  HADD2.F32 R10, -RZ, R10.H0_H0 ;  /* 0x2000000aff0a7230 */ /* 0x008fc60000004100 */
[C---:B-----5:R-:W-:Y:S01]  /*1370*/  FADD.FTZ R14, -R5.reuse, R14 ;  /* 0x0000000e050e7221 */ /* 0x060fe20000010100 */
[----:B------:R-:W-:Y:S02]  /*1380*/  HADD2.F32 R8, -RZ, R8.H0_H0 ;  /* 0x20000008ff087230 */ /* 0x000fe40000004100 */
[----:B------:R-:W-:Y:S01]  /*1390*/  FADD.FTZ R22, -R5, R10 ;  /* 0x0000000a05167221 */ /* 0x000fe20000010100 */
[----:B------:R-:W-:-:S03]  /*13a0*/  FMUL.FTZ R14, R14, 1.4426950216293334961 ;  /* 0x3fb8aa3b0e0e7820 */ /* 0x000fc60000410000 */
[----:B------:R-:W-:Y:S01]  /*13b0*/  FMUL.FTZ R22, R22, 1.4426950216293334961 ;  /* 0x3fb8aa3b16167820 */ /* 0x000fe20000410000 */
[C---:B------:R-:W-:Y:S01]  /*13c0*/  FADD.FTZ R8, -R5.reuse, R8 ;  /* 0x0000000805087221 */ /* 0x040fe20000010100 */
[----:B------:R-:W-:Y:S01]  /*13d0*/  HADD2.F32 R12, -RZ, R12.H0_H0 ;  /* 0x2000000cff0c7230 */ /* 0x000fe20000004100 */
[----:B------:R-:W0:Y:S02]  /*13e0*/  MUFU.EX2 R10, R14 ;  /* 0x0000000e000a7308 */ /* 0x000e240000000800 */
[----:B------:R-:W-:Y:S02]  /*13f0*/  FMUL.FTZ R21, R8, 1.4426950216293334961 ;  /* 0x3fb8aa3b08157820 */ /* 0x000fe40000410000 */
[----:B------:R-:W-:-:S04]  /*1400*/  FADD.FTZ R12, -R5, R12 ;  /* 0x0000000c050c7221 */ /* 0x000fc80000010100 */
[----:B------:R-:W1:Y:S01]  /*1410*/  MUFU.EX2 R3, R22 ;  /* 0x0000001600037308 */ /* 0x000e620000000800 */
[----:B------:R-:W-:Y:S01]  /*1420*/  FMUL.FTZ R25, R12, 1.4426950216293334961 ;  /* 0x3fb8aa3b0c197820 */ /* 0x000fe20000410000 */
[----:B----4-:R-:W-:Y:S02]  /*1430*/  HADD2.F32 R20, -RZ, R20.H0_H0 ;  /* 0x20000014ff147230 */ /* 0x010fe40000004100 */
[----:B------:R-:W-:Y:S01]  /*1440*/  FADD.FTZ R8, -R2, 1 ;  /* 0x3f80000002087421 */ /* 0x000fe20000010100 */
[----:B------:R-:W-:Y:S01]  /*1450*/  HADD2.F32 R24, -RZ, R24.H0_H0 ;  /* 0x20000018ff187230 */ /* 0x000fe20000004100 */
[----:B------:R-:W-:Y:S02]  /*1460*/  FSEL R2, RZ, 1, P0 ;  /* 0x3f800000ff027808 */ /* 0x000fe40000000000 */
[----:B------:R-:W2:Y:S01]  /*1470*/  MUFU.EX2 R21, R21 ;  /* 0x0000001500157308 */ /* 0x000ea20000000800 */
[----:B------:R-:W-:Y:S01]  /*1480*/  ISETP.NE.U32.AND P0, PT, R13, UR6, PT ;  /* 0x000000060d007c0c */ /* 0x000fe2000bf05070 */
[C---:B------:R-:W-:Y:S01]  /*1490*/  FADD.FTZ R20, -R5.reuse, R20 ;  /* 0x0000001405147221 */ /* 0x040fe20000010100 */
[----:B------:R-:W-:Y:S01]  /*14a0*/  FSEL R12, RZ, 1, P1 ;  /* 0x3f800000ff0c7808 */ /* 0x000fe20000800000 */
[----:B------:R-:W-:Y:S01]  /*14b0*/  FADD.FTZ R24, -R5, R24 ;  /* 0x0000001805187221 */ /* 0x000fe20000010100 */
[----:B------:R-:W-:Y:S01]  /*14c0*/  HADD2.F32 R16, -RZ, R16.H0_H0 ;  /* 0x20000010ff107230 */ /* 0x000fe20000004100 */
[----:B------:R-:W-:Y:S01]  /*14d0*/  ISETP.NE.AND.EX P0, PT, RZ, UR7, PT, P0 ;  /* 0x00000007ff007c0c */ /* 0x000fe2000bf05300 */
[----:B------:R-:W-:Y:S01]  /*14e0*/  HADD2.F32 R18, -RZ, R18.H0_H0 ;  /* 0x20000012ff127230 */ /* 0x000fe20000004100 */
[----:B------:R-:W3:Y:S01]  /*14f0*/  MUFU.EX2 R25, R25 ;  /* 0x0000001900197308 */ /* 0x000ee20000000800 */
[----:B0-----:R-:W-:Y:S01]  /*1500*/  FFMA.FTZ R17, -R17, R2, R10 ;  /* 0x0000000211117223 */ /* 0x001fe2000001010a */
[----:B------:R-:W-:Y:S01]  /*1510*/  FMUL.FTZ R20, R20, 1.4426950216293334961 ;  /* 0x3fb8aa3b14147820 */ /* 0x000fe20000410000 */
[----:B------:R-:W-:Y:S01]  /*1520*/  FMUL.FTZ R24, R24, 1.4426950216293334961 ;  /* 0x3fb8aa3b18187820 */ /* 0x000fe20000410000 */
[----:B-1----:R-:W-:Y:S01]  /*1530*/  FFMA.FTZ R10, -R8, R12, R3 ;  /* 0x0000000c080a7223 */ /* 0x002fe20000010103 */
[----:B------:R-:W-:Y:S01]  /*1540*/  ISETP.NE.U32.AND P1, PT, R9, UR6, PT ;  /* 0x0000000609007c0c */ /* 0x000fe2000bf25070 */
[----:B------:R-:W0:Y:S01]  /*1550*/  LDC.64 R2, c[0x0][0x380] ;  /* 0x0000e000ff027b82 */ /* 0x000e220000000a00 */
[C---:B------:R-:W-:Y:S01]  /*1560*/  FADD.FTZ R16, -R5.reuse, R16 ;  /* 0x0000001005107221 */ /* 0x040fe20000010100 */
[----:B------:R-:W-:Y:S01]  /*1570*/  FSEL R12, RZ, 1, P0 ;  /* 0x3f800000ff0c7808 */ /* 0x000fe20000000000 */
[----:B------:R-:W-:Y:S01]  /*1580*/  FADD.FTZ R18, -R5, R18 ;  /* 0x0000001205127221 */ /* 0x000fe20000010100 */
[----:B------:R-:W1:Y:S01]  /*1590*/  MUFU.EX2 R29, R24 ;  /* 0x00000018001d7308 */ /* 0x000e620000000800 */
[----:B------:R-:W-:Y:S01]  /*15a0*/  ISETP.NE.AND.EX P0, PT, RZ, UR7, PT, P1 ;  /* 0x00000007ff007c0c */ /* 0x000fe2000bf05310 */
[----:B------:R-:W-:Y:S01]  /*15b0*/  FMUL.FTZ R16, R16, 1.4426950216293334961 ;  /* 0x3fb8aa3b10107820 */ /* 0x000fe20000410000 */
[----:B------:R-:W-:Y:S01]  /*15c0*/  ISETP.NE.U32.AND P1, PT, R7, UR6, PT ;  /* 0x0000000607007c0c */ /* 0x000fe2000bf25070 */
[----:B------:R-:W-:Y:S01]  /*15d0*/  FMUL.FTZ R14, R18, 1.4426950216293334961 ;  /* 0x3fb8aa3b120e7820 */ /* 0x000fe20000410000 */
[----:B--2---:R-:W-:-:S03]  /*15e0*/  FFMA.FTZ R12, -R8, R12, R21 ;  /* 0x0000000c080c7223 */ /* 0x004fc60000010115 */
[----:B------:R-:W2:Y:S01]  /*15f0*/  MUFU.EX2 R20, R20 ;  /* 0x0000001400147308 */ /* 0x000ea20000000800 */
[----:B------:R-:W-:Y:S02]  /*1600*/  FSEL R21, RZ, 1, P0 ;  /* 0x3f800000ff157808 */ /* 0x000fe40000000000 */
[----:B------:R-:W-:Y:S02]  /*1610*/  ISETP.NE.AND.EX P0, PT, RZ, UR7, PT, P1 ;  /* 0x00000007ff007c0c */ /* 0x000fe4000bf05310 */
[----:B------:R-:W-:Y:S01]  /*1620*/  ISETP.NE.AND.EX P1, PT, RZ, UR7, PT, P2 ;  /* 0x00000007ff007c0c */ /* 0x000fe2000bf25320 */
[----:B---3--:R-:W-:Y:S02]  /*1630*/  FFMA.FTZ R21, -R8, R21, R25 ;  /* 0x0000001508157223 */ /* 0x008fe40000010119 */
[----:B------:R-:W3:Y:S01]  /*1640*/  MUFU.EX2 R16, R16 ;  /* 0x0000001000107308 */ /* 0x000ee20000000800 */
[----:B------:R-:W-:Y:S02]  /*1650*/  FSEL R25, RZ, 1, P0 ;  /* 0x3f800000ff197808 */ /* 0x000fe40000000000 */
[----:B------:R-:W-:-:S02]  /*1660*/  ISETP.NE.U32.AND P0, PT, R15, UR6, PT ;  /* 0x000000060f007c0c */ /* 0x000fc4000bf05070 */
[----:B------:R-:W-:-:S03]  /*1670*/  FSEL R18, RZ, 1, P1 ;  /* 0x3f800000ff127808 */ /* 0x000fc60000800000 */
[----:B------:R-:W4:Y:S01]  /*1680*/  MUFU.EX2 R14, R14 ;  /* 0x0000000e000e7308 */ /* 0x000f220000000800 */
[----:B------:R-:W-:Y:S01]  /*1690*/  ISETP.NE.U32.AND P1, PT, R23, UR6, PT ;  /* 0x0000000617007c0c */ /* 0x000fe2000bf25070 */
[----:B------:R-:W-:Y:S01]  /*16a0*/  FFMA.FTZ R10, -R6, UR5, R10 ;  /* 0x00000005060a7c23 */ /* 0x000fe2000801010a */
[----:B------:R-:W-:Y:S01]  /*16b0*/  ISETP.NE.AND.EX P0, PT, RZ, UR7, PT, P0 ;  /* 0x00000007ff007c0c */ /* 0x000fe2000bf05300 */
[----:B-1----:R-:W-:Y:S01]  /*16c0*/  FFMA.FTZ R25, -R8, R25, R29 ;  /* 0x0000001908197223 */ /* 0x002fe2000001011d */
[----:B------:R-:W-:Y:S01]  /*16d0*/  ISETP.NE.AND.EX P1, PT, RZ, UR7, PT, P1 ;  /* 0x00000007ff007c0c */ /* 0x000fe2000bf25310 */
[----:B------:R-:W-:Y:S01]  /*16e0*/  FFMA.FTZ R17, -R6, UR5, R17 ;  /* 0x0000000506117c23 */ /* 0x000fe20008010111 */
[----:B--2---:R-:W-:Y:S01]  /*16f0*/  FFMA.FTZ R29, -R8, R18, R20 ;  /* 0x00000012081d7223 */ /* 0x004fe20000010114 */
[----:B------:R-:W-:Y:S01]  /*1700*/  FSEL R18, RZ, 1, P0 ;  /* 0x3f800000ff127808 */ /* 0x000fe20000000000 */
[----:B------:R-:W-:Y:S01]  /*1710*/  FMUL.FTZ R20, R4, R10 ;  /* 0x0000000a04147220 */ /* 0x000fe20000410000 */
[----:B------:R-:W-:Y:S01]  /*1720*/  FFMA.FTZ R12, -R6, UR5, R12 ;  /* 0x00000005060c7c23 */ /* 0x000fe2000801010c */
[----:B------:R-:W-:Y:S01]  /*1730*/  FSEL R24, RZ, 1, P1 ;  /* 0x3f800000ff187808 */ /* 0x000fe20000800000 */
[----:B0-----:R-:W-:-:S04]  /*1740*/  IMAD.WIDE.U32 R2, R0, 0x2, R2 ;  /* 0x0000000200027825 */ /* 0x001fc800078e0002 */
[C---:B------:R-:W-:Y:S01]  /*1750*/  FMUL.FTZ R17, R4.reuse, R17 ;  /* 0x0000001104117220 */ /* 0x040fe20000410000 */
[----:B------:R-:W-:Y:S01]  /*1760*/  FMUL.FTZ R22, R4, R12 ;  /* 0x0000000c04167220 */ /* 0x000fe20000410000 */
[C---:B---3--:R-:W-:Y:S01]  /*1770*/  FFMA.FTZ R10, -R8.reuse, R18, R16 ;  /* 0x00000012080a7223 */ /* 0x048fe20000010110 */
[----:B------:R-:W-:Y:S01]  /*1780*/  F2FP.F16.F32.PACK_AB R20, RZ, R20 ;  /* 0x00000014ff14723e */ /* 0x000fe200000000ff */
[----:B----4-:R-:W-:Y:S01]  /*1790*/  FFMA.FTZ R14, -R8, R24, R14 ;  /* 0x00000018080e7223 */ /* 0x010fe2000001010e */
[C---:B------:R-:W-:Y:S01]  /*17a0*/  FFMA.FTZ R21, -R6.reuse, UR5, R21 ;  /* 0x0000000506157c23 */ /* 0x040fe20008010115 */
[----:B------:R-:W-:Y:S01]  /*17b0*/  F2FP.F16.F32.PACK_AB R8, RZ, R17 ;  /* 0x00000011ff08723e */ /* 0x000fe200000000ff */
[----:B------:R-:W-:Y:S01]  /*17c0*/  FFMA.FTZ R25, -R6, UR5, R25 ;  /* 0x0000000506197c23 */ /* 0x000fe20008010119 */
[----:B------:R-:W-:-:S04]  /*17d0*/  IMAD.WIDE.U32 R16, R27, 0x2, R2 ;  /* 0x000000021b107825 */ /* 0x000fc800078e0002 */
[----:B------:R-:W-:Y:S01]  /*17e0*/  FFMA.FTZ R29, -R6, UR5, R29 ;  /* 0x00000005061d7c23 */ /* 0x000fe2000801011d */
[----:B------:R-:W-:Y:S01]  /*17f0*/  PRMT R24, R20, 0x7610, R24 ;  /* 0x0000761014187816 */ /* 0x000fe20000000018 */
[----:B------:R-:W-:Y:S01]  /*1800*/  FFMA.FTZ R27, -R6, UR5, R10 ;  /* 0x00000005061b7c23 */ /* 0x000fe2000801010a */
[----:B------:R-:W-:Y:S01]  /*1810*/  IMAD.WIDE.U32 R18, R19, 0x2, R2 ;  /* 0x0000000213127825 */ /* 0x000fe200078e0002 */
[----:B------:R-:W-:-:S03]  /*1820*/  F2FP.F16.F32.PACK_AB R22, RZ, R22 ;  /* 0x00000016ff16723e */ /* 0x000fc600000000ff */
[----:B------:R-:W-:Y:S01]  /*1830*/  FMUL.FTZ R21, R4, R21 ;  /* 0x0000001504157220 */ /* 0x000fe20000410000 */
[----:B------:R-:W-:Y:S01]  /*1840*/  FFMA.FTZ R14, -R6, UR5, R14 ;  /* 0x00000005060e7c23 */ /* 0x000fe2000801010e */
[----:B------:R-:W-:-:S04]  /*1850*/  IMAD.WIDE.U32 R12, R13, 0x2, R2 ;  /* 0x000000020d0c7825 */ /* 0x000fc800078e0002 */
[C---:B------:R-:W-:Y:S01]  /*1860*/  FMUL.FTZ R25, R4.reuse, R25 ;  /* 0x0000001904197220 */ /* 0x040fe20000410000 */
[C---:B------:R-:W-:Y:S01]  /*1870*/  FMUL.FTZ R29, R4.reuse, R29 ;  /* 0x0000001d041d7220 */ /* 0x040fe20000410000 */
[----:B------:R0:W-:Y:S01]  /*1880*/  STG.E.U16 desc[UR8][R16.64], R8 ;  /* 0x0000000810007986 */ /* 0x0001e2000c101508 */
[C---:B------:R-:W-:Y:S01]  /*1890*/  FMUL.FTZ R27, R4.reuse, R27 ;  /* 0x0000001b041b7220 */ /* 0x040fe20000410000 */
[----:B------:R-:W-:Y:S02]  /*18a0*/  FMUL.FTZ R20, R4, R14 ;  /* 0x0000000e04147220 */ /* 0x000fe40000410000 */
[----:B------:R1:W-:Y:S01]  /*18b0*/  STG.E.U16 desc[UR8][R18.64], R24 ;  /* 0x0000001812007986 */ /* 0x0003e2000c101508 */
[----:B------:R-:W-:-:S03]  /*18c0*/  IMAD.WIDE.U32 R10, R11, 0x2, R2 ;  /* 0x000000020b0a7825 */ /* 0x000fc600078e0002 */
[----:B------:R2:W-:Y:S01]  /*18d0*/  STG.E.U16 desc[UR8][R12.64], R22 ;  /* 0x000000160c007986 */ /* 0x0005e2000c101508 */
[----:B------:R-:W-:Y:S01]  /*18e0*/  IMAD.WIDE.U32 R14, R15, 0x2, R2 ;  /* 0x000000020f0e7825 */ /* 0x000fe200078e0002 */
[----:B0-----:R-:W-:-:S03]  /*18f0*/  F2FP.F16.F32.PACK_AB R16, RZ, R21 ;  /* 0x00000015ff10723e */ /* 0x001fc600000000ff */
[--C-:B------:R-:W-:Y:S01]  /*1900*/  IMAD.WIDE.U32 R8, R9, 0x2, R2.reuse ;  /* 0x0000000209087825 */ /* 0x100fe200078e0002 */
[----:B------:R-:W-:Y:S02]  /*1910*/  F2FP.F16.F32.PACK_AB R17, RZ, R25 ;  /* 0x00000019ff11723e */ /* 0x000fe400000000ff */
[----:B-1----:R-:W-:Y:S02]  /*1920*/  F2FP.F16.F32.PACK_AB R18, RZ, R29 ;  /* 0x0000001dff12723e */ /* 0x002fe400000000ff */
[----:B------:R-:W-:Y:S01]  /*1930*/  F2FP.F16.F32.PACK_AB R19, RZ, R27 ;  /* 0x0000001bff13723e */ /* 0x000fe200000000ff */
[--C-:B--2---:R-:W-:Y:S01]  /*1940*/  IMAD.WIDE.U32 R12, R7, 0x2, R2.reuse ;  /* 0x00000002070c7825 */ /* 0x104fe200078e0002 */
[----:B------:R-:W-:Y:S01]  /*1950*/  F2FP.F16.F32.PACK_AB R20, RZ, R20 ;  /* 0x00000014ff14723e */ /* 0x000fe200000000ff */
[----:B------:R2:W-:Y:S02]  /*1960*/  STG.E.U16 desc[UR8][R8.64], R16 ;  /* 0x0000001008007986 */ /* 0x0005e4000c101508 */
[----:B------:R-:W-:-:S02]  /*1970*/  IMAD.WIDE.U32 R2, R23, 0x2, R2 ;  /* 0x0000000217027825 */ /* 0x000fc400078e0002 */
[----:B------:R2:W-:Y:S01]  /*1980*/  STG.E.U16 desc[UR8][R12.64], R17 ;  /* 0x000000110c007986 */ /* 0x0005e2000c101508 */
[----:B------:R-:W-:-:S03]  /*1990*/  IADD3 R27, PT, PT, R23, UR10, RZ ;  /* 0x0000000a171b7c10 */ /* 0x000fc6000fffe0ff */
[----:B------:R2:W-:Y:S04]  /*19a0*/  STG.E.U16 desc[UR8][R10.64], R18 ;  /* 0x000000120a007986 */ /* 0x0005e8000c101508 */
[----:B------:R2:W-:Y:S04]  /*19b0*/  STG.E.U16 desc[UR8][R14.64], R19 ;  /* 0x000000130e007986 */ /* 0x0005e8000c101508 */
[----:B------:R2:W-:Y:S01]  /*19c0*/  STG.E.U16 desc[UR8][R2.64], R20 ;  /* 0x0000001402007986 */ /* 0x0005e2000c101508 */
[----:B------:R-:W-:-:S13]  /*19d0*/  ISETP.GE.AND P0, PT, R27, UR4, PT ;  /* 0x000000041b007c0c */ /* 0x000fda000bf06270 */
[----:B--2---:R-:W-:Y:S05]  /*19e0*/  @!P0 BRA `(.L_x_30) ;  /* 0xfffffff400d48947 */ /* 0x004fea000383ffff */
.L_x_29:
[----:B------:R-:W-:Y:S05]  /*19f0*/  BSYNC.RECONVERGENT B0 ;  /* 0x0000000000007941 */ /* 0x000fea0003800200 */
.L_x_28:
[----:B------:R-:W-:-:S13]  /*1a00*/  ISETP.GE.AND P0, PT, R27, UR11, PT ;  /* 0x0000000b1b007c0c */ /* 0x000fda000bf06270 */
[----:B------:R-:W-:Y:S05]  /*1a10*/  @P0 EXIT ;  /* 0x000000000000094d */ /* 0x000fea0003800000 */
[----:B0-----:R-:W0:Y:S01]  /*1a20*/  LDC.64 R2, c[0x0][0x388] ;  /* 0x0000e200ff027b82 */ /* 0x001e220000000a00 */
[----:B------:R-:W2:Y:S07]  /*1a30*/  LDCU UR4, c[0x0][0x360] ;  /* 0x00006c00ff0477ac */ /* 0x000eae0008000800 */
[----:B------:R-:W3:Y:S08]  /*1a40*/  LDC.64 R8, c[0x0][0x380] ;  /* 0x0000e000ff087b82 */ /* 0x000ef00000000a00 */
[----:B------:R-:W4:Y:S01]  /*1a50*/  LDC R7, c[0x0][0x3a8] ;  /* 0x0000ea00ff077b82 */ /* 0x000f220000000800 */
[----:B0-----:R-:W-:-:S04]  /*1a60*/  IMAD.WIDE.U32 R2, R0, 0x2, R2 ;  /* 0x0000000200027825 */ /* 0x001fc800078e0002 */
[----:B---3--:R-:W-:-:S04]  /*1a70*/  IMAD.WIDE.U32 R8, R0, 0x2, R8 ;  /* 0x0000000200087825 */ /* 0x008fc800078e0008 */
[----:B--2-4-:R-:W-:-:S07]  /*1a80*/  FADD.FTZ R15, -R7, 1 ;  /* 0x3f800000070f7421 */ /* 0x014fce0000010100 */
.L_x_31:
[----:B0-----:R-:W-:-:S06]  /*1a90*/  IMAD.WIDE R10, R27, 0x2, R2 ;  /* 0x000000021b0a7825 */ /* 0x001fcc00078e0202 */
[----:B------:R-:W2:Y:S01]  /*1aa0*/  LDG.E.U16 R10, desc[UR8][R10.64] ;  /* 0x000000080a0a7981 */ /* 0x000ea2000c1e1500 */
[----:B------:R-:W-:Y:S02]  /*1ab0*/  ISETP.NE.U32.AND P0, PT, R27, UR6, PT ;  /* 0x000000061b007c0c */ /* 0x000fe4000bf05070 */
[----:B------:R-:W-:-:S04]  /*1ac0*/  SHF.R.S32.HI R12, RZ, 0x1f, R27 ;  /* 0x0000001fff0c7819 */ /* 0x000fc8000001141b */
[----:B------:R-:W-:-:S04]  /*1ad0*/  ISETP.NE.AND.EX P0, PT, R12, UR7, PT, P0 ;  /* 0x000000070c007c0c */ /* 0x000fc8000bf05300 */
[----:B------:R-:W-:Y:S01]  /*1ae0*/  FSEL R13, RZ, 1, P0 ;  /* 0x3f800000ff0d7808 */ /* 0x000fe20000000000 */
[----:B--2---:R-:W-:Y:S02]  /*1af0*/  HADD2.F32 R0, -RZ, R10.H0_H0 ;  /* 0x2000000aff007230 */ /* 0x004fe40000004100 */
        /* <DEDUP_REMOVED lines=9> */
[----:B------:R-:W-:-:S05]  /*1b90*/  F2FP.F16.F32.PACK_AB R13, RZ, R13 ;  /* 0x0000000dff0d723e */ /* 0x000fca00000000ff */
[----:B------:R0:W-:Y:S01]  /*1ba0*/  STG.E.U16 desc[UR8][R10.64], R13 ;  /* 0x0000000d0a007986 */ /* 0x0001e2000c101508 */
[----:B------:R-:W-:Y:S05]  /*1bb0*/  @!P0 BRA `(.L_x_31) ;  /* 0xfffffffc00b48947 */ /* 0x000fea000383ffff */
[----:B------:R-:W-:Y:S05]  /*1bc0*/  EXIT ;  /* 0x000000000000794d */ /* 0x000fea0003800000 */
.L_x_32:
        /* <DEDUP_REMOVED lines=11> */
.L_x_227:


//--------------------- .text._Z28cunn_SoftMaxXEntropyBackwardILi8EN3c104HalfEfS1_26LogSoftMaxBackwardEpilogueEvPT0_S4_PT2_S6_Plfi --------------------------
	.section	.text._Z28cunn_SoftMaxXEntropyBackwardILi8EN3c104HalfEfS1_26LogSoftMaxBackwardEpilogueEvPT0_S4_PT2_S6_Plfi,"ax",@progbits
	.align	128
        .global         _Z28cunn_SoftMaxXEntropyBackwardILi8EN3c104HalfEfS1_26LogSoftMaxBackwardEpilogueEvPT0_S4_PT2_S6_Plfi
        .type           _Z28cunn_SoftMaxXEntropyBackwardILi8EN3c104HalfEfS1_26LogSoftMaxBackwardEpilogueEvPT0_S4_PT2_S6_Plfi,@function
        .size           _Z28cunn_SoftMaxXEntropyBackwardILi8EN3c104HalfEfS1_26LogSoftMaxBackwardEpilogueEvPT0_S4_PT2_S6_Plfi,(.L_x_228 - _Z28cunn_SoftMaxXEntropyBackwardILi8EN3c104HalfEfS1_26LogSoftMaxBackwardEpilogueEvPT0_S4_PT2_S6_Plfi)
        .other          _Z28cunn_SoftMaxXEntropyBackwardILi8EN3c104HalfEfS1_26LogSoftMaxBackwardEpilogueEvPT0_S4_PT2_S6_Plfi,@"STO_CUDA_ENTRY STV_DEFAULT"
_Z28cunn_SoftMaxXEntropyBackwardILi8EN3c104HalfEfS1_26LogSoftMaxBackwardEpilogueEvPT0_S4_PT2_S6_Plfi:
.text._Z28cunn_SoftMaxXEntropyBackwardILi8EN3c104HalfEfS1_26LogSoftMaxBackwardEpilogueEvPT0_S4_PT2_S6_Plfi:
        /* <DEDUP_REMOVED lines=22> */
[----:B0-----:R-:W-:-:S07]  /*0160*/  IMAD.WIDE.U32 R6, R2, 0x2, R6 ;  /* 0x0000000202067825 */ /* 0x001fce00078e0006 */
[----:B------:R-:W0:Y:S01]  /*0170*/  LDC R0, c[0x0][0x3a8] ;  /* 0x0000ea00ff007b82 */ /* 0x000e220000000800 */
[----:B------:R-:W3:Y:S01]  /*0180*/  LDG.E.U16 R6, desc[UR8][R6.64] ;  /* 0x0000000806067981 */ /* 0x000ee2000c1e1500 */
[----:B-1----:R-:W-:-:S05]  /*0190*/  IMAD.WIDE.U32 R12, R2, 0x2, R12 ;  /* 0x00000002020c7825 */ /* 0x002fca00078e000c */
[----:B------:R1:W4:Y:S01]  /*01a0*/  LDG.E.U16 R16, desc[UR8][R12.64] ;  /* 0x000000080c107981 */ /* 0x000322000c1e1500 */
[----:B--2---:R-:W-:-:S06]  /*01b0*/  IMAD.WIDE.U32 R2, R2, 0x8, R14 ;  /* 0x0000000802027825 */ /* 0x004fcc00078e000e */
[----:B------:R-:W5:Y:S01]  /*01c0*/  LDG.E.64 R2, desc[UR8][R2.64] ;  /* 0x0000000802027981 */ /* 0x000f62000c1e1b00 */
[----:B------:R-:W-:Y:S01]  /*01d0*/  I2FP.F32.S32 R5, UR11 ;  /* 0x0000000b00057c45 */ /* 0x000fe20008201400 */
[----:B------:R-:W2:Y:S01]  /*01e0*/  LDCU UR6, c[0x0][0x3ac] ;  /* 0x00007580ff0677ac */ /* 0x000ea20008000800 */
[----:B------:R-:W-:Y:S01]  /*01f0*/  ISETP.NE.AND P0, PT, R4, RZ, PT ;  /* 0x000000ff0400720c */ /* 0x000fe20003f05270 */
[----:B------:R-:W0:Y:S01]  /*0200*/  S2R R17, SR_TID.X ;  /* 0x0000000000117919 */ /* 0x000e220000002100 */
[----:B-1----:R-:W-:Y:S02]  /*0210*/  HFMA2 R12, -RZ, RZ, 0, 0 ;  /* 0x00000000ff0c7431 */ /* 0x002fe400000001ff */
[----:B------:R-:W1:Y:S01]  /*0220*/  MUFU.RCP R5, R5 ;  /* 0x0000000500057308 */ /* 0x000e620000001000 */
[----:B--2---:R-:W-:Y:S02]  /*0230*/  MOV R13, UR6 ;  /* 0x00000006000d7c02 */ /* 0x004fe40008000f00 */
[----:B-1----:R-:W-:Y:S01]  /*0240*/  R2UR UR7, R5 ;  /* 0x00000000050772ca */ /* 0x002fe200000e0000 */
[----:B---3--:R-:W-:-:S02]  /*0250*/  HADD2.F32 R14, -RZ, R6.H0_H0 ;  /* 0x20000006ff0e7230 */ /* 0x008fc40000004100 */
[----:B0-----:R-:W-:-:S03]  /*0260*/  FADD.FTZ R6, -R0, 1 ;  /* 0x3f80000000067421 */ /* 0x001fc60000010100 */
[----:B------:R-:W-:Y:S02]  /*0270*/  R2UR UR5, R14 ;  /* 0x000000000e0572ca */ /* 0x000fe400000e0000 */
[----:B------:R-:W-:Y:S01]  /*0280*/  R2UR UR4, R6 ;  /* 0x00000000060472ca */ /* 0x000fe200000e0000 */
[----:B----4-:R-:W-:Y:S01]  /*0290*/  HADD2.F32 R14, -RZ, R16.H0_H0 ;  /* 0x20000010ff0e7230 */ /* 0x010fe20000004100 */
[----:B------:R-:W-:-:S13]  /*02a0*/  @!P0 BRA `(.L_x_34) ;  /* 0x0000000000688947 */ /* 0x000fda0003800000 */
        /* <DEDUP_REMOVED lines=19> */
[----:B------:R-:W-:-:S03]  /*03e0*/  IADD3 R12, PT, PT, R4, -R15, RZ ;  /* 0x8000000f040c7210 */ /* 0x000fc60007ffe0ff */
[----:B------:R-:W-:-:S04]  /*03f0*/  @P1 FFMA.FTZ R13, R0, -UR7, R13 ;  /* 0x80000007000d1c23 */ /* 0x000fc8000801000d */
[----:B------:R-:W-:-:S05]  /*0400*/  @P1 FMUL.FTZ R13, R13, UR5 ;  /* 0x000000050d0d1c20 */ /* 0x000fca0008410000 */
[----:B------:R-:W-:-:S04]  /*0410*/  @P1 F2FP.F16.F32.PACK_AB R13, RZ, R13 ;  /* 0x0000000dff0d123e */ /* 0x000fc800000000ff */
[----:B------:R-:W-:Y:S02]  /*0420*/  PRMT R5, R13, 0x7610, R5 ;  /* 0x000076100d057816 */ /* 0x000fe40000000005 */
[----:B------:R-:W-:-:S03]  /*0430*/  IADD3 R13, PT, PT, R4, UR11, -R15 ;  /* 0x0000000b040d7c10 */ /* 0x000fc6000fffe80f */
[----:B------:R0:W-:Y:S04]  /*0440*/  @P1 STG.E.U16 desc[UR8][R6.64], R5 ;  /* 0x0000000506001986 */ /* 0x0001e8000c101508 */
.L_x_34:
        /* <DEDUP_REMOVED lines=26> */
.L_x_37:
[----:B------:R-:W-:-:S06]  /*05f0*/  IMAD.WIDE R4, R17, 0x10, R10 ;  /* 0x0000001011047825 */ /* 0x000fcc00078e020a */
[----:B------:R-:W2:Y:S02]  /*0600*/  LDG.E.128 R4, desc[UR8][R4.64] ;  /* 0x0000000804047981 */ /* 0x000ea4000c1e1d00 */
[--C-:B--2---:R-:W-:Y:S02]  /*0610*/  HADD2.F32 R19, -RZ, R4.reuse.H0_H0 ;  /* 0x20000004ff137230 */ /* 0x104fe40000004100 */
[--C-:B------:R-:W-:Y:S02]  /*0620*/  HADD2.F32 R23, -RZ, R5.reuse.H0_H0 ;  /* 0x20000005ff177230 */ /* 0x100fe40000004100 */
[----:B------:R-:W-:Y:S02]  /*0630*/  HADD2.F32 R21, -RZ, R4.H1_H1 ;  /* 0x30000004ff157230 */ /* 0x000fe40000004100 */
[C---:B------:R-:W-:Y:S01]  /*0640*/  FADD.FTZ R19, -R14.reuse, R19 ;  /* 0x000000130e137221 */ /* 0x040fe20000010100 */
[----:B------:R-:W-:Y:S02]  /*0650*/  HADD2.F32 R25, -RZ, R5.H1_H1 ;  /* 0x30000005ff197230 */ /* 0x000fe40000004100 */
[----:B------:R-:W-:Y:S01]  /*0660*/  FADD.FTZ R23, -R14, R23 ;  /* 0x000000170e177221 */ /* 0x000fe20000010100 */
[----:B------:R-:W-:Y:S01]  /*0670*/  FMUL.FTZ R22, R19, 1.4426950216293334961 ;  /* 0x3fb8aa3b13167820 */ /* 0x000fe20000410000 */
[----:B------:R-:W-:-:S02]  /*0680*/  IADD3 R19, PT, PT, R20, -R12, RZ ;  /* 0x8000000c14137210 */ /* 0x000fc40007ffe0ff */
[----:B------:R-:W-:Y:S01]  /*0690*/  FMUL.FTZ R18, R23, 1.4426950216293334961 ;  /* 0x3fb8aa3b17127820 */ /* 0x000fe20000410000 */
[C---:B------:R-:W-:Y:S01]  /*06a0*/  FADD.FTZ R21, -R14.reuse, R21 ;  /* 0x000000150e157221 */ /* 0x040fe20000010100 */
[----:B------:R-:W-:Y:S01]  /*06b0*/  FADD.FTZ R25, -R14, R25 ;  /* 0x000000190e197221 */ /* 0x000fe20000010100 */
[C---:B-----5:R-:W-:Y:S01]  /*06c0*/  ISETP.NE.U32.AND P2, PT, R2.reuse, R19, PT ;  /* 0x000000130200720c */ /* 0x060fe20003f45070 */
[----:B------:R-:W0:Y:S01]  /*06d0*/  MUFU.EX2 R22, R22 ;  /* 0x0000001600167308 */ /* 0x000e220000000800 */
[----:B------:R-:W-:Y:S01]  /*06e0*/  SHF.R.S32.HI R23, RZ, 0x1f, R19 ;  /* 0x0000001fff177819 */ /* 0x000fe20000011413 */
[----:B------:R-:W-:Y:S01]  /*06f0*/  FMUL.FTZ R21, R21, 1.4426950216293334961 ;  /* 0x3fb8aa3b15157820 */ /* 0x000fe20000410000 */
[----:B------:R-:W-:Y:S01]  /*0700*/  IADD3 R5, PT, PT, R19, 0x1, RZ ;  /* 0x0000000113057810 */ /* 0x000fe20007ffe0ff */
[----:B------:R-:W-:Y:S01]  /*0710*/  FMUL.FTZ R25, R25, 1.4426950216293334961 ;  /* 0x3fb8aa3b19197820 */ /* 0x000fe20000410000 */
[----:B------:R-:W-:Y:S01]  /*0720*/  ISETP.NE.AND.EX P2, PT, R3, R23, PT, P2 ;  /* 0x000000170300720c */ /* 0x000fe20003f45320 */
[----:B------:R-:W-:Y:S01]  /*0730*/  HADD2.F32 R23, -RZ, R6.H0_H0 ;  /* 0x20000006ff177230 */ /* 0x000fe20000004100 */
[----:B------:R-:W-:Y:S01]  /*0740*/  ISETP.NE.U32.AND P3, PT, R2, R5, PT ;  /* 0x000000050200720c */ /* 0x000fe20003f65070 */
[----:B------:R1:W2:Y:S01]  /*0750*/  MUFU.EX2 R20, R21 ;  /* 0x0000001500147308 */ /* 0x0002a20000000800 */
[----:B------:R-:W-:-:S02]  /*0760*/  SHF.R.S32.HI R27, RZ, 0x1f, R5 ;  /* 0x0000001fff1b7819 */ /* 0x000fc40000011405 */
[C---:B------:R-:W-:Y:S02]  /*0770*/  FADD.FTZ R23, -R14.reuse, R23 ;  /* 0x000000170e177221 */ /* 0x040fe40000010100 */
[----:B------:R-:W-:Y:S01]  /*0780*/  ISETP.NE.AND.EX P3, PT, R3, R27, PT, P3 ;  /* 0x0000001b0300720c */ /* 0x000fe20003f65330 */
[----:B------:R-:W-:Y:S02]  /*0790*/  HADD2.F32 R27, -RZ, R6.H1_H1 ;  /* 0x30000006ff1b7230 */ /* 0x000fe40000004100 */
[----:B------:R-:W-:Y:S01]  /*07a0*/  FMUL.FTZ R4, R23, 1.4426950216293334961 ;  /* 0x3fb8aa3b17047820 */ /* 0x000fe20000410000 */
[----:B------:R3:W-:Y:S01]  /*07b0*/  MUFU.EX2 R5, R25 ;  /* 0x0000001900057308 */ /* 0x0007e20000000800 */
[----:B-1----:R-:W-:Y:S01]  /*07c0*/  IADD3 R21, PT, PT, R19, 0x2, RZ ;  /* 0x0000000213157810 */ /* 0x002fe20007ffe0ff */
[----:B------:R-:W-:-:S03]  /*07d0*/  FADD.FTZ R27, -R14, R27 ;  /* 0x0000001b0e1b7221 */ /* 0x000fc60000010100 */
[C---:B------:R-:W-:Y:S02]  /*07e0*/  ISETP.NE.U32.AND P1, PT, R2.reuse, R21, PT ;  /* 0x000000150200720c */ /* 0x040fe40003f25070 */
[----:B------:R-:W-:Y:S01]  /*07f0*/  SHF.R.S32.HI R23, RZ, 0x1f, R21 ;  /* 0x0000001fff177819 */ /* 0x000fe20000011415 */
[----:B------:R-:W1:Y:S01]  /*0800*/  MUFU.EX2 R18, R18 ;  /* 0x0000001200127308 */ /* 0x000e620000000800 */
[----:B------:R-:W-:Y:S01]  /*0810*/  IADD3 R21, PT, PT, R19, 0x3, RZ ;  /* 0x0000000313157810 */ /* 0x000fe20007ffe0ff */
[----:B------:R-:W-:Y:S01]  /*0820*/  FMUL.FTZ R6, R27, 1.4426950216293334961 ;  /* 0x3fb8aa3b1b067820 */ /* 0x000fe20000410000 */
[----:B------:R-:W-:Y:S01]  /*0830*/  ISETP.NE.AND.EX P1, PT, R3, R23, PT, P1 ;  /* 0x000000170300720c */ /* 0x000fe20003f25310 */
[----:B------:R-:W-:Y:S01]  /*0840*/  HADD2.F32 R23, -RZ, R7.H0_H0 ;  /* 0x20000007ff177230 */ /* 0x000fe20000004100 */
[----:B------:R-:W-:Y:S02]  /*0850*/  ISETP.NE.U32.AND P0, PT, R2, R21, PT ;  /* 0x000000150200720c */ /* 0x000fe40003f05070 */
[----:B---3--:R-:W-:Y:S01]  /*0860*/  SHF.R.S32.HI R25, RZ, 0x1f, R21 ;  /* 0x0000001fff197819 */ /* 0x008fe20000011415 */
[----:B------:R-:W3:Y:S01]  /*0870*/  MUFU.EX2 R6, R6 ;  /* 0x0000000600067308 */ /* 0x000ee20000000800 */
[----:B------:R-:W-:Y:S01]  /*0880*/  FADD.FTZ R23, -R14, R23 ;  /* 0x000000170e177221 */ /* 0x000fe20000010100 */
[----:B------:R-:W-:-:S02]  /*0890*/  IADD3 R21, PT, PT, R19, 0x5, RZ ;  /* 0x0000000513157810 */ /* 0x000fc40007ffe0ff */
[----:B------:R-:W-:Y:S01]  /*08a0*/  ISETP.NE.AND.EX P0, PT, R3, R25, PT, P0 ;  /* 0x000000190300720c */ /* 0x000fe20003f05300 */
[----:B------:R-:W-:Y:S02]  /*08b0*/  HADD2.F32 R25, -RZ, R7.H1_H1 ;  /* 0x30000007ff197230 */ /* 0x000fe40000004100 */
[----:B------:R-:W-:Y:S01]  /*08c0*/  FMUL.FTZ R24, R23, 1.4426950216293334961 ;  /* 0x3fb8aa3b17187820 */ /* 0x000fe20000410000 */
[----:B------:R-:W-:Y:S01]  /*08d0*/  ISETP.NE.U32.AND P4, PT, R2, R21, PT ;  /* 0x000000150200720c */ /* 0x000fe20003f85070 */
[----:B------:R-:W-:Y:S01]  /*08e0*/  MUFU.EX2 R4, R4 ;  /* 0x0000000400047308 */ /* 0x000fe20000000800 */
[----:B------:R-:W-:Y:S01]  /*08f0*/  SHF.R.S32.HI R27, RZ, 0x1f, R21 ;  /* 0x0000001fff1b7819 */ /* 0x000fe20000011415 */
[----:B------:R-:W-:Y:S01]  /*0900*/  FADD.FTZ R23, -R14, R25 ;  /* 0x000000190e177221 */ /* 0x000fe20000010100 */
[----:B------:R-:W-:Y:S02]  /*0910*/  IADD3 R25, PT, PT, R19, 0x6, RZ ;  /* 0x0000000613197810 */ /* 0x000fe40007ffe0ff */
[----:B------:R-:W-:Y:S01]  /*0920*/  FSEL R7, RZ, 1, P2 ;  /* 0x3f800000ff077808 */ /* 0x000fe20001000000 */
[----:B------:R-:W-:Y:S01]  /*0930*/  FMUL.FTZ R26, R23, 1.4426950216293334961 ;  /* 0x3fb8aa3b171a7820 */ /* 0x000fe20000410000 */
[----:B------:R-:W-:Y:S01]  /*0940*/  ISETP.NE.AND.EX P2, PT, R3, R27, PT, P4 ;  /* 0x0000001b0300720c */ /* 0x000fe20003f45340 */
[----:B------:R-:W-:Y:S01]  /*0950*/  MUFU.EX2 R21, R24 ;  /* 0x0000001800157308 */ /* 0x000fe20000000800 */
[----:B------:R-:W-:Y:S01]  /*0960*/  ISETP.NE.U32.AND P4, PT, R2, R25, PT ;  /* 0x000000190200720c */ /* 0x000fe20003f85070 */
[----:B0-----:R-:W-:Y:S01]  /*0970*/  FFMA.FTZ R7, R7, -UR4, R22 ;  /* 0x8000000407077c23 */ /* 0x001fe20008010016 */
[----:B------:R-:W-:-:S02]  /*0980*/  SHF.R.S32.HI R25, RZ, 0x1f, R25 ;  /* 0x0000001fff197819 */ /* 0x000fc40000011419 */
[----:B------:R-:W-:Y:S01]  /*0990*/  FSEL R23, RZ, 1, P3 ;  /* 0x3f800000ff177808 */ /* 0x000fe20001800000 */
[C---:B------:R-:W-:Y:S01]  /*09a0*/  FFMA.FTZ R7, R0.reuse, -UR7, R7 ;  /* 0x8000000700077c23 */ /* 0x040fe20008010007 */
[----:B------:R-:W-:Y:S01]  /*09b0*/  ISETP.NE.AND.EX P3, PT, R3, R25, PT, P4 ;  /* 0x000000190300720c */ /* 0x000fe20003f65340 */
[----:B------:R-:W0:Y:S01]  /*09c0*/  MUFU.EX2 R22, R26 ;  /* 0x0000001a00167308 */ /* 0x000e220000000800 */
[----:B------:R-:W-:Y:S01]  /*09d0*/  FSEL R25, RZ, 1, P1 ;  /* 0x3f800000ff197808 */ /* 0x000fe20000800000 */
[----:B--2---:R-:W-:Y:S01]  /*09e0*/  FFMA.FTZ R23, R23, -UR4, R20 ;  /* 0x8000000417177c23 */ /* 0x004fe20008010014 */
[----:B------:R-:W-:Y:S01]  /*09f0*/  IADD3 R27, PT, PT, R19, 0x7, RZ ;  /* 0x00000007131b7810 */ /* 0x000fe20007ffe0ff */
[----:B------:R-:W-:Y:S01]  /*0a00*/  FMUL.FTZ R7, R7, UR5 ;  /* 0x0000000507077c20 */ /* 0x000fe20008410000 */
[----:B------:R-:W-:Y:S01]  /*0a10*/  IADD3 R19, PT, PT, R19, 0x4, RZ ;  /* 0x0000000413137810 */ /* 0x000fe20007ffe0ff */
[----:B-1----:R-:W-:Y:S01]  /*0a20*/  FFMA.FTZ R25, R25, -UR4, R18 ;  /* 0x8000000419197c23 */ /* 0x002fe20008010012 */
[----:B------:R-:W-:Y:S01]  /*0a30*/  FFMA.FTZ R23, R0, -UR7, R23 ;  /* 0x8000000700177c23 */ /* 0x000fe20008010017 */
[----:B------:R-:W-:-:S02]  /*0a40*/  ISETP.NE.U32.AND P1, PT, R2, R27, PT ;  /* 0x0000001b0200720c */ /* 0x000fc40003f25070 */
[----:B------:R-:W-:Y:S01]  /*0a50*/  FFMA.FTZ R25, R0, -UR7, R25 ;  /* 0x8000000700197c23 */ /* 0x000fe20008010019 */
[----:B------:R-:W-:Y:S01]  /*0a60*/  FMUL.FTZ R18, R23, UR5 ;  /* 0x0000000517127c20 */ /* 0x000fe20008410000 */
[----:B------:R-:W-:Y:S01]  /*0a70*/  SHF.R.S32.HI R27, RZ, 0x1f, R27 ;  /* 0x0000001fff1b7819 */ /* 0x000fe2000001141b */
[----:B------:R-:W-:Y:S01]  /*0a80*/  F2F.F16.F32 R7, R7 ;  /* 0x0000000700077304 */ /* 0x000fe20000200800 */
[----:B------:R-:W-:Y:S01]  /*0a90*/  FMUL.FTZ R23, R25, UR5 ;  /* 0x0000000519177c20 */ /* 0x000fe20008410000 */
[----:B------:R-:W-:Y:S02]  /*0aa0*/  FSEL R25, RZ, 1, P2 ;  /* 0x3f800000ff197808 */ /* 0x000fe40001000000 */
[----:B------:R-:W-:Y:S02]  /*0ab0*/  FSEL R20, RZ, 1, P0 ;  /* 0x3f800000ff147808 */ /* 0x000fe40000000000 */
[----:B------:R-:W-:Y:S01]  /*0ac0*/  ISETP.NE.AND.EX P0, PT, R3, R27, PT, P1 ;  /* 0x0000001b0300720c */ /* 0x000fe20003f05310 */
[----:B---3--:R-:W-:Y:S01]  /*0ad0*/  FFMA.FTZ R25, R25, -UR4, R6 ;  /* 0x8000000419197c23 */ /* 0x008fe20008010006 */
[----:B------:R-:W-:Y:S01]  /*0ae0*/  ISETP.NE.U32.AND P1, PT, R2, R19, PT ;  /* 0x000000130200720c */ /* 0x000fe20003f25070 */
[----:B------:R-:W-:Y:S01]  /*0af0*/  FFMA.FTZ R5, R20, -UR4, R5 ;  /* 0x8000000414057c23 */ /* 0x000fe20008010005 */
[----:B------:R-:W-:Y:S01]  /*0b00*/  SHF.R.S32.HI R29, RZ, 0x1f, R19 ;  /* 0x0000001fff1d7819 */ /* 0x000fe20000011413 */
[C---:B------:R-:W-:Y:S01]  /*0b10*/  FFMA.FTZ R25, R0.reuse, -UR7, R25 ;  /* 0x8000000700197c23 */ /* 0x040fe20008010019 */
[----:B------:R-:W-:Y:S01]  /*0b20*/  FSEL R27, RZ, 1, P0 ;  /* 0x3f800000ff1b7808 */ /* 0x000fe20000000000 */
[----:B------:R-:W-:Y:S01]  /*0b30*/  FFMA.FTZ R5, R0, -UR7, R5 ;  /* 0x8000000700057c23 */ /* 0x000fe20008010005 */
[----:B------:R-:W-:Y:S01]  /*0b40*/  ISETP.NE.AND.EX P0, PT, R3, R29, PT, P1 ;  /* 0x0000001d0300720c */ /* 0x000fe20003f05310 */
[----:B------:R-:W-:Y:S01]  /*0b50*/  FMUL.FTZ R19, R25, UR5 ;  /* 0x0000000519137c20 */ /* 0x000fe20008410000 */
[----:B------:R-:W-:Y:S01]  /*0b60*/  FSEL R20, RZ, 1, P3 ;  /* 0x3f800000ff147808 */ /* 0x000fe20001800000 */
[----:B0-----:R-:W-:Y:S01]  /*0b70*/  FFMA.FTZ R27, R27, -UR4, R22 ;  /* 0x800000041b1b7c23 */ /* 0x001fe20008010016 */
[----:B------:R-:W-:Y:S01]  /*0b80*/  FSEL R25, RZ, 1, P0 ;  /* 0x3f800000ff197808 */ /* 0x000fe20000000000 */
[----:B------:R-:W-:Y:S01]  /*0b90*/  FMUL.FTZ R5, R5, UR5 ;  /* 0x0000000505057c20 */ /* 0x000fe20008410000 */
[----:B------:R-:W0:Y:S01]  /*0ba0*/  F2F.F16.F32 R18, R18 ;  /* 0x0000001200127304 */ /* 0x000e220000200800 */
[----:B------:R-:W-:Y:S01]  /*0bb0*/  FFMA.FTZ R21, R20, -UR4, R21 ;  /* 0x8000000414157c23 */ /* 0x000fe20008010015 */
[----:B------:R-:W-:Y:S01]  /*0bc0*/  FFMA.FTZ R27, R0, -UR7, R27 ;  /* 0x80000007001b7c23 */ /* 0x000fe2000801001b */
[----:B------:R-:W-:-:S02]  /*0bd0*/  FFMA.FTZ R25, R25, -UR4, R4 ;  /* 0x8000000419197c23 */ /* 0x000fc40008010004 */
[C---:B------:R-:W-:Y:S01]  /*0be0*/  FFMA.FTZ R21, R0.reuse, -UR7, R21 ;  /* 0x8000000700157c23 */ /* 0x040fe20008010015 */
[----:B------:R-:W-:Y:S01]  /*0bf0*/  FMUL.FTZ R27, R27, UR5 ;  /* 0x000000051b1b7c20 */ /* 0x000fe20008410000 */
[----:B------:R-:W-:Y:S01]  /*0c00*/  FFMA.FTZ R25, R0, -UR7, R25 ;  /* 0x8000000700197c23 */ /* 0x000fe20008010019 */
[----:B------:R0:W1:Y:S01]  /*0c10*/  F2F.F16.F32 R6, R5 ;  /* 0x0000000500067304 */ /* 0x0000620000200800 */
[----:B------:R-:W-:Y:S02]  /*0c20*/  FMUL.FTZ R21, R21, UR5 ;  /* 0x0000000515157c20 */ /* 0x000fe40008410000 */
[----:B------:R-:W-:-:S05]  /*0c30*/  FMUL.FTZ R25, R25, UR5 ;  /* 0x0000000519197c20 */ /* 0x000fca0008410000 */
[----:B------:R-:W2:Y:S01]  /*0c40*/  F2F.F16.F32 R19, R19 ;  /* 0x0000001300137304 */ /* 0x000ea20000200800 */
[----:B0-----:R-:W-:-:S03]  /*0c50*/  IMAD.WIDE.U32 R4, R18, 0x10000, RZ ;  /* 0x0001000012047825 */ /* 0x001fc600078e00ff */
[----:B------:R-:W-:-:S04]  /*0c60*/  LOP3.LUT R4, R4, R7, RZ, 0xfc, !PT ;  /* 0x0000000704047212 */ /* 0x000fc800078efcff */
[----:B------:R-:W0:Y:S01]  /*0c70*/  F2F.F16.F32 R27, R27 ;  /* 0x0000001b001b7304 */ /* 0x000e220000200800 */
[----:B-1----:R-:W-:Y:S01]  /*0c80*/  SHF.L.U32 R6, R6, 0x10, RZ ;  /* 0x0000001006067819 */ /* 0x002fe200000006ff */
[----:B--2---:R-:W-:-:S06]  /*0c90*/  IMAD.WIDE.U32 R18, R19, 0x10000, RZ ;  /* 0x0001000013127825 */ /* 0x004fcc00078e00ff */
[----:B------:R-:W1:Y:S01]  /*0ca0*/  F2F.F16.F32 R23, R23 ;  /* 0x0000001700177304 */ /* 0x000e620000200800 */
[----:B0-----:R-:W-:-:S07]  /*0cb0*/  SHF.L.U32 R20, R27, 0x10, RZ ;  /* 0x000000101b147819 */ /* 0x001fce00000006ff */
[----:B------:R-:W0:Y:S01]  /*0cc0*/  F2F.F16.F32 R21, R21 ;  /* 0x0000001500157304 */ /* 0x000e220000200800 */
[----:B-1----:R-:W-:-:S07]  /*0cd0*/  LOP3.LUT R5, R6, R5, R23, 0xfe, !PT ;  /* 0x0000000506057212 */ /* 0x002fce00078efe17 */
[----:B------:R-:W1:Y:S01]  /*0ce0*/  F2F.F16.F32 R25, R25 ;  /* 0x0000001900197304 */ /* 0x000e620000200800 */
[----:B0-----:R-:W-:Y:S02]  /*0cf0*/  LOP3.LUT R7, R20, R19, R21, 0xfe, !PT ;  /* 0x0000001314077212 */ /* 0x001fe400078efe15 */
[----:B-1----:R-:W-:Y:S01]  /*0d00*/  LOP3.LUT R6, R18, R25, RZ, 0xfc, !PT ;  /* 0x0000001912067212 */ /* 0x002fe200078efcff */
[C---:B------:R-:W-:Y:S01]  /*0d10*/  IMAD.WIDE R18, R17.reuse, 0x10, R8 ;  /* 0x0000001011127825 */ /* 0x040fe200078e0208 */
[----:B------:R-:W-:-:S04]  /*0d20*/  IADD3 R17, PT, PT, R17, UR10, RZ ;  /* 0x0000000a11117c10 */ /* 0x000fc8000fffe0ff */
[----:B------:R0:W-:Y:S01]  /*0d30*/  STG.E.128 desc[UR8][R18.64], R4 ;  /* 0x0000000412007986 */ /* 0x0001e2000c101d08 */
[----:B------:R-:W-:-:S04]  /*0d40*/  SHF.L.U32 R20, R17, 0x3, RZ ;  /* 0x0000000311147819 */ /* 0x000fc800000006ff */
[----:B------:R-:W-:-:S13]  /*0d50*/  ISETP.GE.AND P0, PT, R20, R15, PT ;  /* 0x0000000f1400720c */ /* 0x000fda0003f06270 */
[----:B0-----:R-:W-:Y:S05]  /*0d60*/  @!P0 BRA `(.L_x_37) ;  /* 0xfffffff800208947 */ /* 0x001fea000383ffff */
.L_x_36:
[----:B------:R-:W-:Y:S05]  /*0d70*/  BSYNC.RECONVERGENT B0 ;  /* 0x0000000000007941 */ /* 0x000fea0003800200 */
.L_x_35:
[----:B------:R-:W-:-:S13]  /*0d80*/  ISETP.GE.AND P0, PT, R16, R13, PT ;  /* 0x0000000d1000720c */ /* 0x000fda0003f06270 */
[----:B------:R-:W-:Y:S05]  /*0d90*/  @P0 EXIT ;  /* 0x000000000000094d */ /* 0x000fea0003800000 */
.L_x_38:
        /* <DEDUP_REMOVED lines=21> */
.L_x_33:
[----:B------:R-:W0:Y:S08]  /*0ef0*/  LDC.64 R6, c[0x0][0x3a0] ;  /* 0x0000e800ff067b82 */ /* 0x000e300000000a00 */
[----:B------:R-:W1:Y:S08]  /*0f00*/  LDC.64 R4, c[0x0][0x398] ;  /* 0x0000e600ff047b82 */ /* 0x000e700000000a00 */
[----:B------:R-:W2:Y:S01]  /*0f10*/  LDC.64 R8, c[0x0][0x390] ;  /* 0x0000e400ff087b82 */ /* 0x000ea20000000a00 */
[----:B0-----:R-:W-:-:S06]  /*0f20*/  IMAD.WIDE.U32 R6, R2, 0x8, R6 ;  /* 0x0000000802067825 */ /* 0x001fcc00078e0006 */
[----:B------:R-:W3:Y:S01]  /*0f30*/  LDG.E.64 R6, desc[UR8][R6.64] ;  /* 0x0000000806067981 */ /* 0x000ee2000c1e1b00 */
[----:B-1----:R-:W-:-:S06]  /*0f40*/  IMAD.WIDE.U32 R4, R2, 0x2, R4 ;  /* 0x0000000202047825 */ /* 0x002fcc00078e0004 */
[----:B------:R0:W4:Y:S01]  /*0f50*/  LDG.E.U16 R4, desc[UR8][R4.64] ;  /* 0x0000000804047981 */ /* 0x000122000c1e1500 */
[----:B--2---:R-:W-:-:S06]  /*0f60*/  IMAD.WIDE.U32 R8, R2, 0x2, R8 ;  /* 0x0000000202087825 */ /* 0x004fcc00078e0008 */
[----:B------:R-:W2:Y:S01]  /*0f70*/  LDG.E.U16 R8, desc[UR8][R8.64] ;  /* 0x0000000808087981 */ /* 0x000ea2000c1e1500 */
        /* <DEDUP_REMOVED lines=17> */
[----:B0-----:R-:W-:Y:S01]  /*1090*/  I2FP.F32.S32 R5, UR11 ;  /* 0x0000000b00057c45 */ /* 0x001fe20008201400 */
[----:B------:R-:W0:Y:S07]  /*10a0*/  LDCU UR5, c[0x0][0x3a8] ;  /* 0x00007500ff0577ac */ /* 0x000e2e0008000800 */
[----:B------:R-:W-:-:S04]  /*10b0*/  @UP0 UIADD3 UR4, UPT, UPT, -UR7, UR4, URZ ;  /* 0x0000000407040290 */ /* 0x000fc8000fffe1ff */
[----:B------:R-:W-:-:S11]  /*10c0*/  UISETP.GE.U32.AND UP0, UPT, UR4, UR7, UPT ;  /* 0x000000070400728c */ /* 0x000fd6000bf06070 */
[----:B------:R-:W-:Y:S02]  /*10d0*/  @UP0 UIADD3 UR4, UPT, UPT, -UR7, UR4, URZ ;  /* 0x0000000407040290 */ /* 0x000fe4000fffe1ff */
[----:B------:R-:W-:-:S04]  /*10e0*/  @!UP1 ULOP3.LUT UR4, URZ, UR7, URZ, 0x33, !UPT ;  /* 0x00000007ff049292 */ /* 0x000fc8000f8e33ff */
[----:B------:R-:W-:Y:S01]  /*10f0*/  UIADD3 UR4, UPT, UPT, -UR4, UR11, URZ ;  /* 0x0000000b04047290 */ /* 0x000fe2000fffe1ff */
[----:B------:R-:W0:Y:S05]  /*1100*/  MUFU.RCP R5, R5 ;  /* 0x0000000500057308 */ /* 0x000e2a0000001000 */
[----:B-1----:R-:W-:Y:S01]  /*1110*/  ISETP.GE.AND P0, PT, R27, UR4, PT ;  /* 0x000000041b007c0c */ /* 0x002fe2000bf06270 */
[----:B------:R-:W-:Y:S01]  /*1120*/  BSSY.RECONVERGENT B0, `(.L_x_39) ;  /* 0x0000092000007945 */ /* 0x000fe20003800200 */
[----:B---3--:R-:W-:Y:S02]  /*1130*/  R2UR UR6, R6 ;  /* 0x00000000060672ca */ /* 0x008fe400000e0000 */
[----:B------:R-:W-:Y:S01]  /*1140*/  R2UR UR7, R7 ;  /* 0x00000000070772ca */ /* 0x000fe200000e0000 */
[----:B----4-:R-:W-:-:S02]  /*1150*/  HADD2.F32 R6, -RZ, R4.H0_H0 ;  /* 0x20000004ff067230 */ /* 0x010fc40000004100 */
[----:B--2---:R-:W-:-:S06]  /*1160*/  HADD2.F32 R4, -RZ, R8.H0_H0 ;  /* 0x20000008ff047230 */ /* 0x004fcc0000004100 */
[----:B0-----:R-:W-:Y:S06]  /*1170*/  @P0 BRA `(.L_x_40) ;  /* 0x0000000800300947 */ /* 0x001fec0003800000 */
.L_x_41:
[----:B0-----:R-:W0:Y:S01]  /*1180*/  LDC.64 R2, c[0x0][0x388] ;  /* 0x0000e200ff027b82 */ /* 0x001e220000000a00 */
[----:B------:R-:W-:-:S04]  /*1190*/  IADD3 R19, PT, PT, R27, UR10, RZ ;  /* 0x0000000a1b137c10 */ /* 0x000fc8000fffe0ff */
[----:B------:R-:W-:Y:S01]  /*11a0*/  IADD3 R13, PT, PT, R19, UR10, RZ ;  /* 0x0000000a130d7c10 */ /* 0x000fe2000fffe0ff */
[----:B0-----:R-:W-:-:S04]  /*11b0*/  IMAD.WIDE.U32 R2, R0, 0x2, R2 ;  /* 0x0000000200027825 */ /* 0x001fc800078e0002 */
[----:B------:R-:W-:-:S04]  /*11c0*/  IMAD.WIDE.U32 R14, R27, 0x2, R2 ;  /* 0x000000021b0e7825 */ /* 0x000fc800078e0002 */
[--C-:B------:R-:W-:Y:S02]  /*11d0*/  IMAD.WIDE.U32 R16, R19, 0x2, R2.reuse ;  /* 0x0000000213107825 */ /* 0x100fe400078e0002 */
[----:B------:R0:W2:Y:S04]  /*11e0*/  LDG.E.U16 R14, desc[UR8][R14.64] ;  /* 0x000000080e0e7981 */ /* 0x0000a8000c1e1500 */
[----:B------:R1:W3:Y:S01]  /*11f0*/  LDG.E.U16 R10, desc[UR8][R16.64] ;  /* 0x00000008100a7981 */ /* 0x0002e2000c1e1500 */
[C---:B------:R-:W-:Y:S01]  /*1200*/  IMAD.WIDE.U32 R22, R13.reuse, 0x2, R2 ;  /* 0x000000020d167825 */ /* 0x040fe200078e0002 */
[----:B------:R-:W-:-:S04]  /*1210*/  IADD3 R9, PT, PT, R13, UR10, RZ ;  /* 0x0000000a0d097c10 */ /* 0x000fc8000fffe0ff */
[----:B------:R4:W5:Y:S01]  /*1220*/  LDG.E.U16 R8, desc[UR8][R22.64] ;  /* 0x0000000816087981 */ /* 0x000962000c1e1500 */
[C---:B------:R-:W-:Y:S01]  /*1230*/  IMAD.WIDE.U32 R28, R9.reuse, 0x2, R2 ;  /* 0x00000002091c7825 */ /* 0x040fe200078e0002 */
[----:B------:R-:W-:-:S04]  /*1240*/  IADD3 R7, PT, PT, R9, UR10, RZ ;  /* 0x0000000a09077c10 */ /* 0x000fc8000fffe0ff */
[C---:B------:R-:W-:Y:S01]  /*1250*/  IADD3 R11, PT, PT, R7.reuse, UR10, RZ ;  /* 0x0000000a070b7c10 */ /* 0x040fe2000fffe0ff */
[----:B------:R2:W5:Y:S01]  /*1260*/  LDG.E.U16 R12, desc[UR8][R28.64] ;  /* 0x000000081c0c7981 */ /* 0x000562000c1e1500 */
[--C-:B------:R-:W-:Y:S02]  /*1270*/  IMAD.WIDE.U32 R24, R7, 0x2, R2.reuse ;  /* 0x0000000207187825 */ /* 0x100fe400078e0002 */
[C---:B0-----:R-:W-:Y:S02]  /*1280*/  IADD3 R15, PT, PT, R11.reuse, UR10, RZ ;  /* 0x0000000a0b0f7c10 */ /* 0x041fe4000fffe0ff */
[--C-:B------:R-:W-:Y:S02]  /*1290*/  IMAD.WIDE.U32 R20, R11, 0x2, R2.reuse ;  /* 0x000000020b147825 */ /* 0x100fe400078e0002 */
[----:B------:R3:W5:Y:S02]  /*12a0*/  LDG.E.U16 R24, desc[UR8][R24.64] ;  /* 0x0000000818187981 */ /* 0x000764000c1e1500 */
[----:B-1----:R-:W-:-:S02]  /*12b0*/  IMAD.WIDE.U32 R16, R15, 0x2, R2 ;  /* 0x000000020f107825 */ /* 0x002fc400078e0002 */
[----:B------:R5:W5:Y:S01]  /*12c0*/  LDG.E.U16 R20, desc[UR8][R20.64] ;  /* 0x0000000814147981 */ /* 0x000b62000c1e1500 */
[----:B----4-:R-:W-:-:S03]  /*12d0*/  IADD3 R23, PT, PT, R15, UR10, RZ ;  /* 0x0000000a0f177c10 */ /* 0x010fc6000fffe0ff */
[----:B------:R0:W4:Y:S02]  /*12e0*/  LDG.E.U16 R16, desc[UR8][R16.64] ;  /* 0x0000000810107981 */ /* 0x000124000c1e1500 */
[----:B------:R-:W-:-:S05]  /*12f0*/  IMAD.WIDE.U32 R2, R23, 0x2, R2 ;  /* 0x0000000217027825 */ /* 0x000fca00078e0002 */
[----:B------:R1:W4:Y:S01]  /*1300*/  LDG.E.U16 R22, desc[UR8][R2.64] ;  /* 0x0000000802167981 */ /* 0x000322000c1e1500 */
[----:B------:R-:W-:Y:S02]  /*1310*/  ISETP.NE.U32.AND P1, PT, R19, UR6, PT ;  /* 0x0000000613007c0c */ /* 0x000fe4000bf25070 */
[----:B------:R-:W-:Y:S02]  /*1320*/  ISETP.NE.U32.AND P0, PT, R27, UR6, PT ;  /* 0x000000061b007c0c */ /* 0x000fe4000bf05070 */
[----:B------:R-:W-:Y:S02]  /*1330*/  ISETP.NE.AND.EX P1, PT, RZ, UR7, PT, P1 ;  /* 0x00000007ff007c0c */ /* 0x000fe4000bf25310 */
[----:B------:R-:W-:Y:S02]  /*1340*/  ISETP.NE.AND.EX P0, PT, RZ, UR7, PT, P0 ;  /* 0x00000007ff007c0c */ /* 0x000fe4000bf05300 */
[----:B------:R-:W-:Y:S01]  /*1350*/  ISETP.NE.U32.AND P2, PT, R11, UR6, PT ;  /* 0x000000060b007c0c */ /* 0x000fe2000bf45070 */
[----:B--2---:R-:W-:-:S02]  /*1360*/  HADD2.F32 R29, -RZ, R14.H0_H0 ;  /* 0x2000000eff1d7230 */ /* 0x004fc40000004100 */
[----:B---3--:R-:W-:-:S03]  /*1370*/  HADD2.F32 R25, -RZ, R10.H0_H0 ;  /* 0x2000000aff197230 */ /* 0x008fc60000004100 */
[C---:B------:R-:W-:Y:S02]  /*1380*/  FADD.FTZ R29, -R4.reuse, R29 ;  /* 0x0000001d041d7221 */ /* 0x040fe40000010100 */
[----:B------:R-:W-:Y:S02]  /*1390*/  FADD.FTZ R25, -R4, R25 ;  /* 0x0000001904197221 */ /* 0x000fe40000010100 */
[----:B------:R-:W-:Y:S01]  /*13a0*/  FMUL.FTZ R18, R29, 1.4426950216293334961 ;  /* 0x3fb8aa3b1d127820 */ /* 0x000fe20000410000 */
[----:B-----5:R-:W-:Y:S02]  /*13b0*/  HADD2.F32 R21, -RZ, R8.H0_H0 ;  /* 0x20000008ff157230 */ /* 0x020fe40000004100 */
[----:B------:R-:W-:Y:S01]  /*13c0*/  FMUL.FTZ R8, R25, 1.4426950216293334961 ;  /* 0x3fb8aa3b19087820 */ /* 0x000fe20000410000 */
[----:B------:R-:W-:Y:S02]  /*13d0*/  MOV R25, UR5 ;  /* 0x0000000500197c02 */ /* 0x000fe40008000f00 */
[----:B------:R-:W2:Y:S01]  /*13e0*/  MUFU.EX2 R18, R18 ;  /* 0x0000001200127308 */ /* 0x000ea20000000800 */
[----:B0-----:R-:W-:-:S02]  /*13f0*/  HADD2.F32 R17, -RZ, R12.H0_H0 ;  /* 0x2000000cff117230 */ /* 0x001fc40000004100 */
[C---:B------:R-:W-:Y:S01]  /*1400*/  FADD.FTZ R21, -R4.reuse, R21 ;  /* 0x0000001504157221 */ /* 0x040fe20000010100 */
[----:B------:R-:W-:Y:S01]  /*1410*/  MOV R12, UR5 ;  /* 0x00000005000c7c02 */ /* 0x000fe20008000f00 */
[----:B------:R-:W-:Y:S01]  /*1420*/  FADD.FTZ R25, -R25, 1 ;  /* 0x3f80000019197421 */ /* 0x000fe20000010100 */
[----:B-1----:R-:W-:Y:S01]  /*1430*/  FADD.FTZ R2, -R4, R17 ;  /* 0x0000001104027221 */ /* 0x002fe20000010100 */
[----:B------:R-:W-:Y:S01]  /*1440*/  FMUL.FTZ R10, R21, 1.4426950216293334961 ;  /* 0x3fb8aa3b150a7820 */ /* 0x000fe20000410000 */
[----:B------:R0:W1:Y:S01]  /*1450*/  MUFU.EX2 R3, R8 ;  /* 0x0000000800037308 */ /* 0x0000620000000800 */
[----:B------:R-:W-:Y:S02]  /*1460*/  HADD2.F32 R21, -RZ, R24.H0_H0 ;  /* 0x20000018ff157230 */ /* 0x000fe40000004100 */
[----:B------:R-:W-:Y:S01]  /*1470*/  FMUL.FTZ R14, R2, 1.4426950216293334961 ;  /* 0x3fb8aa3b020e7820 */ /* 0x000fe20000410000 */
[----:B------:R-:W-:Y:S01]  /*1480*/  FADD.FTZ R12, -R12, 1 ;  /* 0x3f8000000c0c7421 */ /* 0x000fe20000010100 */
[----:B------:R-:W-:Y:S01]  /*1490*/  FSEL R2, RZ, 1, P0 ;  /* 0x3f800000ff027808 */ /* 0x000fe20000000000 */
[----:B------:R-:W-:-:S02]  /*14a0*/  HADD2.F32 R29, -RZ, R20.H0_H0 ;  /* 0x20000014ff1d7230 */ /* 0x000fc40000004100 */
[----:B------:R-:W-:Y:S01]  /*14b0*/  FADD.FTZ R24, -R4, R21 ;  /* 0x0000001504187221 */ /* 0x000fe20000010100 */
[----:B------:R-:W-:Y:S01]  /*14c0*/  ISETP.NE.U32.AND P0, PT, R13, UR6, PT ;  /* 0x000000060d007c0c */ /* 0x000fe2000bf05070 */
[----:B------:R-:W3:Y:S01]  /*14d0*/  MUFU.EX2 R17, R10 ;  /* 0x0000000a00117308 */ /* 0x000ee20000000800 */
[----:B0-----:R-:W-:Y:S01]  /*14e0*/  FSEL R8, RZ, 1, P1 ;  /* 0x3f800000ff087808 */ /* 0x001fe20000800000 */
[----:B--2---:R-:W-:Y:S01]  /*14f0*/  FFMA.FTZ R18, -R25, R2, R18 ;  /* 0x0000000219127223 */ /* 0x004fe20000010112 */
[----:B----4-:R-:W-:Y:S02]  /*1500*/  HADD2.F32 R25, -RZ, R16.H0_H0 ;  /* 0x20000010ff197230 */ /* 0x010fe40000004100 */
[----:B------:R-:W-:Y:S01]  /*1510*/  FMUL.FTZ R24, R24, 1.4426950216293334961 ;  /* 0x3fb8aa3b18187820 */ /* 0x000fe20000410000 */
[----:B------:R-:W-:Y:S02]  /*1520*/  ISETP.NE.AND.EX P0, PT, RZ, UR7, PT, P0 ;  /* 0x00000007ff007c0c */ /* 0x000fe4000bf05300 */
[----:B------:R-:W-:Y:S01]  /*1530*/  ISETP.NE.U32.AND P1, PT, R9, UR6, PT ;  /* 0x0000000609007c0c */ /* 0x000fe2000bf25070 */
[----:B------:R0:W2:Y:S01]  /*1540*/  MUFU.EX2 R21, R14 ;  /* 0x0000000e00157308 */ /* 0x0000a20000000800 */
[----:B-1----:R-:W-:Y:S01]  /*1550*/  FFMA.FTZ R20, -R12, R8, R3 ;  /* 0x000000080c147223 */ /* 0x002fe20000010103 */
[----:B------:R-:W-:Y:S01]  /*1560*/  FADD.FTZ R8, -R4, R29 ;  /* 0x0000001d04087221 */ /* 0x000fe20000010100 */
[----:B------:R-:W-:Y:S01]  /*1570*/  FSEL R16, RZ, 1, P0 ;  /* 0x3f800000ff107808 */ /* 0x000fe20000000000 */
[----:B------:R-:W1:Y:S01]  /*1580*/  LDC.64 R2, c[0x0][0x380] ;  /* 0x0000e000ff027b82 */ /* 0x000e620000000a00 */
[----:B------:R-:W-:Y:S01]  /*1590*/  ISETP.NE.AND.EX P0, PT, RZ, UR7, PT, P1 ;  /* 0x00000007ff007c0c */ /* 0x000fe2000bf05310 */
[----:B------:R-:W-:Y:S01]  /*15a0*/  FFMA.FTZ R20, -R5, UR5, R20 ;  /* 0x0000000505147c23 */ /* 0x000fe20008010114 */
[----:B------:R-:W-:Y:S01]  /*15b0*/  ISETP.NE.U32.AND P1, PT, R7, UR6, PT ;  /* 0x0000000607007c0c */ /* 0x000fe2000bf25070 */
[----:B------:R-:W4:Y:S01]  /*15c0*/  MUFU.EX2 R29, R24 ;  /* 0x00000018001d7308 */ /* 0x000f220000000800 */
[----:B0-----:R-:W-:Y:S01]  /*15d0*/  FMUL.FTZ R14, R8, 1.4426950216293334961 ;  /* 0x3fb8aa3b080e7820 */ /* 0x001fe20000410000 */
[----:B------:R-:W-:Y:S01]  /*15e0*/  FADD.FTZ R8, -R4, R25 ;  /* 0x0000001904087221 */ /* 0x000fe20000010100 */
[----:B------:R-:W-:-:S02]  /*15f0*/  HADD2.F32 R25, -RZ, R22.H0_H0 ;  /* 0x20000016ff197230 */ /* 0x000fc40000004100 */
[----:B---3--:R-:W-:Y:S01]  /*1600*/  FFMA.FTZ R16, -R12, R16, R17 ;  /* 0x000000100c107223 */ /* 0x008fe20000010111 */
[----:B------:R-:W-:Y:S01]  /*1610*/  FMUL.FTZ R22, R8, 1.4426950216293334961 ;  /* 0x3fb8aa3b08167820 */ /* 0x000fe20000410000 */
[----:B------:R-:W-:Y:S01]  /*1620*/  FSEL R8, RZ, 1, P0 ;  /* 0x3f800000ff087808 */ /* 0x000fe20000000000 */
[----:B------:R-:W0:Y:S01]  /*1630*/  MUFU.EX2 R14, R14 ;  /* 0x0000000e000e7308 */ /* 0x000e220000000800 */
[----:B------:R-:W-:Y:S01]  /*1640*/  FADD.FTZ R10, -R4, R25 ;  /* 0x00000019040a7221 */ /* 0x000fe20000010100 */
[----:B------:R-:W-:Y:S01]  /*1650*/  ISETP.NE.AND.EX P0, PT, RZ, UR7, PT, P1 ;  /* 0x00000007ff007c0c */ /* 0x000fe2000bf05310 */
[----:B------:R-:W-:Y:S01]  /*1660*/  FFMA.FTZ R16, -R5, UR5, R16 ;  /* 0x0000000505107c23 */ /* 0x000fe20008010110 */
[----:B------:R-:W-:Y:S01]  /*1670*/  ISETP.NE.AND.EX P1, PT, RZ, UR7, PT, P2 ;  /* 0x00000007ff007c0c */ /* 0x000fe2000bf25320 */
[----:B------:R-:W-:Y:S01]  /*1680*/  FMUL.FTZ R17, R10, 1.4426950216293334961 ;  /* 0x3fb8aa3b0a117820 */ /* 0x000fe20000410000 */
[----:B------:R-:W-:Y:S01]  /*1690*/  FSEL R10, RZ, 1, P0 ;  /* 0x3f800000ff0a7808 */ /* 0x000fe20000000000 */
[----:B--2---:R-:W-:Y:S01]  /*16a0*/  FFMA.FTZ R8, -R12, R8, R21 ;  /* 0x000000080c087223 */ /* 0x004fe20000010115 */
[----:B------:R2:W3:Y:S01]  /*16b0*/  MUFU.EX2 R25, R22 ;  /* 0x0000001600197308 */ /* 0x0004e20000000800 */
[----:B------:R-:W-:Y:S01]  /*16c0*/  ISETP.NE.U32.AND P0, PT, R15, UR6, PT ;  /* 0x000000060f007c0c */ /* 0x000fe2000bf05070 */
[----:B------:R-:W-:Y:S01]  /*16d0*/  FMUL.FTZ R16, R6, R16 ;  /* 0x0000001006107220 */ /* 0x000fe20000410000 */
[----:B------:R-:W-:Y:S01]  /*16e0*/  FSEL R21, RZ, 1, P1 ;  /* 0x3f800000ff157808 */ /* 0x000fe20000800000 */
[C---:B----4-:R-:W-:Y:S01]  /*16f0*/  FFMA.FTZ R10, -R12.reuse, R10, R29 ;  /* 0x0000000a0c0a7223 */ /* 0x050fe2000001011d */
[----:B------:R-:W-:Y:S01]  /*1700*/  ISETP.NE.AND.EX P0, PT, RZ, UR7, PT, P0 ;  /* 0x00000007ff007c0c */ /* 0x000fe2000bf05300 */
[----:B------:R-:W-:Y:S01]  /*1710*/  FFMA.FTZ R29, -R5, UR5, R18 ;  /* 0x00000005051d7c23 */ /* 0x000fe20008010112 */
[----:B------:R-:W-:Y:S01]  /*1720*/  ISETP.NE.U32.AND P1, PT, R23, UR6, PT ;  /* 0x0000000617007c0c */ /* 0x000fe2000bf25070 */
[----:B------:R-:W4:Y:S01]  /*1730*/  MUFU.EX2 R17, R17 ;  /* 0x0000001100117308 */ /* 0x000f220000000800 */
[----:B0-----:R-:W-:Y:S01]  /*1740*/  FFMA.FTZ R14, -R12, R21, R14 ;  /* 0x000000150c0e7223 */ /* 0x001fe2000001010e */
[----:B------:R-:W-:Y:S01]  /*1750*/  FSEL R21, RZ, 1, P0 ;  /* 0x3f800000ff157808 */ /* 0x000fe20000000000 */
[C---:B------:R-:W-:Y:S01]  /*1760*/  FMUL.FTZ R29, R6.reuse, R29 ;  /* 0x0000001d061d7220 */ /* 0x040fe20000410000 */
[----:B------:R-:W-:Y:S01]  /*1770*/  ISETP.NE.AND.EX P1, PT, RZ, UR7, PT, P1 ;  /* 0x00000007ff007c0c */ /* 0x000fe2000bf25310 */
[----:B------:R-:W-:Y:S01]  /*1780*/  FMUL.FTZ R24, R6, R20 ;  /* 0x0000001406187220 */ /* 0x000fe20000410000 */
[----:B-1----:R-:W-:-:S02]  /*1790*/  IMAD.WIDE.U32 R2, R0, 0x2, R2 ;  /* 0x0000000200027825 */ /* 0x002fc400078e0002 */
[----:B--2---:R-:W-:Y:S02]  /*17a0*/  FSEL R22, RZ, 1, P1 ;  /* 0x3f800000ff167808 */ /* 0x004fe40000800000 */
[----:B---3--:R-:W-:Y:S01]  /*17b0*/  FFMA.FTZ R20, -R12, R21, R25 ;  /* 0x000000150c147223 */ /* 0x008fe20000010119 */
[----:B------:R-:W-:Y:S02]  /*17c0*/  F2FP.F16.F32.PACK_AB R21, RZ, R29 ;  /* 0x0000001dff15723e */ /* 0x000fe400000000ff */
[----:B------:R-:W-:Y:S01]  /*17d0*/  F2FP.F16.F32.PACK_AB R25, RZ, R16 ;  /* 0x00000010ff19723e */ /* 0x000fe200000000ff */
[----:B------:R-:W-:Y:S01]  /*17e0*/  IMAD.WIDE.U32 R18, R19, 0x2, R2 ;  /* 0x0000000213127825 */ /* 0x000fe200078e0002 */
[----:B------:R-:W-:-:S03]  /*17f0*/  PRMT R26, R21, 0x7610, R26 ;  /* 0x00007610151a7816 */ /* 0x000fc6000000001a */
[----:B------:R-:W-:Y:S01]  /*1800*/  FFMA.FTZ R21, -R5, UR5, R8 ;  /* 0x0000000505157c23 */ /* 0x000fe20008010108 */
[----:B------:R-:W-:Y:S01]  /*1810*/  PRMT R28, R25, 0x7610, R28 ;  /* 0x00007610191c7816 */ /* 0x000fe2000000001c */
[----:B----4-:R-:W-:Y:S01]  /*1820*/  FFMA.FTZ R22, -R12, R22, R17 ;  /* 0x000000160c167223 */ /* 0x010fe20000010111 */
[----:B------:R-:W-:-:S04]  /*1830*/  IMAD.WIDE.U32 R16, R27, 0x2, R2 ;  /* 0x000000021b107825 */ /* 0x000fc800078e0002 */
[C---:B------:R-:W-:Y:S01]  /*1840*/  FFMA.FTZ R25, -R5.reuse, UR5, R10 ;  /* 0x0000000505197c23 */ /* 0x040fe2000801010a */
[C---:B------:R-:W-:Y:S01]  /*1850*/  FFMA.FTZ R27, -R5.reuse, UR5, R14 ;  /* 0x00000005051b7c23 */ /* 0x040fe2000801010e */
[----:B------:R-:W-:Y:S01]  /*1860*/  F2FP.F16.F32.PACK_AB R24, RZ, R24 ;  /* 0x00000018ff18723e */ /* 0x000fe200000000ff */
[----:B------:R-:W-:Y:S01]  /*1870*/  FFMA.FTZ R29, -R5, UR5, R20 ;  /* 0x00000005051d7c23 */ /* 0x000fe20008010114 */
[----:B------:R-:W-:-:S04]  /*1880*/  IMAD.WIDE.U32 R12, R13, 0x2, R2 ;  /* 0x000000020d0c7825 */ /* 0x000fc800078e0002 */
[C---:B------:R-:W-:Y:S01]  /*1890*/  FMUL.FTZ R21, R6.reuse, R21 ;  /* 0x0000001506157220 */ /* 0x040fe20000410000 */
[----:B------:R-:W-:Y:S01]  /*18a0*/  FFMA.FTZ R22, -R5, UR5, R22 ;  /* 0x0000000505167c23 */ /* 0x000fe20008010116 */
[C---:B------:R-:W-:Y:S01]  /*18b0*/  FMUL.FTZ R25, R6.reuse, R25 ;  /* 0x0000001906197220 */ /* 0x040fe20000410000 */
[C---:B------:R-:W-:Y:S01]  /*18c0*/  FMUL.FTZ R27, R6.reuse, R27 ;  /* 0x0000001b061b7220 */ /* 0x040fe20000410000 */
[----:B------:R0:W-:Y:S01]  /*18d0*/  STG.E.U16 desc[UR8][R16.64], R26 ;  /* 0x0000001a10007986 */ /* 0x0001e2000c101508 */
[C---:B------:R-:W-:Y:S01]  /*18e0*/  FMUL.FTZ R29, R6.reuse, R29 ;  /* 0x0000001d061d7220 */ /* 0x040fe20000410000 */
[----:B------:R-:W-:Y:S01]  /*18f0*/  FMUL.FTZ R20, R6, R22 ;  /* 0x0000001606147220 */ /* 0x000fe20000410000 */
[--C-:B------:R-:W-:Y:S01]  /*1900*/  IMAD.WIDE.U32 R8, R9, 0x2, R2.reuse ;  /* 0x0000000209087825 */ /* 0x100fe200078e0002 */
[----:B------:R1:W-:Y:S03]  /*1910*/  STG.E.U16 desc[UR8][R18.64], R24 ;  /* 0x0000001812007986 */ /* 0x0003e6000c101508 */
[----:B------:R-:W-:Y:S01]  /*1920*/  IMAD.WIDE.U32 R10, R11, 0x2, R2 ;  /* 0x000000020b0a7825 */ /* 0x000fe200078e0002 */
[----:B------:R2:W-:Y:S01]  /*1930*/  STG.E.U16 desc[UR8][R12.64], R28 ;  /* 0x0000001c0c007986 */ /* 0x0005e2000c101508 */
[----:B------:R-:W-:-:S02]  /*1940*/  F2FP.F16.F32.PACK_AB R20, RZ, R20 ;  /* 0x00000014ff14723e */ /* 0x000fc400000000ff */
[--C-:B------:R-:W-:Y:S01]  /*1950*/  IMAD.WIDE.U32 R14, R15, 0x2, R2.reuse ;  /* 0x000000020f0e7825 */ /* 0x100fe200078e0002 */
[----:B0-----:R-:W-:Y:S02]  /*1960*/  F2FP.F16.F32.PACK_AB R16, RZ, R21 ;  /* 0x00000015ff10723e */ /* 0x001fe400000000ff */
[----:B------:R-:W-:Y:S02]  /*1970*/  F2FP.F16.F32.PACK_AB R17, RZ, R25 ;  /* 0x00000019ff11723e */ /* 0x000fe400000000ff */
[----:B-1----:R-:W-:Y:S01]  /*1980*/  F2FP.F16.F32.PACK_AB R18, RZ, R27 ;  /* 0x0000001bff12723e */ /* 0x002fe200000000ff */
[----:B------:R0:W-:Y:S01]  /*1990*/  STG.E.U16 desc[UR8][R8.64], R16 ;  /* 0x0000001008007986 */ /* 0x0001e2000c101508 */
[----:B------:R-:W-:Y:S01]  /*19a0*/  F2FP.F16.F32.PACK_AB R19, RZ, R29 ;  /* 0x0000001dff13723e */ /* 0x000fe200000000ff */
        /* <DEDUP_REMOVED lines=9> */
.L_x_40:
[----:B------:R-:W-:Y:S05]  /*1a40*/  BSYNC.RECONVERGENT B0 ;  /* 0x0000000000007941 */ /* 0x000fea0003800200 */
.L_x_39:
[----:B------:R-:W-:-:S13]  /*1a50*/  ISETP.GE.AND P0, PT, R27, UR11, PT ;  /* 0x0000000b1b007c0c */ /* 0x000fda000bf06270 */
[----:B------:R-:W-:Y:S05]  /*1a60*/  @P0 EXIT ;  /* 0x000000000000094d */ /* 0x000fea0003800000 */
[----:B0-----:R-:W0:Y:S01]  /*1a70*/  LDC.64 R2, c[0x0][0x388] ;  /* 0x0000e200ff027b82 */ /* 0x001e220000000a00 */
[----:B------:R-:W1:Y:S07]  /*1a80*/  LDCU UR4, c[0x0][0x360] ;  /* 0x00006c00ff0477ac */ /* 0x000e6e0008000800 */
[----:B------:R-:W2:Y:S08]  /*1a90*/  LDC.64 R8, c[0x0][0x380] ;  /* 0x0000e000ff087b82 */ /* 0x000eb00000000a00 */
[----:B------:R-:W3:Y:S01]  /*1aa0*/  LDC R10, c[0x0][0x3a8] ;  /* 0x0000ea00ff0a7b82 */ /* 0x000ee20000000800 */
[----:B0-----:R-:W-:-:S04]  /*1ab0*/  IMAD.WIDE.U32 R2, R0, 0x2, R2 ;  /* 0x0000000200027825 */ /* 0x001fc800078e0002 */
[----:B--2---:R-:W-:-:S04]  /*1ac0*/  IMAD.WIDE.U32 R8, R0, 0x2, R8 ;  /* 0x0000000200087825 */ /* 0x004fc800078e0008 */
[----:B-1-3--:R-:W-:-:S07]  /*1ad0*/  FADD.FTZ R14, -R10, 1 ;  /* 0x3f8000000a0e7421 */ /* 0x00afce0000010100 */
.L_x_42:
        /* <DEDUP_REMOVED lines=9> */
[----:B------:R-:W-:Y:S01]  /*1b70*/  FADD.FTZ R7, -R4, R7 ;  /* 0x0000000704077221 */ /* 0x000fe20000010100 */
[----:B------:R-:W-:-:S03]  /*1b80*/  ISETP.GE.AND P0, PT, R27, UR11, PT ;  /* 0x0000000b1b007c0c */ /* 0x000fc6000bf06270 */
[----:B------:R-:W-:-:S06]  /*1b90*/  FMUL.FTZ R7, R7, 1.4426950216293334961 ;  /* 0x3fb8aa3b07077820 */ /* 0x000fcc0000410000 */
[----:B------:R-:W0:Y:S02]  /*1ba0*/  MUFU.EX2 R7, R7 ;  /* 0x0000000700077308 */ /* 0x000e240000000800 */
[----:B0-----:R-:W-:-:S04]  /*1bb0*/  FFMA.FTZ R0, -R14, R0, R7 ;  /* 0x000000000e007223 */ /* 0x001fc80000010107 */
[----:B------:R-:W-:-:S04]  /*1bc0*/  FFMA.FTZ R11, -R5, R10, R0 ;  /* 0x0000000a050b7223 */ /* 0x000fc80000010100 */
[----:B------:R-:W-:-:S05]  /*1bd0*/  FMUL.FTZ R11, R6, R11 ;  /* 0x0000000b060b7220 */ /* 0x000fca0000410000 */
[----:B------:R-:W-:-:S05]  /*1be0*/  F2FP.F16.F32.PACK_AB R11, RZ, R11 ;  /* 0x0000000bff0b723e */ /* 0x000fca00000000ff */
[----:B------:R0:W-:Y:S01]  /*1bf0*/  STG.E.U16 desc[UR8][R12.64], R11 ;  /* 0x0000000b0c007986 */ /* 0x0001e2000c101508 */
[----:B------:R-:W-:Y:S05]  /*1c00*/  @!P0 BRA `(.L_x_42) ;  /* 0xfffffffc00b48947 */ /* 0x000fea000383ffff */
[----:B------:R-:W-:Y:S05]  /*1c10*/  EXIT ;  /* 0x000000000000794d */ /* 0x000fea0003800000 */
.L_x_43:
        /* <DEDUP_REMOVED lines=14> */
.L_x_228:


//--------------------- .text._Z28cunn_SoftMaxXEntropyBackwardILi4Efff26LogSoftMaxBackwardEpilogueEvPT0_S2_PT2_S4_Plfi --------------------------
	.section	.text._Z28cunn_SoftMaxXEntropyBackwardILi4Efff26LogSoftMaxBackwardEpilogueEvPT0_S2_PT2_S4_Plfi,"ax",@progbits
	.align	128
        .global         _Z28cunn_SoftMaxXEntropyBackwardILi4Efff26LogSoftMaxBackwardEpilogueEvPT0_S2_PT2_S4_Plfi
        .type           _Z28cunn_SoftMaxXEntropyBackwardILi4Efff26LogSoftMaxBackwardEpilogueEvPT0_S2_PT2_S4_Plfi,@function
        .size           _Z28cunn_SoftMaxXEntropyBackwardILi4Efff26LogSoftMaxBackwardEpilogueEvPT0_S2_PT2_S4_Plfi,(.L_x_229 - _Z28cunn_SoftMaxXEntropyBackwardILi4Efff26LogSoftMaxBackwardEpilogueEvPT0_S2_PT2_S4_Plfi)
        .other          _Z28cunn_SoftMaxXEntropyBackwardILi4Efff26LogSoftMaxBackwardEpilogueEvPT0_S2_PT2_S4_Plfi,@"STO_CUDA_ENTRY STV_DEFAULT"
_Z28cunn_SoftMaxXEntropyBackwardILi4Efff26LogSoftMaxBackwardEpilogueEvPT0_S2_PT2_S4_Plfi:
.text._Z28cunn_SoftMaxXEntropyBackwardILi4Efff26LogSoftMaxBackwardEpilogueEvPT0_S2_PT2_S4_Plfi:
        /* <DEDUP_REMOVED lines=24> */
[----:B------:R-:W5:Y:S01]  /*0180*/  LDG.E.64 R10, desc[UR6][R10.64] ;  /* 0x000000060a0a7981 */ /* 0x000f62000c1e1b00 */
[----:B-1----:R-:W-:-:S05]  /*0190*/  IMAD.WIDE.U32 R6, R0, 0x4, R6 ;  /* 0x0000000400067825 */ /* 0x002fca00078e0006 */
[----:B------:R1:W5:Y:S01]  /*01a0*/  LDG.E R16, desc[UR6][R6.64] ;  /* 0x0000000606107981 */ /* 0x000362000c1e1900 */
[----:B--2---:R-:W-:-:S05]  /*01b0*/  IMAD.WIDE.U32 R12, R0, 0x4, R12 ;  /* 0x00000004000c7825 */ /* 0x004fca00078e000c */
[----:B------:R1:W5:Y:S01]  /*01c0*/  LDG.E R17, desc[UR6][R12.64] ;  /* 0x000000060c117981 */ /* 0x000362000c1e1900 */
[----:B------:R-:W2:Y:S01]  /*01d0*/  LDCU UR5, c[0x0][0x3ac] ;  /* 0x00007580ff0577ac */ /* 0x000ea20008000800 */
[----:B------:R-:W-:Y:S01]  /*01e0*/  I2FP.F32.S32 R19, UR4 ;  /* 0x0000000400137c45 */ /* 0x000fe20008201400 */
[----:B------:R-:W3:Y:S01]  /*01f0*/  S2R R23, SR_TID.X ;  /* 0x0000000000177919 */ /* 0x000ee20000002100 */
[----:B------:R-:W-:-:S04]  /*0200*/  ISETP.NE.AND P0, PT, R4, RZ, PT ;  /* 0x000000ff0400720c */ /* 0x000fc80003f05270 */
[----:B------:R-:W4:Y:S01]  /*0210*/  MUFU.RCP R19, R19 ;  /* 0x0000001300137308 */ /* 0x000f220000001000 */
[----:B------:R-:W-:Y:S02]  /*0220*/  HFMA2 R0, -RZ, RZ, 0, 0 ;  /* 0x00000000ff007431 */ /* 0x000fe400000001ff */
[----:B0-----:R-:W-:Y:S01]  /*0230*/  FADD.FTZ R15, -R18, 1 ;  /* 0x3f800000120f7421 */ /* 0x001fe20000010100 */
[----:B--2---:R-:W-:-:S05]  /*0240*/  MOV R14, UR5 ;  /* 0x00000005000e7c02 */ /* 0x004fca0008000f00 */
[----:B-1-34-:R-:W-:Y:S05]  /*0250*/  @!P0 BRA `(.L_x_45) ;  /* 0x00000000005c8947 */ /* 0x01afea0003800000 */
[----:B------:R-:W-:Y:S02]  /*0260*/  ISETP.GE.U32.AND P1, PT, R23, R4, PT ;  /* 0x000000041700720c */ /* 0x000fe40003f26070 */
[----:B------:R-:W-:-:S05]  /*0270*/  IADD3 R13, PT, PT, -R4, RZ, RZ ;  /* 0x000000ff040d7210 */ /* 0x000fca0007ffe1ff */
[----:B------:R-:W-:-:S06]  /*0280*/  IMAD.WIDE R2, R13, 0x4, R2 ;  /* 0x000000040d027825 */ /* 0x000fcc00078e0202 */
[----:B------:R-:W-:-:S06]  /*0290*/  @P1 IMAD.WIDE.U32 R6, R23, 0x4, R2 ;  /* 0x0000000417061825 */ /* 0x000fcc00078e0002 */
[----:B------:R-:W2:Y:S01]  /*02a0*/  @P1 LDG.E R6, desc[UR6][R6.64] ;  /* 0x0000000606061981 */ /* 0x000ea2000c1e1900 */
[----:B------:R-:W-:Y:S02]  /*02b0*/  @P1 IMAD.IADD R5, R23, 0x1, -R4 ;  /* 0x0000000117051824 */ /* 0x000fe400078e0a04 */
[----:B------:R-:W-:Y:S02]  /*02c0*/  IMAD.WIDE R8, R13, 0x4, R8 ;  /* 0x000000040d087825 */ /* 0x000fe400078e0208 */
[----:B------:R-:W0:Y:S01]  /*02d0*/  LDC R13, c[0x0][0x360] ;  /* 0x0000d800ff0d7b82 */ /* 0x000e220000000800 */
[----:B-----5:R-:W-:-:S04]  /*02e0*/  @P1 ISETP.NE.U32.AND P0, PT, R10, R5, PT ;  /* 0x000000050a00120c */ /* 0x020fc80003f05070 */
[----:B------:R-:W-:-:S04]  /*02f0*/  @P1 ISETP.NE.AND.EX P0, PT, R11, RZ, PT, P0 ;  /* 0x000000ff0b00120c */ /* 0x000fc80003f05300 */
[----:B------:R-:W-:Y:S02]  /*0300*/  @P1 FSEL R5, RZ, 1, P0 ;  /* 0x3f800000ff051808 */ /* 0x000fe40000000000 */
[----:B0-----:R-:W-:Y:S01]  /*0310*/  IADD3 R14, PT, PT, R4, UR4, -R13 ;  /* 0x00000004040e7c10 */ /* 0x001fe2000fffe80d */
[----:B------:R-:W-:-:S04]  /*0320*/  IMAD.WIDE.U32 R2, R13, 0x4, R2 ;  /* 0x000000040d027825 */ /* 0x000fc800078e0002 */
[----:B--2---:R-:W-:Y:S01]  /*0330*/  @P1 FADD.FTZ R0, -R17, R6 ;  /* 0x0000000611001221 */ /* 0x004fe20000010100 */
[----:B------:R-:W-:-:S04]  /*0340*/  @P1 IMAD.WIDE.U32 R6, R23, 0x4, R8 ;  /* 0x0000000417061825 */ /* 0x000fc800078e0008 */
[----:B------:R-:W-:Y:S01]  /*0350*/  @P1 FMUL.FTZ R0, R0, 1.4426950216293334961 ;  /* 0x3fb8aa3b00001820 */ /* 0x000fe20000410000 */
[----:B------:R-:W-:-:S05]  /*0360*/  IMAD.WIDE.U32 R8, R13, 0x4, R8 ;  /* 0x000000040d087825 */ /* 0x000fca00078e0008 */
[----:B------:R-:W0:Y:S02]  /*0370*/  @P1 MUFU.EX2 R0, R0 ;  /* 0x0000000000001308 */ /* 0x000e240000000800 */
[----:B0-----:R-:W-:Y:S01]  /*0380*/  @P1 FFMA.FTZ R12, -R15, R5, R0 ;  /* 0x000000050f0c1223 */ /* 0x001fe20000010100 */
[----:B------:R-:W-:-:S03]  /*0390*/  IADD3 R0, PT, PT, R4, -R13, RZ ;  /* 0x8000000d04007210 */ /* 0x000fc60007ffe0ff */
[----:B------:R-:W-:-:S04]  /*03a0*/  @P1 FFMA.FTZ R5, -R19, R18, R12 ;  /* 0x0000001213051223 */ /* 0x000fc8000001010c */
[----:B------:R-:W-:-:S05]  /*03b0*/  @P1 FMUL.FTZ R5, R16, R5 ;  /* 0x0000000510051220 */ /* 0x000fca0000410000 */
[----:B------:R0:W-:Y:S02]  /*03c0*/  @P1 STG.E desc[UR6][R6.64], R5 ;  /* 0x0000000506001986 */ /* 0x0001e4000c101906 */
.L_x_45:
[----:B------:R-:W1:Y:S01]  /*03d0*/  LDCU UR5, c[0x0][0x360] ;  /* 0x00006c00ff0577ac */ /* 0x000e620008000800 */
[----:B------:R-:W-:Y:S01]  /*03e0*/  SHF.L.U32 R25, R23, 0x2, RZ ;  /* 0x0000000217197819 */ /* 0x000fe200000006ff */
        /* <DEDUP_REMOVED lines=10> */
[----:B------:R-:W-:-:S06]  /*0490*/  IMAD.HI.U32 R5, R5, R7, R4 ;  /* 0x0000000705057227 */ /* 0x000fcc00078e0004 */
        /* <DEDUP_REMOVED lines=9> */
[----:B------:R-:W-:Y:S01]  /*0530*/  ISETP.GE.AND P0, PT, R25, R20, PT ;  /* 0x000000141900720c */ /* 0x000fe20003f06270 */
[----:B------:R-:W-:-:S12]  /*0540*/  IMAD.IADD R21, R20, 0x1, R23 ;  /* 0x0000000114157824 */ /* 0x000fd800078e0217 */
[----:B------:R-:W-:Y:S05]  /*0550*/  @P0 BRA `(.L_x_47) ;  /* 0x0000000000d00947 */ /* 0x000fea0003800000 */
.L_x_48:
[----:B0-----:R-:W-:-:S06]  /*0560*/  IMAD.WIDE R4, R23, 0x10, R2 ;  /* 0x0000001017047825 */ /* 0x001fcc00078e0202 */
[----:B------:R-:W2:Y:S01]  /*0570*/  LDG.E.128 R4, desc[UR6][R4.64] ;  /* 0x0000000604047981 */ /* 0x000ea2000c1e1d00 */
[----:B------:R-:W-:-:S04]  /*0580*/  IADD3 R25, PT, PT, R25, -R0, RZ ;  /* 0x8000000019197210 */ /* 0x000fc80007ffe0ff */
[----:B-----5:R-:W-:Y:S02]  /*0590*/  ISETP.NE.U32.AND P0, PT, R10, R25, PT ;  /* 0x000000190a00720c */ /* 0x020fe40003f05070 */
[----:B------:R-:W-:-:S04]  /*05a0*/  IADD3 R27, PT, PT, R25, 0x2, RZ ;  /* 0x00000002191b7810 */ /* 0x000fc80007ffe0ff */
[----:B------:R-:W-:Y:S02]  /*05b0*/  ISETP.NE.U32.AND P3, PT, R10, R27, PT ;  /* 0x0000001b0a00720c */ /* 0x000fe40003f65070 */
[----:B------:R-:W-:-:S04]  /*05c0*/  SHF.R.S32.HI R27, RZ, 0x1f, R27 ;  /* 0x0000001fff1b7819 */ /* 0x000fc8000001141b */
[----:B------:R-:W-:Y:S01]  /*05d0*/  ISETP.NE.AND.EX P3, PT, R11, R27, PT, P3 ;  /* 0x0000001b0b00720c */ /* 0x000fe20003f65330 */
[C---:B--2---:R-:W-:Y:S01]  /*05e0*/  FADD.FTZ R22, -R17.reuse, R6 ;  /* 0x0000000611167221 */ /* 0x044fe20000010100 */
[C---:B------:R-:W-:Y:S01]  /*05f0*/  FADD.FTZ R12, -R17.reuse, R4 ;  /* 0x00000004110c7221 */ /* 0x040fe20000010100 */
[C---:B------:R-:W-:Y:S01]  /*0600*/  FADD.FTZ R13, -R17.reuse, R5 ;  /* 0x00000005110d7221 */ /* 0x040fe20000010100 */
[----:B------:R-:W-:Y:S01]  /*0610*/  SHF.R.S32.HI R5, RZ, 0x1f, R25 ;  /* 0x0000001fff057819 */ /* 0x000fe20000011419 */
[----:B------:R-:W-:Y:S01]  /*0620*/  FMUL.FTZ R24, R22, 1.4426950216293334961 ;  /* 0x3fb8aa3b16187820 */ /* 0x000fe20000410000 */
[----:B------:R-:W-:Y:S01]  /*0630*/  FADD.FTZ R22, -R17, R7 ;  /* 0x0000000711167221 */ /* 0x000fe20000010100 */
[----:B------:R-:W-:Y:S01]  /*0640*/  FMUL.FTZ R12, R12, 1.4426950216293334961 ;  /* 0x3fb8aa3b0c0c7820 */ /* 0x000fe20000410000 */
[----:B------:R-:W-:Y:S01]  /*0650*/  FMUL.FTZ R13, R13, 1.4426950216293334961 ;  /* 0x3fb8aa3b0d0d7820 */ /* 0x000fe20000410000 */
[C---:B------:R-:W-:Y:S01]  /*0660*/  IADD3 R7, PT, PT, R25.reuse, 0x1, RZ ;  /* 0x0000000119077810 */ /* 0x040fe20007ffe0ff */
[----:B------:R-:W-:Y:S01]  /*0670*/  FMUL.FTZ R22, R22, 1.4426950216293334961 ;  /* 0x3fb8aa3b16167820 */ /* 0x000fe20000410000 */
[----:B------:R-:W-:Y:S01]  /*0680*/  IADD3 R25, PT, PT, R25, 0x3, RZ ;  /* 0x0000000319197810 */ /* 0x000fe20007ffe0ff */
[----:B------:R0:W1:Y:S01]  /*0690*/  MUFU.EX2 R6, R13 ;  /* 0x0000000d00067308 */ /* 0x0000620000000800 */
[----:B------:R-:W-:-:S02]  /*06a0*/  ISETP.NE.U32.AND P1, PT, R10, R7, PT ;  /* 0x000000070a00720c */ /* 0x000fc40003f25070 */
[----:B------:R-:W-:Y:S02]  /*06b0*/  SHF.R.S32.HI R7, RZ, 0x1f, R7 ;  /* 0x0000001fff077819 */ /* 0x000fe40000011407 */
[----:B------:R-:W-:Y:S02]  /*06c0*/  ISETP.NE.U32.AND P2, PT, R10, R25, PT ;  /* 0x000000190a00720c */ /* 0x000fe40003f45070 */
[----:B------:R-:W-:Y:S01]  /*06d0*/  SHF.R.S32.HI R25, RZ, 0x1f, R25 ;  /* 0x0000001fff197819 */ /* 0x000fe20000011419 */
[----:B------:R-:W2:Y:S01]  /*06e0*/  MUFU.EX2 R12, R12 ;  /* 0x0000000c000c7308 */ /* 0x000ea20000000800 */
[C---:B------:R-:W-:Y:S02]  /*06f0*/  ISETP.NE.AND.EX P0, PT, R11.reuse, R5, PT, P0 ;  /* 0x000000050b00720c */ /* 0x040fe40003f05300 */
[C---:B------:R-:W-:Y:S02]  /*0700*/  ISETP.NE.AND.EX P1, PT, R11.reuse, R7, PT, P1 ;  /* 0x000000070b00720c */ /* 0x040fe40003f25310 */
[----:B------:R-:W-:-:S02]  /*0710*/  ISETP.NE.AND.EX P2, PT, R11, R25, PT, P2 ;  /* 0x000000190b00720c */ /* 0x000fc40003f45320 */
[----:B------:R-:W-:Y:S01]  /*0720*/  FSEL R5, RZ, 1, P0 ;  /* 0x3f800000ff057808 */ /* 0x000fe20000000000 */
[----:B------:R2:W3:Y:S01]  /*0730*/  MUFU.EX2 R4, R24 ;  /* 0x0000001800047308 */ /* 0x0004e20000000800 */
[----:B------:R-:W-:Y:S02]  /*0740*/  FSEL R7, RZ, 1, P1 ;  /* 0x3f800000ff077808 */ /* 0x000fe40000800000 */
[----:B0-----:R-:W-:Y:S02]  /*0750*/  FSEL R13, RZ, 1, P3 ;  /* 0x3f800000ff0d7808 */ /* 0x001fe40001800000 */
[----:B------:R-:W-:Y:S01]  /*0760*/  FSEL R25, RZ, 1, P2 ;  /* 0x3f800000ff197808 */ /* 0x000fe20001000000 */
[C---:B-1----:R-:W-:Y:S02]  /*0770*/  FFMA.FTZ R6, -R15.reuse, R7, R6 ;  /* 0x000000070f067223 */ /* 0x042fe40000010106 */
[----:B------:R-:W0:Y:S01]  /*0780*/  MUFU.EX2 R22, R22 ;  /* 0x0000001600167308 */ /* 0x000e220000000800 */
[----:B--2---:R-:W-:Y:S01]  /*0790*/  FFMA.FTZ R24, -R15, R5, R12 ;  /* 0x000000050f187223 */ /* 0x004fe2000001010c */
[----:B------:R-:W-:-:S03]  /*07a0*/  FFMA.FTZ R7, -R19, R18, R6 ;  /* 0x0000001213077223 */ /* 0x000fc60000010106 */
[----:B------:R-:W-:Y:S01]  /*07b0*/  FFMA.FTZ R5, -R19, R18, R24 ;  /* 0x0000001213057223 */ /* 0x000fe20000010118 */
[----:B---3--:R-:W-:Y:S01]  /*07c0*/  FFMA.FTZ R4, -R15, R13, R4 ;  /* 0x0000000d0f047223 */ /* 0x008fe20000010104 */
[----:B------:R-:W-:-:S04]  /*07d0*/  IMAD.WIDE R12, R23, 0x10, R8 ;  /* 0x00000010170c7825 */ /* 0x000fc800078e0208 */
[----:B------:R-:W-:Y:S02]  /*07e0*/  VIADD R23, R23, UR5 ;  /* 0x0000000517177c36 */ /* 0x000fe40008000000 */
[----:B0-----:R-:W-:Y:S01]  /*07f0*/  FFMA.FTZ R22, -R15, R25, R22 ;  /* 0x000000190f167223 */ /* 0x001fe20000010116 */
[CC--:B------:R-:W-:Y:S01]  /*0800*/  FFMA.FTZ R25, -R19.reuse, R18.reuse, R4 ;  /* 0x0000001213197223 */ /* 0x0c0fe20000010104 */
[C---:B------:R-:W-:Y:S01]  /*0810*/  FMUL.FTZ R4, R16.reuse, R5 ;  /* 0x0000000510047220 */ /* 0x040fe20000410000 */
[C---:B------:R-:W-:Y:S01]  /*0820*/  FMUL.FTZ R5, R16.reuse, R7 ;  /* 0x0000000710057220 */ /* 0x040fe20000410000 */
[----:B------:R-:W-:Y:S01]  /*0830*/  FFMA.FTZ R27, -R19, R18, R22 ;  /* 0x00000012131b7223 */ /* 0x000fe20000010116 */
[C---:B------:R-:W-:Y:S01]  /*0840*/  FMUL.FTZ R6, R16.reuse, R25 ;  /* 0x0000001910067220 */ /* 0x040fe20000410000 */
[----:B------:R-:W-:Y:S02]  /*0850*/  SHF.L.U32 R25, R23, 0x2, RZ ;  /* 0x0000000217197819 */ /* 0x000fe400000006ff */
[----:B------:R-:W-:-:S02]  /*0860*/  FMUL.FTZ R7, R16, R27 ;  /* 0x0000001b10077220 */ /* 0x000fc40000410000 */
[----:B------:R-:W-:-:S03]  /*0870*/  ISETP.GE.AND P0, PT, R25, R20, PT ;  /* 0x000000141900720c */ /* 0x000fc60003f06270 */
[----:B------:R0:W-:Y:S10]  /*0880*/  STG.E.128 desc[UR6][R12.64], R4 ;  /* 0x000000040c007986 */ /* 0x0001f4000c101d06 */
[----:B------:R-:W-:Y:S05]  /*0890*/  @!P0 BRA `(.L_x_48) ;  /* 0xfffffffc00308947 */ /* 0x000fea000383ffff */
.L_x_47:
[----:B------:R-:W-:Y:S05]  /*08a0*/  BSYNC.RECONVERGENT B0 ;  /* 0x0000000000007941 */ /* 0x000fea0003800200 */
.L_x_46:
[----:B------:R-:W-:-:S13]  /*08b0*/  ISETP.GE.AND P0, PT, R21, R14, PT ;  /* 0x0000000e1500720c */ /* 0x000fda0003f06270 */
[----:B------:R-:W-:Y:S05]  /*08c0*/  @P0 EXIT ;  /* 0x000000000000094d */ /* 0x000fea0003800000 */
.L_x_49:
[----:B01----:R-:W-:-:S06]  /*08d0*/  IMAD.WIDE R4, R21, 0x4, R2 ;  /* 0x0000000415047825 */ /* 0x003fcc00078e0202 */
[----:B------:R-:W2:Y:S01]  /*08e0*/  LDG.E R4, desc[UR6][R4.64] ;  /* 0x0000000604047981 */ /* 0x000ea2000c1e1900 */
[----:B------:R-:W-:-:S04]  /*08f0*/  IADD3 R7, PT, PT, R21, -R0, RZ ;  /* 0x8000000015077210 */ /* 0x000fc80007ffe0ff */
[----:B-----5:R-:W-:Y:S02]  /*0900*/  ISETP.NE.U32.AND P0, PT, R10, R7, PT ;  /* 0x000000070a00720c */ /* 0x020fe40003f05070 */
[----:B------:R-:W-:-:S04]  /*0910*/  SHF.R.S32.HI R7, RZ, 0x1f, R7 ;  /* 0x0000001fff077819 */ /* 0x000fc80000011407 */
[----:B------:R-:W-:-:S04]  /*0920*/  ISETP.NE.AND.EX P0, PT, R11, R7, PT, P0 ;  /* 0x000000070b00720c */ /* 0x000fc80003f05300 */
[----:B------:R-:W-:Y:S01]  /*0930*/  FSEL R7, RZ, 1, P0 ;  /* 0x3f800000ff077808 */ /* 0x000fe20000000000 */
[----:B--2---:R-:W-:Y:S01]  /*0940*/  FADD.FTZ R6, -R17, R4 ;  /* 0x0000000411067221 */ /* 0x004fe20000010100 */
[C---:B------:R-:W-:Y:S01]  /*0950*/  IMAD.WIDE R4, R21.reuse, 0x4, R8 ;  /* 0x0000000415047825 */ /* 0x040fe200078e0208 */
[----:B------:R-:W-:-:S03]  /*0960*/  IADD3 R21, PT, PT, R21, UR5, RZ ;  /* 0x0000000515157c10 */ /* 0x000fc6000fffe0ff */
[----:B------:R-:W-:Y:S01]  /*0970*/  FMUL.FTZ R6, R6, 1.4426950216293334961 ;  /* 0x3fb8aa3b06067820 */ /* 0x000fe20000410000 */
[----:B------:R-:W-:-:S05]  /*0980*/  ISETP.GE.AND P0, PT, R21, R14, PT ;  /* 0x0000000e1500720c */ /* 0x000fca0003f06270 */
[----:B------:R-:W0:Y:S02]  /*0990*/  MUFU.EX2 R6, R6 ;  /* 0x0000000600067308 */ /* 0x000e240000000800 */
[----:B0-----:R-:W-:-:S04]  /*09a0*/  FFMA.FTZ R12, -R15, R7, R6 ;  /* 0x000000070f0c7223 */ /* 0x001fc80000010106 */
[----:B------:R-:W-:-:S04]  /*09b0*/  FFMA.FTZ R7, -R19, R18, R12 ;  /* 0x0000001213077223 */ /* 0x000fc8000001010c */
[----:B------:R-:W-:-:S05]  /*09c0*/  FMUL.FTZ R7, R16, R7 ;  /* 0x0000000710077220 */ /* 0x000fca0000410000 */
[----:B------:R1:W-:Y:S01]  /*09d0*/  STG.E desc[UR6][R4.64], R7 ;  /* 0x0000000704007986 */ /* 0x0003e2000c101906 */
[----:B------:R-:W-:Y:S05]  /*09e0*/  @!P0 BRA `(.L_x_49) ;  /* 0xfffffffc00b88947 */ /* 0x000fea000383ffff */
[----:B------:R-:W-:Y:S05]  /*09f0*/  EXIT ;  /* 0x000000000000794d */ /* 0x000fea0003800000 */
.L_x_44:
[----:B------:R-:W0:Y:S08]  /*0a00*/  LDC.64 R4, c[0x0][0x398] ;  /* 0x0000e600ff047b82 */ /* 0x000e300000000a00 */
[----:B------:R-:W1:Y:S08]  /*0a10*/  LDC.64 R10, c[0x0][0x3a0] ;  /* 0x0000e800ff0a7b82 */ /* 0x000e700000000a00 */
[----:B------:R-:W2:Y:S01]  /*0a20*/  LDC.64 R12, c[0x0][0x390] ;  /* 0x0000e400ff0c7b82 */ /* 0x000ea20000000a00 */
[----:B0-----:R-:W-:-:S04]  /*0a30*/  IMAD.WIDE.U32 R6, R0, 0x4, R4 ;  /* 0x0000000400067825 */ /* 0x001fc800078e0004 */
[----:B-1----:R-:W-:-:S06]  /*0a40*/  IMAD.WIDE.U32 R4, R0, 0x8, R10 ;  /* 0x0000000800047825 */ /* 0x002fcc00078e000a */
[----:B------:R-:W5:Y:S01]  /*0a50*/  LDG.E.64 R4, desc[UR6][R4.64] ;  /* 0x0000000604047981 */ /* 0x000f62000c1e1b00 */
[----:B--2---:R-:W-:Y:S02]  /*0a60*/  IMAD.WIDE.U32 R14, R0, 0x4, R12 ;  /* 0x00000004000e7825 */ /* 0x004fe400078e000c */
[----:B------:R-:W0:Y:S01]  /*0a70*/  LDC R13, c[0x0][0x360] ;  /* 0x0000d800ff0d7b82 */ /* 0x000e220000000800 */
[----:B------:R-:W5:Y:S01]  /*0a80*/  LDG.E R0, desc[UR6][R6.64] ;  /* 0x0000000606007981 */ /* 0x000f62000c1e1900 */
[----:B------:R-:W1:Y:S03]  /*0a90*/  S2R R23, SR_TID.X ;  /* 0x0000000000177919 */ /* 0x000e660000002100 */
[----:B------:R2:W5:Y:S01]  /*0aa0*/  LDG.E R12, desc[UR6][R14.64] ;  /* 0x000000060e0c7981 */ /* 0x000562000c1e1900 */
[----:B------:R-:W-:Y:S02]  /*0ab0*/  I2FP.F32.S32 R18, UR4 ;  /* 0x0000000400127c45 */ /* 0x000fe40008201400 */
[----:B--2---:R-:W2:Y:S01]  /*0ac0*/  LDC R15, c[0x0][0x3a8] ;  /* 0x0000ea00ff0f7b82 */ /* 0x004ea20000000800 */
[----:B0-----:R-:W-:-:S04]  /*0ad0*/  SHF.L.U32 R16, R13, 0x2, RZ ;  /* 0x000000020d107819 */ /* 0x001fc800000006ff */
[----:B------:R-:W0:Y:S08]  /*0ae0*/  I2F.U32.RP R17, R16 ;  /* 0x0000001000117306 */ /* 0x000e300000209000 */
[----:B0-----:R-:W0:Y:S01]  /*0af0*/  MUFU.RCP R17, R17 ;  /* 0x0000001100117308 */ /* 0x001e220000001000 */
[----:B------:R-:W-:Y:S01]  /*0b00*/  IADD3 R19, PT, PT, RZ, -R16, RZ ;  /* 0x80000010ff137210 */ /* 0x000fe20007ffe0ff */
[----:B0-----:R-:W-:-:S06]  /*0b10*/  VIADD R10, R17, 0xffffffe ;  /* 0x0ffffffe110a7836 */ /* 0x001fcc0000000000 */
[----:B------:R0:W3:Y:S02]  /*0b20*/  F2I.FTZ.U32.TRUNC.NTZ R11, R10 ;  /* 0x0000000a000b7305 */ /* 0x0000e4000021f000 */
[----:B0-----:R-:W-:Y:S01]  /*0b30*/  MOV R10, RZ ;  /* 0x000000ff000a7202 */ /* 0x001fe20000000f00 */
[----:B---3--:R-:W-:-:S04]  /*0b40*/  IMAD R7, R19, R11, RZ ;  /* 0x0000000b13077224 */ /* 0x008fc800078e02ff */
[----:B------:R-:W-:-:S06]  /*0b50*/  IMAD.HI.U32 R11, R11, R7, R10 ;  /* 0x000000070b0b7227 */ /* 0x000fcc00078e000a */
[----:B------:R-:W-:-:S05]  /*0b60*/  IMAD.HI.U32 R11, R11, UR4, RZ ;  /* 0x000000040b0b7c27 */ /* 0x000fca000f8e00ff */
[----:B------:R-:W-:-:S05]  /*0b70*/  IADD3 R11, PT, PT, -R11, RZ, RZ ;  /* 0x000000ff0b0b7210 */ /* 0x000fca0007ffe1ff */
[----:B------:R-:W-:-:S05]  /*0b80*/  IMAD R7, R16, R11, UR4 ;  /* 0x0000000410077e24 */ /* 0x000fca000f8e020b */
[----:B------:R-:W-:Y:S02]  /*0b90*/  ISETP.GE.U32.AND P0, PT, R7, R16, PT ;  /* 0x000000100700720c */ /* 0x000fe40003f06070 */
[----:B------:R-:W-:-:S11]  /*0ba0*/  ISETP.NE.U32.AND P1, PT, R16, RZ, PT ;  /* 0x000000ff1000720c */ /* 0x000fd60003f25070 */
[----:B------:R-:W-:-:S04]  /*0bb0*/  @P0 IADD3 R7, PT, PT, -R16, R7, RZ ;  /* 0x0000000710070210 */ /* 0x000fc80007ffe1ff */
[----:B------:R-:W-:Y:S01]  /*0bc0*/  ISETP.GE.U32.AND P0, PT, R7, R16, PT ;  /* 0x000000100700720c */ /* 0x000fe20003f06070 */
[----:B------:R-:W0:-:S12]  /*0bd0*/  MUFU.RCP R18, R18 ;  /* 0x0000001200127308 */ /* 0x000e180000001000 */
[----:B------:R-:W-:Y:S01]  /*0be0*/  @P0 IMAD.IADD R7, R7, 0x1, -R16 ;  /* 0x0000000107070824 */ /* 0x000fe200078e0a10 */
[----:B------:R-:W-:-:S04]  /*0bf0*/  @!P1 LOP3.LUT R7, RZ, R16, RZ, 0x33, !PT ;  /* 0x00000010ff079212 */ /* 0x000fc800078e33ff */
[----:B------:R-:W-:-:S04]  /*0c00*/  IADD3 R16, PT, PT, -R7, UR4, RZ ;  /* 0x0000000407107c10 */ /* 0x000fc8000fffe1ff */
[----:B-1----:R-:W-:Y:S01]  /*0c10*/  ISETP.GE.AND P0, PT, R23, R16, PT ;  /* 0x000000101700720c */ /* 0x002fe20003f06270 */
[----:B------:R-:W-:Y:S01]  /*0c20*/  BSSY.RECONVERGENT B0, `(.L_x_50) ;  /* 0x000003d000007945 */ /* 0x000fe20003800200 */
[----:B--2---:R-:W-:-:S11]  /*0c30*/  FADD.FTZ R14, -R15, 1 ;  /* 0x3f8000000f0e7421 */ /* 0x004fd60000010100 */
[----:B0-----:R-:W-:Y:S05]  /*0c40*/  @P0 BRA `(.L_x_51) ;  /* 0x0000000000e80947 */ /* 0x001fea0003800000 */
.L_x_52:
[----:B--2---:R-:W-:Y:S01]  /*0c50*/  IMAD.WIDE.U32 R26, R23, 0x4, R2 ;  /* 0x00000004171a7825 */ /* 0x004fe200078e0002 */
[----:B------:R-:W-:-:S05]  /*0c60*/  IADD3 R21, PT, PT, R13, R23, RZ ;  /* 0x000000170d157210 */ /* 0x000fca0007ffe0ff */
[----:B------:R-:W2:Y:S01]  /*0c70*/  LDG.E R27, desc[UR6][R26.64] ;  /* 0x000000061a1b7981 */ /* 0x000ea2000c1e1900 */
[C---:B------:R-:W-:Y:S01]  /*0c80*/  IADD3 R19, PT, PT, R21.reuse, R13, RZ ;  /* 0x0000000d15137210 */ /* 0x040fe20007ffe0ff */
[----:B------:R-:W-:-:S03]  /*0c90*/  IMAD.WIDE.U32 R24, R21, 0x4, R2 ;  /* 0x0000000415187825 */ /* 0x000fc600078e0002 */
[C---:B------:R-:W-:Y:S01]  /*0ca0*/  IADD3 R17, PT, PT, R19.reuse, R13, RZ ;  /* 0x0000000d13117210 */ /* 0x040fe20007ffe0ff */
[--C-:B------:R-:W-:Y:S02]  /*0cb0*/  IMAD.WIDE.U32 R6, R19, 0x4, R2.reuse ;  /* 0x0000000413067825 */ /* 0x100fe400078e0002 */
[----:B------:R-:W3:Y:S02]  /*0cc0*/  LDG.E R25, desc[UR6][R24.64] ;  /* 0x0000000618197981 */ /* 0x000ee4000c1e1900 */
[----:B------:R-:W-:Y:S02]  /*0cd0*/  IMAD.WIDE.U32 R10, R17, 0x4, R2 ;  /* 0x00000004110a7825 */ /* 0x000fe400078e0002 */
[----:B------:R0:W4:Y:S04]  /*0ce0*/  LDG.E R7, desc[UR6][R6.64] ;  /* 0x0000000606077981 */ /* 0x000128000c1e1900 */
[----:B------:R-:W4:Y:S01]  /*0cf0*/  LDG.E R11, desc[UR6][R10.64] ;  /* 0x000000060a0b7981 */ /* 0x000f22000c1e1900 */
[----:B-----5:R-:W-:-:S02]  /*0d00*/  ISETP.NE.U32.AND P0, PT, R4, R23, PT ;  /* 0x000000170400720c */ /* 0x020fc40003f05070 */
[C---:B------:R-:W-:Y:S02]  /*0d10*/  ISETP.NE.U32.AND P1, PT, R4.reuse, R21, PT ;  /* 0x000000150400720c */ /* 0x040fe40003f25070 */
[C---:B------:R-:W-:Y:S02]  /*0d20*/  ISETP.NE.AND.EX P0, PT, R5.reuse, RZ, PT, P0 ;  /* 0x000000ff0500720c */ /* 0x040fe40003f05300 */
[C---:B------:R-:W-:Y:S02]  /*0d30*/  ISETP.NE.U32.AND P2, PT, R4.reuse, R19, PT ;  /* 0x000000130400720c */ /* 0x040fe40003f45070 */
[----:B0-----:R-:W-:Y:S02]  /*0d40*/  FSEL R6, RZ, 1, P0 ;  /* 0x3f800000ff067808 */ /* 0x001fe40000000000 */
[----:B------:R-:W-:Y:S02]  /*0d50*/  ISETP.NE.U32.AND P0, PT, R4, R17, PT ;  /* 0x000000110400720c */ /* 0x000fe40003f05070 */
[----:B------:R-:W-:-:S02]  /*0d60*/  ISETP.NE.AND.EX P1, PT, R5, RZ, PT, P1 ;  /* 0x000000ff0500720c */ /* 0x000fc40003f25310 */
[C---:B------:R-:W-:Y:S02]  /*0d70*/  ISETP.NE.AND.EX P2, PT, R5.reuse, RZ, PT, P2 ;  /* 0x000000ff0500720c */ /* 0x040fe40003f45320 */
[----:B------:R-:W-:Y:S01]  /*0d80*/  ISETP.NE.AND.EX P0, PT, R5, RZ, PT, P0 ;  /* 0x000000ff0500720c */ /* 0x000fe20003f05300 */
[----:B--2---:R-:W-:-:S04]  /*0d90*/  FADD.FTZ R20, -R12, R27 ;  /* 0x0000001b0c147221 */ /* 0x004fc80000010100 */
[----:B------:R-:W-:-:S04]  /*0da0*/  FMUL.FTZ R20, R20, 1.4426950216293334961 ;  /* 0x3fb8aa3b14147820 */ /* 0x000fc80000410000 */
[----:B------:R0:W1:Y:S01]  /*0db0*/  MUFU.EX2 R27, R20 ;  /* 0x00000014001b7308 */ /* 0x0000620000000800 */
[C---:B---3--:R-:W-:Y:S01]  /*0dc0*/  FADD.FTZ R22, -R12.reuse, R25 ;  /* 0x000000190c167221 */ /* 0x048fe20000010100 */
[----:B----4-:R-:W-:-:S03]  /*0dd0*/  FADD.FTZ R24, -R12, R7 ;  /* 0x000000070c187221 */ /* 0x010fc60000010100 */
[----:B------:R-:W-:Y:S01]  /*0de0*/  FMUL.FTZ R22, R22, 1.4426950216293334961 ;  /* 0x3fb8aa3b16167820 */ /* 0x000fe20000410000 */
[----:B------:R-:W-:Y:S01]  /*0df0*/  FADD.FTZ R11, -R12, R11 ;  /* 0x0000000b0c0b7221 */ /* 0x000fe20000010100 */
[----:B------:R-:W-:Y:S02]  /*0e00*/  FMUL.FTZ R7, R24, 1.4426950216293334961 ;  /* 0x3fb8aa3b18077820 */ /* 0x000fe40000410000 */
[----:B------:R-:W2:Y:S01]  /*0e10*/  MUFU.EX2 R25, R22 ;  /* 0x0000001600197308 */ /* 0x000ea20000000800 */
[----:B0-----:R-:W-:Y:S01]  /*0e20*/  FSEL R20, RZ, 1, P2 ;  /* 0x3f800000ff147808 */ /* 0x001fe20001000000 */
[----:B------:R-:W-:Y:S01]  /*0e30*/  FMUL.FTZ R24, R11, 1.4426950216293334961 ;  /* 0x3fb8aa3b0b187820 */ /* 0x000fe20000410000 */
[----:B------:R-:W-:-:S04]  /*0e40*/  IMAD.WIDE.U32 R10, R23, 0x4, R8 ;  /* 0x00000004170a7825 */ /* 0x000fc800078e0008 */
[----:B-1----:R-:W-:Y:S01]  /*0e50*/  FFMA.FTZ R29, -R14, R6, R27 ;  /* 0x000000060e1d7223 */ /* 0x002fe2000001011b */
[----:B------:R-:W0:Y:S01]  /*0e60*/  MUFU.EX2 R7, R7 ;  /* 0x0000000700077308 */ /* 0x000e220000000800 */
[----:B------:R-:W-:Y:S02]  /*0e70*/  FSEL R6, RZ, 1, P1 ;  /* 0x3f800000ff067808 */ /* 0x000fe40000800000 */
[----:B------:R-:W-:-:S04]  /*0e80*/  FFMA.FTZ R29, -R18, R15, R29 ;  /* 0x0000000f121d7223 */ /* 0x000fc8000001011d */
[----:B------:R-:W-:Y:S01]  /*0e90*/  FMUL.FTZ R29, R0, R29 ;  /* 0x0000001d001d7220 */ /* 0x000fe20000410000 */
[----:B------:R1:W3:Y:S01]  /*0ea0*/  MUFU.EX2 R27, R24 ;  /* 0x00000018001b7308 */ /* 0x0002e20000000800 */
[----:B--2---:R-:W-:-:S03]  /*0eb0*/  FFMA.FTZ R25, -R14, R6, R25 ;  /* 0x000000060e197223 */ /* 0x004fc60000010119 */
[----:B------:R2:W-:Y:S01]  /*0ec0*/  STG.E desc[UR6][R10.64], R29 ;  /* 0x0000001d0a007986 */ /* 0x0005e2000c101906 */
[----:B-1----:R-:W-:Y:S01]  /*0ed0*/  FSEL R24, RZ, 1, P0 ;  /* 0x3f800000ff187808 */ /* 0x002fe20000000000 */
[----:B0-----:R-:W-:Y:S01]  /*0ee0*/  FFMA.FTZ R22, -R14, R20, R7 ;  /* 0x000000140e167223 */ /* 0x001fe20000010107 */
[----:B------:R-:W-:-:S04]  /*0ef0*/  IMAD.WIDE.U32 R6, R21, 0x4, R8 ;  /* 0x0000000415067825 */ /* 0x000fc800078e0008 */
[----:B------:R-:W-:Y:S01]  /*0f00*/  FFMA.FTZ R23, -R18, R15, R22 ;  /* 0x0000000f12177223 */ /* 0x000fe20000010116 */
[----:B------:R-:W-:-:S04]  /*0f10*/  IMAD.WIDE.U32 R20, R19, 0x4, R8 ;  /* 0x0000000413147825 */ /* 0x000fc800078e0008 */
[----:B------:R-:W-:Y:S01]  /*0f20*/  FFMA.FTZ R19, -R18, R15, R25 ;  /* 0x0000000f12137223 */ /* 0x000fe20000010119 */
[----:B---3--:R-:W-:Y:S01]  /*0f30*/  FFMA.FTZ R24, -R14, R24, R27 ;  /* 0x000000180e187223 */ /* 0x008fe2000001011b */
[C---:B------:R-:W-:Y:S01]  /*0f40*/  FMUL.FTZ R27, R0.reuse, R23 ;  /* 0x00000017001b7220 */ /* 0x040fe20000410000 */
[C---:B------:R-:W-:Y:S01]  /*0f50*/  IADD3 R23, PT, PT, R17.reuse, R13, RZ ;  /* 0x0000000d11177210 */ /* 0x040fe20007ffe0ff */
[----:B------:R-:W-:Y:S01]  /*0f60*/  FMUL.FTZ R19, R0, R19 ;  /* 0x0000001300137220 */ /* 0x000fe20000410000 */
[----:B------:R-:W-:Y:S01]  /*0f70*/  FFMA.FTZ R22, -R18, R15, R24 ;  /* 0x0000000f12167223 */ /* 0x000fe20000010118 */
[----:B------:R-:W-:Y:S01]  /*0f80*/  IMAD.WIDE.U32 R24, R17, 0x4, R8 ;  /* 0x0000000411187825 */ /* 0x000fe200078e0008 */
[----:B------:R-:W-:-:S03]  /*0f90*/  ISETP.GE.AND P0, PT, R23, R16, PT ;  /* 0x000000101700720c */ /* 0x000fc60003f06270 */
[----:B------:R-:W-:Y:S01]  /*0fa0*/  FMUL.FTZ R22, R0, R22 ;  /* 0x0000001600167220 */ /* 0x000fe20000410000 */
[----:B------:R2:W-:Y:S04]  /*0fb0*/  STG.E desc[UR6][R6.64], R19 ;  /* 0x0000001306007986 */ /* 0x0005e8000c101906 */
[----:B------:R2:W-:Y:S04]  /*0fc0*/  STG.E desc[UR6][R20.64], R27 ;  /* 0x0000001b14007986 */ /* 0x0005e8000c101906 */
[----:B------:R2:W-:Y:S01]  /*0fd0*/  STG.E desc[UR6][R24.64], R22 ;  /* 0x0000001618007986 */ /* 0x0005e2000c101906 */
[----:B------:R-:W-:Y:S05]  /*0fe0*/  @!P0 BRA `(.L_x_52) ;  /* 0xfffffffc00188947 */ /* 0x000fea000383ffff */
.L_x_51:
[----:B------:R-:W-:Y:S05]  /*0ff0*/  BSYNC.RECONVERGENT B0 ;  /* 0x0000000000007941 */ /* 0x000fea0003800200 */
.L_x_50:
[----:B------:R-:W-:-:S13]  /*1000*/  ISETP.GE.AND P0, PT, R23, UR4, PT ;  /* 0x0000000417007c0c */ /* 0x000fda000bf06270 */
[----:B------:R-:W-:Y:S05]  /*1010*/  @P0 EXIT ;  /* 0x000000000000094d */ /* 0x000fea0003800000 */
.L_x_53:
[----:B--2---:R-:W-:-:S06]  /*1020*/  IMAD.WIDE R6, R23, 0x4, R2 ;  /* 0x0000000417067825 */ /* 0x004fcc00078e0202 */
[----:B------:R-:W2:Y:S01]  /*1030*/  LDG.E R7, desc[UR6][R6.64] ;  /* 0x0000000606077981 */ /* 0x000ea2000c1e1900 */
[----:B-----5:R-:W-:Y:S02]  /*1040*/  ISETP.NE.U32.AND P0, PT, R4, R23, PT ;  /* 0x000000170400720c */ /* 0x020fe40003f05070 */
[----:B0-----:R-:W-:-:S04]  /*1050*/  SHF.R.S32.HI R17, RZ, 0x1f, R23 ;  /* 0x0000001fff117819 */ /* 0x001fc80000011417 */
[----:B------:R-:W-:Y:S01]  /*1060*/  ISETP.NE.AND.EX P0, PT, R5, R17, PT, P0 ;  /* 0x000000110500720c */ /* 0x000fe20003f05300 */
[----:B--2---:R-:W-:-:S04]  /*1070*/  FADD.FTZ R10, -R12, R7 ;  /* 0x000000070c0a7221 */ /* 0x004fc80000010100 */
[----:B------:R-:W-:Y:S01]  /*1080*/  FMUL.FTZ R16, R10, 1.4426950216293334961 ;  /* 0x3fb8aa3b0a107820 */ /* 0x000fe20000410000 */
[----:B------:R-:W-:-:S03]  /*1090*/  FSEL R10, RZ, 1, P0 ;  /* 0x3f800000ff0a7808 */ /* 0x000fc60000000000 */
[----:B------:R-:W0:Y:S02]  /*10a0*/  MUFU.EX2 R11, R16 ;  /* 0x00000010000b7308 */ /* 0x000e240000000800 */
[----:B0-----:R-:W-:-:S04]  /*10b0*/  FFMA.FTZ R11, -R14, R10, R11 ;  /* 0x0000000a0e0b7223 */ /* 0x001fc8000001010b */
[----:B------:R-:W-:Y:S01]  /*10c0*/  FFMA.FTZ R17, -R18, R15, R11 ;  /* 0x0000000f12117223 */ /* 0x000fe2000001010b */
[----:B------:R-:W-:Y:S01]  /*10d0*/  IMAD.WIDE R10, R23, 0x4, R8 ;  /* 0x00000004170a7825 */ /* 0x000fe200078e0208 */
[----:B------:R-:W-:-:S03]  /*10e0*/  IADD3 R23, PT, PT, R13, R23, RZ ;  /* 0x000000170d177210 */ /* 0x000fc60007ffe0ff */
[----:B------:R-:W-:Y:S01]  /*10f0*/  FMUL.FTZ R17, R0, R17 ;  /* 0x0000001100117220 */ /* 0x000fe20000410000 */
[----:B------:R-:W-:-:S04]  /*1100*/  ISETP.GE.AND P0, PT, R23, UR4, PT ;  /* 0x0000000417007c0c */ /* 0x000fc8000bf06270 */
[----:B------:R0:W-:Y:S09]  /*1110*/  STG.E desc[UR6][R10.64], R17 ;  /* 0x000000110a007986 */ /* 0x0001f2000c101906 */
[----:B------:R-:W-:Y:S05]  /*1120*/  @!P0 BRA `(.L_x_53) ;  /* 0xfffffffc00bc8947 */ /* 0x000fea000383ffff */
[----:B------:R-:W-:Y:S05]  /*1130*/  EXIT ;  /* 0x000000000000794d */ /* 0x000fea0003800000 */
.L_x_54:
        /* <DEDUP_REMOVED lines=12> */
.L_x_229:


//--------------------- .text._Z27cunn_SoftMaxXEntropyForwardILi8EN3c108BFloat16Eff25LogSoftMaxForwardEpilogueEvPT1_PT2_PT0_Pllf --------------------------
	.section	.text._Z27cunn_SoftMaxXEntropyForwardILi8EN3c108BFloat16Eff25LogSoftMaxForwardEpilogueEvPT1_PT2_PT0_Pllf,"ax",@progbits
	.align	128
        .global         _Z27cunn_SoftMaxXEntropyForwardILi8EN3c108BFloat16Eff25LogSoftMaxForwardEpilogueEvPT1_PT2_PT0_Pllf
        .type           _Z27cunn_SoftMaxXEntropyForwardILi8EN3c108BFloat16Eff25LogSoftMaxForwardEpilogueEvPT1_PT2_PT0_Pllf,@function
        .size           _Z27cunn_SoftMaxXEntropyForwardILi8EN3c108BFloat16Eff25LogSoftMaxForwardEpilogueEvPT1_PT2_PT0_Pllf,(.L_x_230 - _Z27cunn_SoftMaxXEntropyForwardILi8EN3c108BFloat16Eff25LogSoftMaxForwardEpilogueEvPT1_PT2_PT0_Pllf)
        .other          _Z27cunn_SoftMaxXEntropyForwardILi8EN3c108BFloat16Eff25LogSoftMaxForwardEpilogueEvPT1_PT2_PT0_Pllf,@"STO_CUDA_ENTRY STV_DEFAULT"
_Z27cunn_SoftMaxXEntropyForwardILi8EN3c108BFloat16Eff25LogSoftMaxForwardEpilogueEvPT1_PT2_PT0_Pllf:
.text._Z27cunn_SoftMaxXEntropyForwardILi8EN3c108BFloat16Eff25LogSoftMaxForwardEpilogueEvPT1_PT2_PT0_Pllf:
[----:B------:R-:W-:Y:S01]  /*0000*/  LDC R1, c[0x0][0x37c] ;  /* 0x0000df00ff017b82 */ /* 0x000fe20000000800 */
[----:B------:R-:W0:Y:S07]  /*0010*/  S2R R0, SR_CTAID.X ;  /* 0x0000000000007919 */ /* 0x000e2e0000002500 */
[----:B------:R-:W0:Y:S01]  /*0020*/  LDC.64 R28, c[0x0][0x398] ;  /* 0x0000e600ff1c7b82 */ /* 0x000e220000000a00 */
[----:B------:R-:W1:Y:S01]  /*0030*/  LDCU.64 UR4, c[0x0][0x358] ;  /* 0x00006b00ff0477ac */ /* 0x000e620008000a00 */
[----:B------:R-:W2:Y:S01]  /*0040*/  LDCU.64 UR6, c[0x0][0x3a0] ;  /* 0x00007400ff0677ac */ /* 0x000ea20008000a00 */
[----:B------:R-:W3:Y:S01]  /*0050*/  LDCU.64 UR8, c[0x0][0x390] ;  /* 0x00007200ff0877ac */ /* 0x000ee20008000a00 */
[----:B0-----:R-:W-:-:S06]  /*0060*/  IMAD.WIDE.U32 R28, R0, 0x8, R28 ;  /* 0x00000008001c7825 */ /* 0x001fcc00078e001c */
[----:B-1----:R-:W5:Y:S01]  /*0070*/  LDG.E.64 R28, desc[UR4][R28.64] ;  /* 0x000000041c1c7981 */ /* 0x002f62000c1e1b00 */
[C---:B--2---:R-:W-:Y:S01]  /*0080*/  IMAD.WIDE.U32 R2, R0.reuse, UR6, RZ ;  /* 0x0000000600027c25 */ /* 0x044fe2000f8e00ff */
[----:B------:R-:W0:Y:S03]  /*0090*/  LDCU UR6, c[0x0][0x3a0] ;  /* 0x00007400ff0677ac */ /* 0x000e260008000800 */
[----:B------:R-:W-:Y:S01]  /*00a0*/  HFMA2 R11, -RZ, RZ, 0, 0 ;  /* 0x00000000ff0b7431 */ /* 0x000fe200000001ff */
[----:B------:R-:W1:Y:S01]  /*00b0*/  S2R R16, SR_TID.X ;  /* 0x0000000000107919 */ /* 0x000e620000002100 */
[----:B------:R-:W-:Y:S01]  /*00c0*/  IMAD R3, R0, UR7, R3 ;  /* 0x0000000700037c24 */ /* 0x000fe2000f8e0203 */
[----:B------:R-:W-:Y:S01]  /*00d0*/  SHF.L.U32 R5, R2, 0x1, RZ ;  /* 0x0000000102057819 */ /* 0x000fe200000006ff */
[----:B------:R-:W-:-:S03]  /*00e0*/  IMAD.MOV.U32 R12, RZ, RZ, -0x800001 ;  /* 0xff7fffffff0c7424 */ /* 0x000fc600078e00ff */
[C---:B---3--:R-:W-:Y:S02]  /*00f0*/  IADD3 R4, PT, PT, R5.reuse, UR8, RZ ;  /* 0x0000000805047c10 */ /* 0x048fe4000fffe0ff */
[----:B------:R-:W-:Y:S02]  /*0100*/  SHF.L.U64.HI R3, R2, 0x1, R3 ;  /* 0x0000000102037819 */ /* 0x000fe40000010203 */
[----:B------:R-:W-:Y:S02]  /*0110*/  SHF.R.U32.HI R4, RZ, 0x1, R4 ;  /* 0x00000001ff047819 */ /* 0x000fe40000011604 */
[----:B------:R-:W-:Y:S02]  /*0120*/  IADD3 R2, P1, PT, R5, UR8, RZ ;  /* 0x0000000805027c10 */ /* 0x000fe4000ff3e0ff */
[----:B------:R-:W-:Y:S02]  /*0130*/  LOP3.LUT P0, R19, R4, 0x7, RZ, 0xc0, !PT ;  /* 0x0000000704137812 */ /* 0x000fe4000780c0ff */
[----:B------:R-:W-:Y:S01]  /*0140*/  IADD3.X R3, PT, PT, R3, UR9, RZ, P1, !PT ;  /* 0x0000000903037c10 */ /* 0x000fe20008ffe4ff */
[----:B0-----:R-:W-:Y:S01]  /*0150*/  IMAD.U32 R10, RZ, RZ, UR6 ;  /* 0x00000006ff0a7e24 */ /* 0x001fe2000f8e00ff */
[----:B------:R-:W-:Y:S01]  /*0160*/  MOV R8, R2 ;  /* 0x0000000200087202 */ /* 0x000fe20000000f00 */
[----:B------:R-:W-:Y:S01]  /*0170*/  IMAD.MOV R31, RZ, RZ, -R19 ;  /* 0x000000ffff1f7224 */ /* 0x000fe200078e0a13 */
[----:B------:R-:W-:Y:S01]  /*0180*/  MOV R17, UR6 ;  /* 0x0000000600117c02 */ /* 0x000fe20008000f00 */
[----:B------:R-:W-:-:S02]  /*0190*/  IMAD.MOV.U32 R9, RZ, RZ, R3 ;  /* 0x000000ffff097224 */ /* 0x000fc400078e0003 */
[----:B------:R-:W-:-:S04]  /*01a0*/  IMAD.WIDE R30, R31, 0x2, R8 ;  /* 0x000000021f1e7825 */ /* 0x000fc800078e0208 */
[----:B-1----:R-:W-:Y:S01]  /*01b0*/  IMAD.WIDE.U32 R4, R16, 0x2, R30 ;  /* 0x0000000210047825 */ /* 0x002fe200078e001e */
[----:B------:R-:W-:Y:S06]  /*01c0*/  @!P0 BRA `(.L_x_55) ;  /* 0x0000000000288947 */ /* 0x000fec0003800000 */
[----:B------:R-:W-:-:S13]  /*01d0*/  ISETP.GE.U32.AND P0, PT, R16, R19, PT ;  /* 0x000000131000720c */ /* 0x000fda0003f06070 */
[----:B------:R-:W2:Y:S01]  /*01e0*/  @P0 LDG.E.U16 R4, desc[UR4][R4.64] ;  /* 0x0000000404040981 */ /* 0x000ea2000c1e1500 */
[----:B------:R-:W0:Y:S01]  /*01f0*/  LDC R8, c[0x0][0x360] ;  /* 0x0000d800ff087b82 */ /* 0x000e220000000800 */
[----:B------:R-:W-:Y:S01]  /*0200*/  MOV R12, 0xff7fffff ;  /* 0xff7fffff000c7802 */ /* 0x000fe20000000f00 */
[----:B------:R-:W-:Y:S01]  /*0210*/  IMAD.MOV.U32 R11, RZ, RZ, RZ ;  /* 0x000000ffff0b7224 */ /* 0x000fe200078e00ff */
[----:B0-----:R-:W-:Y:S01]  /*0220*/  IADD3 R10, PT, PT, R19, R17, -R8 ;  /* 0x00000011130a7210 */ /* 0x001fe20007ffe808 */
[----:B------:R-:W-:Y:S01]  /*0230*/  IMAD.WIDE.U32 R8, R8, 0x2, R30 ;  /* 0x0000000208087825 */ /* 0x000fe200078e001e */
[----:B--2---:R-:W-:-:S04]  /*0240*/  @P0 SHF.L.U32 R6, R4, 0x10, RZ ;  /* 0x0000001004060819 */ /* 0x004fc800000006ff */
[----:B------:R-:W-:Y:S01]  /*0250*/  @P0 FMNMX.FTZ R12, R6, -3.40282346638528859812e+38, !PT ;  /* 0xff7fffff060c0809 */ /* 0x000fe20007810000 */
[----:B------:R-:W-:-:S07]  /*0260*/  @P0 FADD.FTZ R11, RZ, R6 ;  /* 0x00000006ff0b0221 */ /* 0x000fce0000010000 */
.L_x_55:
[----:B------:R-:W0:Y:S01]  /*0270*/  LDC R22, c[0x0][0x360] ;  /* 0x0000d800ff167b82 */ /* 0x000e220000000800 */
[----:B------:R-:W-:Y:S01]  /*0280*/  BSSY.RECONVERGENT B0, `(.L_x_56) ;  /* 0x0000037000007945 */ /* 0x000fe20003800200 */
[----:B0-----:R-:W-:-:S04]  /*0290*/  IMAD.SHL.U32 R7, R22, 0x8, RZ ;  /* 0x0000000816077824 */ /* 0x001fc800078e00ff */
[----:B------:R-:W0:Y:S01]  /*02a0*/  I2F.U32.RP R6, R7 ;  /* 0x0000000700067306 */ /* 0x000e220000209000 */
[----:B------:R-:W-:-:S07]  /*02b0*/  IMAD.MOV R13, RZ, RZ, -R7 ;  /* 0x000000ffff0d7224 */ /* 0x000fce00078e0a07 */
[----:B0-----:R-:W0:Y:S02]  /*02c0*/  MUFU.RCP R6, R6 ;  /* 0x0000000600067308 */ /* 0x001e240000001000 */
[----:B0-----:R-:W-:-:S06]  /*02d0*/  IADD3 R4, PT, PT, R6, 0xffffffe, RZ ;  /* 0x0ffffffe06047810 */ /* 0x001fcc0007ffe0ff */
[----:B------:R0:W1:Y:S02]  /*02e0*/  F2I.FTZ.U32.TRUNC.NTZ R5, R4 ;  /* 0x0000000400057305 */ /* 0x000064000021f000 */
[----:B0-----:R-:W-:Y:S01]  /*02f0*/  MOV R4, RZ ;  /* 0x000000ff00047202 */ /* 0x001fe20000000f00 */
[----:B-1----:R-:W-:-:S04]  /*0300*/  IMAD R13, R13, R5, RZ ;  /* 0x000000050d0d7224 */ /* 0x002fc800078e02ff */
[----:B------:R-:W-:Y:S01]  /*0310*/  IMAD.HI.U32 R5, R5, R13, R4 ;  /* 0x0000000d05057227 */ /* 0x000fe200078e0004 */
[----:B------:R-:W-:-:S05]  /*0320*/  SHF.L.U32 R4, R16, 0x3, RZ ;  /* 0x0000000310047819 */ /* 0x000fca00000006ff */
[----:B------:R-:W-:-:S04]  /*0330*/  IMAD.HI.U32 R5, R5, R10, RZ ;  /* 0x0000000a05057227 */ /* 0x000fc800078e00ff */
[----:B------:R-:W-:-:S04]  /*0340*/  IMAD.MOV R5, RZ, RZ, -R5 ;  /* 0x000000ffff057224 */ /* 0x000fc800078e0a05 */
[----:B------:R-:W-:-:S05]  /*0350*/  IMAD R14, R7, R5, R10 ;  /* 0x00000005070e7224 */ /* 0x000fca00078e020a */
[----:B------:R-:W-:-:S13]  /*0360*/  ISETP.GE.U32.AND P0, PT, R14, R7, PT ;  /* 0x000000070e00720c */ /* 0x000fda0003f06070 */
[C---:B------:R-:W-:Y:S02]  /*0370*/  @P0 IADD3 R14, PT, PT, -R7.reuse, R14, RZ ;  /* 0x0000000e070e0210 */ /* 0x040fe40007ffe1ff */
[----:B------:R-:W-:Y:S02]  /*0380*/  ISETP.NE.U32.AND P0, PT, R7, RZ, PT ;  /* 0x000000ff0700720c */ /* 0x000fe40003f05070 */
[----:B------:R-:W-:-:S13]  /*0390*/  ISETP.GE.U32.AND P1, PT, R14, R7, PT ;  /* 0x000000070e00720c */ /* 0x000fda0003f26070 */
[----:B------:R-:W-:Y:S01]  /*03a0*/  @P1 IMAD.IADD R14, R14, 0x1, -R7 ;  /* 0x000000010e0e1824 */ /* 0x000fe200078e0a07 */
[----:B------:R-:W-:-:S04]  /*03b0*/  LOP3.LUT R7, RZ, R7, RZ, 0x33, !PT ;  /* 0x00000007ff077212 */ /* 0x000fc800078e33ff */
[----:B------:R-:W-:-:S05]  /*03c0*/  SEL R7, R7, R14, !P0 ;  /* 0x0000000e07077207 */ /* 0x000fca0004000000 */
[----:B------:R-:W-:-:S05]  /*03d0*/  IMAD.IADD R13, R10, 0x1, -R7 ;  /* 0x000000010a0d7824 */ /* 0x000fca00078e0a07 */
[----:B------:R-:W-:-:S13]  /*03e0*/  ISETP.GE.AND P1, PT, R4, R13, PT ;  /* 0x0000000d0400720c */ /* 0x000fda0003f26270 */
[----:B------:R-:W-:Y:S05]  /*03f0*/  @P1 BRA `(.L_x_57) ;  /* 0x00000000007c1947 */ /* 0x000fea0003800000 */
[----:B------:R-:W-:-:S07]  /*0400*/  MOV R15, R16 ;  /* 0x00000010000f7202 */ /* 0x000fce0000000f00 */
.L_x_58:
[----:B------:R-:W-:-:S06]  /*0410*/  IMAD.WIDE R4, R15, 0x10, R8 ;  /* 0x000000100f047825 */ /* 0x000fcc00078e0208 */
[----:B------:R-:W2:Y:S01]  /*0420*/  LDG.E.128 R4, desc[UR4][R4.64] ;  /* 0x0000000404047981 */ /* 0x000ea2000c1e1d00 */
[----:B------:R-:W-:Y:S02]  /*0430*/  IADD3 R15, PT, PT, R22, R15, RZ ;  /* 0x0000000f160f7210 */ /* 0x000fe40007ffe0ff */
[C---:B--2---:R-:W-:Y:S01]  /*0440*/  PRMT R18, R4.reuse, 0x7632, R18 ;  /* 0x0000763204127816 */ /* 0x044fe20000000012 */
[----:B------:R-:W-:Y:S01]  /*0450*/  IMAD.U32 R14, R4, 0x10000, RZ ;  /* 0x00010000040e7824 */ /* 0x000fe200078e00ff */
[C---:B------:R-:W-:Y:S02]  /*0460*/  PRMT R20, R5.reuse, 0x7632, R20 ;  /* 0x0000763205147816 */ /* 0x040fe40000000014 */
[----:B------:R-:W-:Y:S01]  /*0470*/  SHF.L.U32 R21, R18, 0x10, RZ ;  /* 0x0000001012157819 */ /* 0x000fe200000006ff */
[----:B------:R-:W-:Y:S01]  /*0480*/  FADD.FTZ R18, R14, R11 ;  /* 0x0000000b0e127221 */ /* 0x000fe20000010000 */
[----:B------:R-:W-:Y:S01]  /*0490*/  IMAD.U32 R11, R5, 0x10000, RZ ;  /* 0x00010000050b7824 */ /* 0x000fe200078e00ff */
[----:B------:R-:W-:-:S02]  /*04a0*/  SHF.L.U32 R23, R20, 0x10, RZ ;  /* 0x0000001014177819 */ /* 0x000fc400000006ff */
[--C-:B------:R-:W-:Y:S01]  /*04b0*/  FADD.FTZ R18, R18, R21.reuse ;  /* 0x0000001512127221 */ /* 0x100fe20000010000 */
[C---:B------:R-:W-:Y:S01]  /*04c0*/  PRMT R4, R6.reuse, 0x7632, R4 ;  /* 0x0000763206047816 */ /* 0x040fe20000000004 */
[----:B------:R-:W-:Y:S01]  /*04d0*/  IMAD.U32 R6, R6, 0x10000, RZ ;  /* 0x0001000006067824 */ /* 0x000fe200078e00ff */
[----:B------:R-:W-:Y:S01]  /*04e0*/  FMNMX3.FTZ R12, R12, R14, R21, !PT ;  /* 0x0000000e0c0c7276 */ /* 0x000fe20007810015 */
[----:B------:R-:W-:Y:S01]  /*04f0*/  FADD.FTZ R18, R18, R11 ;  /* 0x0000000b12127221 */ /* 0x000fe20000010000 */
[----:B------:R-:W-:Y:S02]  /*0500*/  IMAD.U32 R14, R7, 0x10000, RZ ;  /* 0x00010000070e7824 */ /* 0x000fe400078e00ff */
[----:B------:R-:W-:Y:S02]  /*0510*/  IMAD.U32 R4, R4, 0x10000, RZ ;  /* 0x0001000004047824 */ /* 0x000fe400078e00ff */
[----:B------:R-:W-:Y:S01]  /*0520*/  FADD.FTZ R5, R18, R23 ;  /* 0x0000001712057221 */ /* 0x000fe20000010000 */
[----:B------:R-:W-:-:S02]  /*0530*/  SHF.L.U32 R18, R15, 0x3, RZ ;  /* 0x000000030f127819 */ /* 0x000fc400000006ff */
[----:B------:R-:W-:Y:S01]  /*0540*/  FMNMX3.FTZ R11, R12, R11, R23, !PT ;  /* 0x0000000b0c0b7276 */ /* 0x000fe20007810017 */
[----:B------:R-:W-:Y:S01]  /*0550*/  FADD.FTZ R5, R5, R6 ;  /* 0x0000000605057221 */ /* 0x000fe20000010000 */
[----:B------:R-:W-:Y:S02]  /*0560*/  ISETP.GE.AND P1, PT, R18, R13, PT ;  /* 0x0000000d1200720c */ /* 0x000fe40003f26270 */
[----:B------:R-:W-:Y:S01]  /*0570*/  PRMT R12, R7, 0x7632, R12 ;  /* 0x00007632070c7816 */ /* 0x000fe2000000000c */
[--C-:B------:R-:W-:Y:S01]  /*0580*/  FADD.FTZ R5, R5, R4.reuse ;  /* 0x0000000405057221 */ /* 0x100fe20000010000 */
[----:B------:R-:W-:Y:S02]  /*0590*/  FMNMX3.FTZ R11, R11, R6, R4, !PT ;  /* 0x000000060b0b7276 */ /* 0x000fe40007810004 */
[----:B------:R-:W-:Y:S01]  /*05a0*/  SHF.L.U32 R4, R12, 0x10, RZ ;  /* 0x000000100c047819 */ /* 0x000fe200000006ff */
[----:B------:R-:W-:-:S03]  /*05b0*/  FADD.FTZ R5, R5, R14 ;  /* 0x0000000e05057221 */ /* 0x000fc60000010000 */
[--C-:B------:R-:W-:Y:S01]  /*05c0*/  FMNMX3.FTZ R12, R11, R14, R4.reuse, !PT ;  /* 0x0000000e0b0c7276 */ /* 0x100fe20007810004 */
[----:B------:R-:W-:Y:S02]  /*05d0*/  FADD.FTZ R11, R5, R4 ;  /* 0x00000004050b7221 */ /* 0x000fe40000010000 */
[----:B------:R-:W-:Y:S05]  /*05e0*/  @!P1 BRA `(.L_x_58) ;  /* 0xfffffffc00889947 */ /* 0x000fea000383ffff */
.L_x_57:
[----:B------:R-:W-:Y:S05]  /*05f0*/  BSYNC.RECONVERGENT B0 ;  /* 0x0000000000007941 */ /* 0x000fea0003800200 */
.L_x_56:
[----:B------:R-:W0:Y:S01]  /*0600*/  S2R R4, SR_CgaCtaId ;  /* 0x0000000000047919 */ /* 0x000e220000008800 */
[----:B------:R-:W-:Y:S01]  /*0610*/  IMAD.IADD R13, R13, 0x1, R16 ;  /* 0x000000010d0d7824 */ /* 0x000fe200078e0210 */
[----:B------:R-:W-:Y:S01]  /*0620*/  MOV R21, 0x400 ;  /* 0x0000040000157802 */ /* 0x000fe20000000f00 */
[----:B------:R-:W-:Y:S01]  /*0630*/  BSSY.RECONVERGENT B0, `(.L_x_59) ;  /* 0x0000013000007945 */ /* 0x000fe20003800200 */
[----:B------:R-:W-:Y:S01]  /*0640*/  SHF.R.U32.HI R20, RZ, 0x5, R22 ;  /* 0x00000005ff147819 */ /* 0x000fe20000011616 */
[----:B------:R-:W-:Y:S01]  /*0650*/  IMAD.MOV.U32 R23, RZ, RZ, -0x1 ;  /* 0xffffffffff177424 */ /* 0x000fe200078e00ff */
[----:B------:R-:W-:Y:S02]  /*0660*/  ISETP.GE.AND P2, PT, R13, R10, PT ;  /* 0x0000000a0d00720c */ /* 0x000fe40003f46270 */
[----:B------:R-:W-:-:S04]  /*0670*/  VIMNMX.U32 R5, PT, PT, R20, 0x20, PT ;  /* 0x0000002014057848 */ /* 0x000fc80003fe0000 */
[CC--:B------:R-:W-:Y:S02]  /*0680*/  ISETP.GT.U32.AND P1, PT, R5.reuse, R16.reuse, PT ;  /* 0x000000100500720c */ /* 0x0c0fe40003f24070 */
[----:B------:R-:W-:Y:S02]  /*0690*/  ISETP.GT.U32.AND P3, PT, R5, R16, PT ;  /* 0x000000100500720c */ /* 0x000fe40003f64070 */
[----:B0-----:R-:W-:-:S04]  /*06a0*/  LEA R21, R4, R21, 0x18 ;  /* 0x0000001504157211 */ /* 0x001fc800078ec0ff */
[----:B------:R-:W-:-:S04]  /*06b0*/  LEA R25, R16, R21, 0x2 ;  /* 0x0000001510197211 */ /* 0x000fc800078e10ff */
[----:B------:R-:W-:Y:S01]  /*06c0*/  LEA R14, R22, R25, 0x2 ;  /* 0x00000019160e7211 */ /* 0x000fe200078e10ff */
[----:B------:R-:W-:Y:S06]  /*06d0*/  @P2 BRA `(.L_x_60) ;  /* 0x0000000000202947 */ /* 0x000fec0003800000 */
.L_x_61:
[----:B------:R-:W-:-:S06]  /*06e0*/  IMAD.WIDE R4, R13, 0x2, R8 ;  /* 0x000000020d047825 */ /* 0x000fcc00078e0208 */
[----:B------:R-:W2:Y:S01]  /*06f0*/  LDG.E.U16 R4, desc[UR4][R4.64] ;  /* 0x0000000404047981 */ /* 0x000ea2000c1e1500 */
[----:B------:R-:W-:-:S05]  /*0700*/  IMAD.IADD R13, R22, 0x1, R13 ;  /* 0x00000001160d7824 */ /* 0x000fca00078e020d */
[----:B------:R-:W-:Y:S02]  /*0710*/  ISETP.GE.AND P2, PT, R13, R10, PT ;  /* 0x0000000a0d00720c */ /* 0x000fe40003f46270 */
[----:B--2---:R-:W-:-:S04]  /*0720*/  SHF.L.U32 R6, R4, 0x10, RZ ;  /* 0x0000001004067819 */ /* 0x004fc800000006ff */
[C---:B------:R-:W-:Y:S01]  /*0730*/  FMNMX.FTZ R12, R6.reuse, R12, !PT ;  /* 0x0000000c060c7209 */ /* 0x040fe20007810000 */
[----:B------:R-:W-:-:S06]  /*0740*/  FADD.FTZ R11, R6, R11 ;  /* 0x0000000b060b7221 */ /* 0x000fcc0000010000 */
[----:B------:R-:W-:Y:S05]  /*0750*/  @!P2 BRA `(.L_x_61) ;  /* 0xfffffffc00e0a947 */ /* 0x000fea000383ffff */
.L_x_60:
[----:B------:R-:W-:Y:S05]  /*0760*/  BSYNC.RECONVERGENT B0 ;  /* 0x0000000000007941 */ /* 0x000fea0003800200 */
.L_x_59:
[----:B------:R-:W-:Y:S01]  /*0770*/  BAR.SYNC.DEFER_BLOCKING 0x0 ;  /* 0x0000000000007b1d */ /* 0x000fe20000010000 */
[----:B------:R-:W-:-:S04]  /*0780*/  SHF.L.U32 R23, R23, R20, RZ ;  /* 0x0000001417177219 */ /* 0x000fc800000006ff */
[----:B------:R-:W-:Y:S01]  /*0790*/  LOP3.LUT R23, RZ, R23, RZ, 0x33, !PT ;  /* 0x00000017ff177212 */ /* 0x000fe200078e33ff */
[----:B------:R0:W-:Y:S04]  /*07a0*/  STS [R25], R12 ;  /* 0x0000000c19007388 */ /* 0x0001e80000000800 */
[----:B------:R0:W-:Y:S01]  /*07b0*/  STS [R14], R11 ;  /* 0x0000000b0e007388 */ /* 0x0001e20000000800 */
[----:B------:R-:W-:Y:S06]  /*07c0*/  BAR.SYNC.DEFER_BLOCKING 0x0 ;  /* 0x0000000000007b1d */ /* 0x000fec0000010000 */
[----:B------:R-:W-:Y:S05]  /*07d0*/  @!P3 BRA `(.L_x_62) ;  /* 0x000000080034b947 */ /* 0x000fea0003800000 */
[----:B------:R-:W-:-:S04]  /*07e0*/  IMAD R27, R16, 0x7c, R25 ;  /* 0x0000007c101b7824 */ /* 0x000fc800078e0219 */
[----:B------:R-:W-:Y:S01]  /*07f0*/  IMAD R18, R22, 0x4, R27 ;  /* 0x0000000416127824 */ /* 0x000fe200078e021b */
[----:B------:R-:W1:Y:S04]  /*0800*/  LDS.128 R4, [R27] ;  /* 0x000000001b047984 */ /* 0x000e680000000c00 */
[----:B0-----:R-:W0:Y:S04]  /*0810*/  LDS.128 R8, [R27+0x10] ;  /* 0x000010001b087984 */ /* 0x001e280000000c00 */
[----:B------:R-:W2:Y:S01]  /*0820*/  LDS.128 R12, [R27+0x20] ;  /* 0x000020001b0c7984 */ /* 0x000ea20000000c00 */
[----:B-1----:R-:W-:-:S04]  /*0830*/  FMNMX.FTZ R4, R4, -3.40282346638528859812e+38, !PT ;  /* 0xff7fffff04047809 */ /* 0x002fc80007810000 */
[----:B------:R-:W-:-:S04]  /*0840*/  FSETP.GEU.FTZ.AND P2, PT, R4, R5, PT ;  /* 0x000000050400720b */ /* 0x000fc80003f5e000 */
[----:B------:R-:W-:Y:S02]  /*0850*/  FSEL R5, R5, R4, !P2 ;  /* 0x0000000405057208 */ /* 0x000fe40005000000 */
[----:B------:R-:W1:Y:S02]  /*0860*/  LDS R4, [R18] ;  /* 0x0000000012047984 */ /* 0x000e640000000800 */
[----:B------:R-:W-:-:S04]  /*0870*/  FSETP.GEU.FTZ.AND P2, PT, R5, R6, PT ;  /* 0x000000060500720b */ /* 0x000fc80003f5e000 */
[----:B------:R-:W-:-:S04]  /*0880*/  FSEL R6, R6, R5, !P2 ;  /* 0x0000000506067208 */ /* 0x000fc80005000000 */
[----:B------:R-:W-:-:S04]  /*0890*/  FSETP.GEU.FTZ.AND P2, PT, R6, R7, PT ;  /* 0x000000070600720b */ /* 0x000fc80003f5e000 */
[----:B------:R-:W-:-:S04]  /*08a0*/  FSEL R7, R7, R6, !P2 ;  /* 0x0000000607077208 */ /* 0x000fc80005000000 */
[----:B0-----:R-:W-:-:S04]  /*08b0*/  FSETP.GEU.FTZ.AND P2, PT, R7, R8, PT ;  /* 0x000000080700720b */ /* 0x001fc80003f5e000 */
[----:B------:R-:W-:-:S04]  /*08c0*/  FSEL R8, R8, R7, !P2 ;  /* 0x0000000708087208 */ /* 0x000fc80005000000 */
[----:B------:R-:W-:-:S04]  /*08d0*/  FSETP.GEU.FTZ.AND P2, PT, R8, R9, PT ;  /* 0x000000090800720b */ /* 0x000fc80003f5e000 */
[----:B------:R-:W-:Y:S02]  /*08e0*/  FSEL R9, R9, R8, !P2 ;  /* 0x0000000809097208 */ /* 0x000fe40005000000 */
[----:B------:R-:W-:Y:S02]  /*08f0*/  LDS R8, [R18+0x8] ;  /* 0x0000080012087984 */ /* 0x000fe40000000800 */
[----:B------:R-:W-:-:S04]  /*0900*/  FSETP.GEU.FTZ.AND P2, PT, R9, R10, PT ;  /* 0x0000000a0900720b */ /* 0x000fc80003f5e000 */
[----:B------:R-:W-:Y:S02]  /*0910*/  FSEL R10, R10, R9, !P2 ;  /* 0x000000090a0a7208 */ /* 0x000fe40005000000 */
[----:B------:R-:W-:Y:S02]  /*0920*/  LDS R9, [R18+0xc] ;  /* 0x00000c0012097984 */ /* 0x000fe40000000800 */
[----:B------:R-:W-:-:S04]  /*0930*/  FSETP.GEU.FTZ.AND P2, PT, R10, R11, PT ;  /* 0x0000000b0a00720b */ /* 0x000fc80003f5e000 */
[----:B------:R-:W-:Y:S02]  /*0940*/  FSEL R11, R11, R10, !P2 ;  /* 0x0000000a0b0b7208 */ /* 0x000fe40005000000 */
[----:B------:R-:W0:Y:S02]  /*0950*/  LDS R10, [R18+0x4] ;  /* 0x00000400120a7984 */ /* 0x000e240000000800 */
[----:B--2---:R-:W-:-:S04]  /*0960*/  FSETP.GEU.FTZ.AND P2, PT, R11, R12, PT ;  /* 0x0000000c0b00720b */ /* 0x004fc80003f5e000 */
[----:B------:R-:W-:Y:S01]  /*0970*/  FSEL R12, R12, R11, !P2 ;  /* 0x0000000b0c0c7208 */ /* 0x000fe20005000000 */
[----:B-1----:R-:W-:Y:S02]  /*0980*/  FADD.FTZ R11, RZ, R4 ;  /* 0x00000004ff0b7221 */ /* 0x002fe40000010000 */
[----:B------:R-:W1:Y:S01]  /*0990*/  LDS.128 R4, [R27+0x30] ;  /* 0x000030001b047984 */ /* 0x000e620000000c00 */
[----:B------:R-:W-:-:S04]  /*09a0*/  FSETP.GEU.FTZ.AND P2, PT, R12, R13, PT ;  /* 0x0000000d0c00720b */ /* 0x000fc80003f5e000 */
[----:B------:R-:W-:Y:S02]  /*09b0*/  FSEL R13, R13, R12, !P2 ;  /* 0x0000000c0d0d7208 */ /* 0x000fe40005000000 */
[----:B------:R-:W-:Y:S02]  /*09c0*/  LDS R12, [R18+0x18] ;  /* 0x00001800120c7984 */ /* 0x000fe40000000800 */
[----:B------:R-:W-:-:S04]  /*09d0*/  FSETP.GEU.FTZ.AND P2, PT, R13, R14, PT ;  /* 0x0000000e0d00720b */ /* 0x000fc80003f5e000 */
[----:B------:R-:W-:-:S04]  /*09e0*/  FSEL R14, R14, R13, !P2 ;  /* 0x0000000d0e0e7208 */ /* 0x000fc80005000000 */
[----:B------:R-:W-:-:S04]  /*09f0*/  FSETP.GEU.FTZ.AND P2, PT, R14, R15, PT ;  /* 0x0000000f0e00720b */ /* 0x000fc80003f5e000 */
[----:B------:R-:W-:Y:S02]  /*0a00*/  FSEL R15, R15, R14, !P2 ;  /* 0x0000000e0f0f7208 */ /* 0x000fe40005000000 */
[----:B------:R-:W-:Y:S01]  /*0a10*/  LDS R14, [R18+0x6c] ;  /* 0x00006c00120e7984 */ /* 0x000fe20000000800 */
[----:B0-----:R-:W-:-:S03]  /*0a20*/  FADD.FTZ R11, R11, R10 ;  /* 0x0000000a0b0b7221 */ /* 0x001fc60000010000 */
[----:B------:R-:W0:Y:S01]  /*0a30*/  LDS R10, [R18+0x10] ;  /* 0x00001000120a7984 */ /* 0x000e220000000800 */
[----:B------:R-:W-:-:S03]  /*0a40*/  FADD.FTZ R8, R11, R8 ;  /* 0x000000080b087221 */ /* 0x000fc60000010000 */
[----:B------:R-:W2:Y:S01]  /*0a50*/  LDS R11, [R18+0x14] ;  /* 0x00001400120b7984 */ /* 0x000ea20000000800 */
[----:B------:R-:W-:Y:S01]  /*0a60*/  FADD.FTZ R9, R8, R9 ;  /* 0x0000000908097221 */ /* 0x000fe20000010000 */
[----:B-1----:R-:W-:Y:S02]  /*0a70*/  FSETP.GEU.FTZ.AND P2, PT, R15, R4, PT ;  /* 0x000000040f00720b */ /* 0x002fe40003f5e000 */
[----:B------:R-:W1:Y:S02]  /*0a80*/  LDS R8, [R18+0x1c] ;  /* 0x00001c0012087984 */ /* 0x000e640000000800 */
[----:B------:R-:W-:-:S04]  /*0a90*/  FSEL R4, R4, R15, !P2 ;  /* 0x0000000f04047208 */ /* 0x000fc80005000000 */
[----:B------:R-:W-:-:S04]  /*0aa0*/  FSETP.GEU.FTZ.AND P2, PT, R4, R5, PT ;  /* 0x000000050400720b */ /* 0x000fc80003f5e000 */
[----:B------:R-:W-:-:S04]  /*0ab0*/  FSEL R5, R5, R4, !P2 ;  /* 0x0000000405057208 */ /* 0x000fc80005000000 */
[----:B------:R-:W-:-:S04]  /*0ac0*/  FSETP.GEU.FTZ.AND P2, PT, R5, R6, PT ;  /* 0x000000060500720b */ /* 0x000fc80003f5e000 */
[----:B------:R-:W-:-:S04]  /*0ad0*/  FSEL R6, R6, R5, !P2 ;  /* 0x0000000506067208 */ /* 0x000fc80005000000 */
[----:B------:R-:W-:-:S04]  /*0ae0*/  FSETP.GEU.FTZ.AND P2, PT, R6, R7, PT ;  /* 0x000000070600720b */ /* 0x000fc80003f5e000 */
[----:B------:R-:W-:Y:S02]  /*0af0*/  FSEL R13, R7, R6, !P2 ;  /* 0x00000006070d7208 */ /* 0x000fe40005000000 */
[----:B------:R-:W3:Y:S01]  /*0b00*/  LDS.128 R4, [R27+0x40] ;  /* 0x000040001b047984 */ /* 0x000ee20000000c00 */
[----:B0-----:R-:W-:-:S03]  /*0b10*/  FADD.FTZ R10, R9, R10 ;  /* 0x0000000a090a7221 */ /* 0x001fc60000010000 */
[----:B------:R-:W0:Y:S01]  /*0b20*/  LDS R9, [R18+0x20] ;  /* 0x0000200012097984 */ /* 0x000e220000000800 */
[----:B--2---:R-:W-:-:S03]  /*0b30*/  FADD.FTZ R11, R10, R11 ;  /* 0x0000000b0a0b7221 */ /* 0x004fc60000010000 */
[----:B------:R-:W2:Y:S01]  /*0b40*/  LDS R10, [R18+0x24] ;  /* 0x00002400120a7984 */ /* 0x000ea20000000800 */
[----:B------:R-:W-:-:S04]  /*0b50*/  FADD.FTZ R11, R11, R12 ;  /* 0x0000000c0b0b7221 */ /* 0x000fc80000010000 */
[----:B-1----:R-:W-:Y:S02]  /*0b60*/  FADD.FTZ R12, R11, R8 ;  /* 0x000000080b0c7221 */ /* 0x002fe40000010000 */
[----:B------:R-:W1:Y:S01]  /*0b70*/  LDS R8, [R18+0x28] ;  /* 0x0000280012087984 */ /* 0x000e620000000800 */
[----:B---3--:R-:W-:-:S04]  /*0b80*/  FSETP.GEU.FTZ.AND P2, PT, R13, R4, PT ;  /* 0x000000040d00720b */ /* 0x008fc80003f5e000 */
[----:B------:R-:W-:Y:S01]  /*0b90*/  FSEL R4, R4, R13, !P2 ;  /* 0x0000000d04047208 */ /* 0x000fe20005000000 */
[----:B0-----:R-:W-:Y:S02]  /*0ba0*/  FADD.FTZ R11, R12, R9 ;  /* 0x000000090c0b7221 */ /* 0x001fe40000010000 */
[----:B------:R-:W0:Y:S01]  /*0bb0*/  LDS R9, [R18+0x2c] ;  /* 0x00002c0012097984 */ /* 0x000e220000000800 */
[----:B------:R-:W-:Y:S01]  /*0bc0*/  FSETP.GEU.FTZ.AND P2, PT, R4, R5, PT ;  /* 0x000000050400720b */ /* 0x000fe20003f5e000 */
[----:B--2---:R-:W-:Y:S02]  /*0bd0*/  FADD.FTZ R15, R11, R10 ;  /* 0x0000000a0b0f7221 */ /* 0x004fe40000010000 */
[----:B------:R-:W2:Y:S01]  /*0be0*/  LDS R11, [R18+0x30] ;  /* 0x00003000120b7984 */ /* 0x000ea20000000800 */
[----:B------:R-:W-:-:S04]  /*0bf0*/  FSEL R5, R5, R4, !P2 ;  /* 0x0000000405057208 */ /* 0x000fc80005000000 */
[----:B------:R-:W-:Y:S01]  /*0c00*/  FSETP.GEU.FTZ.AND P2, PT, R5, R6, PT ;  /* 0x000000060500720b */ /* 0x000fe20003f5e000 */
[----:B-1----:R-:W-:Y:S02]  /*0c10*/  FADD.FTZ R10, R15, R8 ;  /* 0x000000080f0a7221 */ /* 0x002fe40000010000 */
[----:B------:R-:W1:Y:S01]  /*0c20*/  LDS R8, [R18+0x34] ;  /* 0x0000340012087984 */ /* 0x000e620000000800 */
        /* <DEDUP_REMOVED lines=8> */
[----:B-1----:R-:W-:-:S03]  /*0cb0*/  FADD.FTZ R12, R11, R8 ;  /* 0x000000080b0c7221 */ /* 0x002fc60000010000 */
[----:B------:R-:W1:Y:S01]  /*0cc0*/  LDS R8, [R18+0x40] ;  /* 0x0000400012087984 */ /* 0x000e620000000800 */
[----:B---3--:R-:W-:-:S04]  /*0cd0*/  FSETP.GEU.FTZ.AND P2, PT, R13, R4, PT ;  /* 0x000000040d00720b */ /* 0x008fc80003f5e000 */
[----:B------:R-:W-:-:S04]  /*0ce0*/  FSEL R4, R4, R13, !P2 ;  /* 0x0000000d04047208 */ /* 0x000fc80005000000 */
[----:B------:R-:W-:-:S04]  /*0cf0*/  FSETP.GEU.FTZ.AND P2, PT, R4, R5, PT ;  /* 0x000000050400720b */ /* 0x000fc80003f5e000 */
[----:B------:R-:W-:-:S04]  /*0d00*/  FSEL R5, R5, R4, !P2 ;  /* 0x0000000405057208 */ /* 0x000fc80005000000 */
[----:B------:R-:W-:Y:S01]  /*0d10*/  FSETP.GEU.FTZ.AND P2, PT, R5, R6, PT ;  /* 0x000000060500720b */ /* 0x000fe20003f5e000 */
[----:B0-----:R-:W-:-:S03]  /*0d20*/  FADD.FTZ R11, R12, R9 ;  /* 0x000000090c0b7221 */ /* 0x001fc60000010000 */
[----:B------:R-:W-:Y:S01]  /*0d30*/  FSEL R6, R6, R5, !P2 ;  /* 0x0000000506067208 */ /* 0x000fe20005000000 */
[----:B------:R-:W0:Y:S01]  /*0d40*/  LDS R9, [R18+0x44] ;  /* 0x0000440012097984 */ /* 0x000e220000000800 */
[----:B--2---:R-:W-:Y:S02]  /*0d50*/  FADD.FTZ R15, R11, R10 ;  /* 0x0000000a0b0f7221 */ /* 0x004fe40000010000 */
[----:B------:R-:W-:Y:S01]  /*0d60*/  FSETP.GEU.FTZ.AND P2, PT, R6, R7, PT ;  /* 0x000000070600720b */ /* 0x000fe20003f5e000 */
[----:B------:R-:W2:Y:S03]  /*0d70*/  LDS R11, [R18+0x48] ;  /* 0x00004800120b7984 */ /* 0x000ea60000000800 */
[----:B------:R-:W-:Y:S02]  /*0d80*/  FSEL R13, R7, R6, !P2 ;  /* 0x00000006070d7208 */ /* 0x000fe40005000000 */
[----:B------:R-:W3:Y:S01]  /*0d90*/  LDS.128 R4, [R27+0x60] ;  /* 0x000060001b047984 */ /* 0x000ee20000000c00 */
[----:B-1----:R-:W-:-:S03]  /*0da0*/  FADD.FTZ R10, R15, R8 ;  /* 0x000000080f0a7221 */ /* 0x002fc60000010000 */
[----:B------:R-:W1:Y:S01]  /*0db0*/  LDS R8, [R18+0x4c] ;  /* 0x00004c0012087984 */ /* 0x000e620000000800 */
[----:B0-----:R-:W-:-:S03]  /*0dc0*/  FADD.FTZ R10, R10, R9 ;  /* 0x000000090a0a7221 */ /* 0x001fc60000010000 */
[----:B------:R-:W0:Y:S01]  /*0dd0*/  LDS R9, [R18+0x50] ;  /* 0x0000500012097984 */ /* 0x000e220000000800 */
[----:B--2---:R-:W-:-:S03]  /*0de0*/  FADD.FTZ R11, R10, R11 ;  /* 0x0000000b0a0b7221 */ /* 0x004fc60000010000 */
[----:B------:R-:W2:Y:S01]  /*0df0*/  LDS R10, [R18+0x54] ;  /* 0x00005400120a7984 */ /* 0x000ea20000000800 */
[----:B---3--:R-:W-:Y:S01]  /*0e00*/  FSETP.GEU.FTZ.AND P2, PT, R13, R4, PT ;  /* 0x000000040d00720b */ /* 0x008fe20003f5e000 */
[----:B-1----:R-:W-:-:S03]  /*0e10*/  FADD.FTZ R12, R11, R8 ;  /* 0x000000080b0c7221 */ /* 0x002fc60000010000 */
[----:B------:R-:W-:Y:S01]  /*0e20*/  FSEL R24, R4, R13, !P2 ;  /* 0x0000000d04187208 */ /* 0x000fe20005000000 */
[----:B------:R-:W1:Y:S03]  /*0e30*/  LDS R8, [R18+0x58] ;  /* 0x0000580012087984 */ /* 0x000e660000000800 */
[----:B------:R-:W-:Y:S01]  /*0e40*/  FSETP.GEU.FTZ.AND P2, PT, R24, R5, PT ;  /* 0x000000051800720b */ /* 0x000fe20003f5e000 */
[----:B------:R-:W-:Y:S03]  /*0e50*/  LDS R4, [R18+0x64] ;  /* 0x0000640012047984 */ /* 0x000fe60000000800 */
[----:B------:R-:W-:-:S04]  /*0e60*/  FSEL R5, R5, R24, !P2 ;  /* 0x0000001805057208 */ /* 0x000fc80005000000 */
[----:B------:R-:W-:-:S04]  /*0e70*/  FSETP.GEU.FTZ.AND P2, PT, R5, R6, PT ;  /* 0x000000060500720b */ /* 0x000fc80003f5e000 */
[----:B------:R-:W-:Y:S02]  /*0e80*/  FSEL R6, R6, R5, !P2 ;  /* 0x0000000506067208 */ /* 0x000fe40005000000 */
[----:B------:R-:W-:Y:S02]  /*0e90*/  LDS R5, [R18+0x74] ;  /* 0x0000740012057984 */ /* 0x000fe40000000800 */
[----:B------:R-:W-:-:S04]  /*0ea0*/  FSETP.GEU.FTZ.AND P2, PT, R6, R7, PT ;  /* 0x000000070600720b */ /* 0x000fc80003f5e000 */
[----:B------:R-:W-:Y:S01]  /*0eb0*/  FSEL R7, R7, R6, !P2 ;  /* 0x0000000607077208 */ /* 0x000fe20005000000 */
[----:B0-----:R-:W-:Y:S02]  /*0ec0*/  FADD.FTZ R11, R12, R9 ;  /* 0x000000090c0b7221 */ /* 0x001fe40000010000 */
[----:B------:R-:W0:Y:S02]  /*0ed0*/  LDS R9, [R18+0x5c] ;  /* 0x00005c0012097984 */ /* 0x000e240000000800 */
[----:B--2---:R-:W-:Y:S02]  /*0ee0*/  FADD.FTZ R11, R11, R10 ;  /* 0x0000000a0b0b7221 */ /* 0x004fe40000010000 */
[----:B------:R-:W2:Y:S04]  /*0ef0*/  LDS R10, [R18+0x60] ;  /* 0x00006000120a7984 */ /* 0x000ea80000000800 */
[----:B------:R-:W3:Y:S01]  /*0f00*/  LDS R12, [R18+0x68] ;  /* 0x00006800120c7984 */ /* 0x000ee20000000800 */
[----:B-1----:R-:W-:-:S04]  /*0f10*/  FADD.FTZ R8, R11, R8 ;  /* 0x000000080b087221 */ /* 0x002fc80000010000 */
[----:B0-----:R-:W-:-:S04]  /*0f20*/  FADD.FTZ R9, R8, R9 ;  /* 0x0000000908097221 */ /* 0x001fc80000010000 */
[----:B--2---:R-:W-:Y:S02]  /*0f30*/  FADD.FTZ R13, R9, R10 ;  /* 0x0000000a090d7221 */ /* 0x004fe40000010000 */
[----:B------:R-:W0:Y:S02]  /*0f40*/  LDS.128 R8, [R27+0x70] ;  /* 0x000070001b087984 */ /* 0x000e240000000c00 */
[----:B------:R-:W-:Y:S02]  /*0f50*/  FADD.FTZ R13, R13, R4 ;  /* 0x000000040d0d7221 */ /* 0x000fe40000010000 */
[----:B------:R-:W1:Y:S02]  /*0f60*/  LDS R4, [R18+0x70] ;  /* 0x0000700012047984 */ /* 0x000e640000000800 */
[----:B---3--:R-:W-:Y:S02]  /*0f70*/  FADD.FTZ R13, R13, R12 ;  /* 0x0000000c0d0d7221 */ /* 0x008fe40000010000 */
[----:B------:R-:W2:Y:S02]  /*0f80*/  LDS R12, [R18+0x78] ;  /* 0x00007800120c7984 */ /* 0x000ea40000000800 */
[----:B------:R-:W-:-:S02]  /*0f90*/  FADD.FTZ R15, R13, R14 ;  /* 0x0000000e0d0f7221 */ /* 0x000fc40000010000 */
[----:B------:R-:W3:Y:S01]  /*0fa0*/  LDS R13, [R18+0x7c] ;  /* 0x00007c00120d7984 */ /* 0x000ee20000000800 */
[----:B------:R-:W-:Y:S05]  /*0fb0*/  WARPSYNC R23 ;  /* 0x0000000017007348 */ /* 0x000fea0003800000 */
[----:B0-----:R-:W-:-:S04]  /*0fc0*/  FSETP.GEU.FTZ.AND P2, PT, R7, R8, PT ;  /* 0x000000080700720b */ /* 0x001fc80003f5e000 */
[----:B------:R-:W-:Y:S01]  /*0fd0*/  FSEL R8, R8, R7, !P2 ;  /* 0x0000000708087208 */ /* 0x000fe20005000000 */
[----:B-1----:R-:W-:-:S03]  /*0fe0*/  FADD.FTZ R4, R15, R4 ;  /* 0x000000040f047221 */ /* 0x002fc60000010000 */
[----:B------:R-:W-:Y:S01]  /*0ff0*/  FSETP.GEU.FTZ.AND P2, PT, R8, R9, PT ;  /* 0x000000090800720b */ /* 0x000fe20003f5e000 */
[----:B------:R-:W-:-:S03]  /*1000*/  FADD.FTZ R5, R4, R5 ;  /* 0x0000000504057221 */ /* 0x000fc60000010000 */
[----:B------:R-:W-:Y:S01]  /*1010*/  FSEL R9, R9, R8, !P2 ;  /* 0x0000000809097208 */ /* 0x000fe20005000000 */
[----:B--2---:R-:W-:Y:S01]  /*1020*/  FADD.FTZ R12, R5, R12 ;  /* 0x0000000c050c7221 */ /* 0x004fe20000010000 */
[----:B------:R-:W-:Y:S02]  /*1030*/  LEA R5, R22, R25, 0x2 ;  /* 0x0000001916057211 */ /* 0x000fe400078e10ff */
[----:B------:R-:W-:Y:S01]  /*1040*/  FSETP.GEU.FTZ.AND P2, PT, R9, R10, PT ;  /* 0x0000000a0900720b */ /* 0x000fe20003f5e000 */
[----:B---3--:R-:W-:-:S03]  /*1050*/  FADD.FTZ R12, R12, R13 ;  /* 0x0000000d0c0c7221 */ /* 0x008fc60000010000 */
[----:B------:R-:W-:-:S04]  /*1060*/  FSEL R10, R10, R9, !P2 ;  /* 0x000000090a0a7208 */ /* 0x000fc80005000000 */
[----:B------:R-:W-:-:S04]  /*1070*/  FSETP.GEU.FTZ.AND P2, PT, R10, R11, PT ;  /* 0x0000000b0a00720b */ /* 0x000fc80003f5e000 */
[----:B------:R-:W-:-:S05]  /*1080*/  FSEL R10, R11, R10, !P2 ;  /* 0x0000000a0b0a7208 */ /* 0x000fca0005000000 */
[----:B------:R1:W-:Y:S04]  /*1090*/  STS [R25], R10 ;  /* 0x0000000a19007388 */ /* 0x0003e80000000800 */
[----:B------:R1:W-:Y:S02]  /*10a0*/  STS [R5], R12 ;  /* 0x0000000c05007388 */ /* 0x0003e40000000800 */
.L_x_62:
[----:B------:R-:W-:Y:S01]  /*10b0*/  ISETP.NE.AND P2, PT, R16, RZ, PT ;  /* 0x000000ff1000720c */ /* 0x000fe20003f45270 */
[----:B------:R-:W-:Y:S05]  /*10c0*/  WARPSYNC.ALL ;  /* 0x0000000000007948 */ /* 0x000fea0003800000 */
[----:B------:R-:W-:Y:S06]  /*10d0*/  BAR.SYNC.DEFER_BLOCKING 0x0 ;  /* 0x0000000000007b1d */ /* 0x000fec0000010000 */
[----:B------:R-:W-:Y:S04]  /*10e0*/  BSSY.RECONVERGENT B0, `(.L_x_63) ;  /* 0x000006d000007945 */ /* 0x000fe80003800200 */
[----:B------:R-:W-:Y:S05]  /*10f0*/  @P2 BRA `(.L_x_64) ;  /* 0x0000000400ac2947 */ /* 0x000fea0003800000 */
[----:B------:R-:W-:Y:S01]  /*1100*/  ISETP.GE.U32.AND P3, PT, R22, 0x20, PT ;  /* 0x000000201600780c */ /* 0x000fe20003f66070 */
[----:B------:R-:W-:Y:S01]  /*1110*/  IMAD.MOV.U32 R9, RZ, RZ, RZ ;  /* 0x000000ffff097224 */ /* 0x000fe200078e00ff */
[----:B0-----:R-:W-:-:S11]  /*1120*/  MOV R11, 0xff7fffff ;  /* 0xff7fffff000b7802 */ /* 0x001fd60000000f00 */
[----:B------:R-:W-:Y:S05]  /*1130*/  @!P3 BRA `(.L_x_65) ;  /* 0x000000040090b947 */ /* 0x000fea0003800000 */
[----:B------:R-:W-:Y:S01]  /*1140*/  VIADD R4, R20, 0xffffffff ;  /* 0xffffffff14047836 */ /* 0x000fe20000000000 */
[----:B------:R-:W-:Y:S02]  /*1150*/  MOV R11, 0xff7fffff ;  /* 0xff7fffff000b7802 */ /* 0x000fe40000000f00 */
[----:B------:R-:W-:Y:S02]  /*1160*/  CS2R R8, SRZ ;  /* 0x0000000000087805 */ /* 0x000fe4000001ff00 */
[----:B------:R-:W-:-:S13]  /*1170*/  ISETP.GE.U32.AND P3, PT, R4, 0x7, PT ;  /* 0x000000070400780c */ /* 0x000fda0003f66070 */
[----:B------:R-:W-:Y:S05]  /*1180*/  @!P3 BRA `(.L_x_66) ;  /* 0x0000000000b4b947 */ /* 0x000fea0003800000 */
[C---:B-1----:R-:W-:Y:S01]  /*1190*/  LOP3.LUT R12, R20.reuse, 0x7fffff8, RZ, 0xc0, !PT ;  /* 0x07fffff8140c7812 */ /* 0x042fe200078ec0ff */
[----:B------:R-:W-:Y:S01]  /*11a0*/  VIADD R13, R21, 0x10 ;  /* 0x00000010150d7836 */ /* 0x000fe20000000000 */
[----:B------:R-:W-:Y:S01]  /*11b0*/  LOP3.LUT R8, R20, 0x38, RZ, 0xc0, !PT ;  /* 0x0000003814087812 */ /* 0x000fe200078ec0ff */
[----:B------:R-:W-:Y:S01]  /*11c0*/  IMAD.MOV.U32 R9, RZ, RZ, RZ ;  /* 0x000000ffff097224 */ /* 0x000fe200078e00ff */
[----:B------:R-:W-:Y:S02]  /*11d0*/  MOV R11, 0xff7fffff ;  /* 0xff7fffff000b7802 */ /* 0x000fe40000000f00 */
[----:B------:R-:W-:-:S07]  /*11e0*/  IADD3 R12, PT, PT, -R12, RZ, RZ ;  /* 0x000000ff0c0c7210 */ /* 0x000fce0007ffe1ff */
.L_x_67:
[----:B------:R-:W0:Y:S01]  /*11f0*/  LDS.128 R4, [R13+-0x10] ;  /* 0xfffff0000d047984 */ /* 0x000e220000000c00 */
[----:B------:R-:W-:Y:S01]  /*1200*/  IMAD R10, R22, 0x4, R13 ;  /* 0x00000004160a7824 */ /* 0x000fe200078e020d */
[----:B------:R-:W-:-:S04]  /*1210*/  IADD3 R12, PT, PT, R12, 0x8, RZ ;  /* 0x000000080c0c7810 */ /* 0x000fc80007ffe0ff */
[----:B------:R-:W1:Y:S01]  /*1220*/  LDS R18, [R10+-0x10] ;  /* 0xfffff0000a127984 */ /* 0x000e620000000800 */
[----:B------:R-:W-:Y:S02]  /*1230*/  ISETP.NE.AND P4, PT, R12, RZ, PT ;  /* 0x000000ff0c00720c */ /* 0x000fe40003f85270 */
[----:B0-----:R-:W-:-:S04]  /*1240*/  FSETP.GEU.FTZ.AND P3, PT, R11, R4, PT ;  /* 0x000000040b00720b */ /* 0x001fc80003f7e000 */
[----:B------:R-:W-:Y:S02]  /*1250*/  FSEL R14, R4, R11, !P3 ;  /* 0x0000000b040e7208 */ /* 0x000fe40005800000 */
[----:B------:R-:W0:Y:S01]  /*1260*/  LDS R4, [R10+-0xc] ;  /* 0xfffff4000a047984 */ /* 0x000e220000000800 */
[----:B-1----:R-:W-:Y:S01]  /*1270*/  FADD.FTZ R9, R18, R9 ;  /* 0x0000000912097221 */ /* 0x002fe20000010000 */
[----:B------:R-:W-:Y:S02]  /*1280*/  FSETP.GEU.FTZ.AND P3, PT, R14, R5, PT ;  /* 0x000000050e00720b */ /* 0x000fe40003f7e000 */
[----:B------:R-:W1:Y:S02]  /*1290*/  LDS R11, [R10+-0x8] ;  /* 0xfffff8000a0b7984 */ /* 0x000e640000000800 */
[----:B------:R-:W-:Y:S02]  /*12a0*/  FSEL R5, R5, R14, !P3 ;  /* 0x0000000e05057208 */ /* 0x000fe40005800000 */
[----:B------:R-:W2:Y:S02]  /*12b0*/  LDS R14, [R10+-0x4] ;  /* 0xfffffc000a0e7984 */ /* 0x000ea40000000800 */
[----:B------:R-:W-:-:S04]  /*12c0*/  FSETP.GEU.FTZ.AND P3, PT, R5, R6, PT ;  /* 0x000000060500720b */ /* 0x000fc80003f7e000 */
[----:B------:R-:W-:-:S04]  /*12d0*/  FSEL R6, R6, R5, !P3 ;  /* 0x0000000506067208 */ /* 0x000fc80005800000 */
[----:B------:R-:W-:-:S04]  /*12e0*/  FSETP.GEU.FTZ.AND P3, PT, R6, R7, PT ;  /* 0x000000070600720b */ /* 0x000fc80003f7e000 */
[----:B------:R-:W-:Y:S01]  /*12f0*/  FSEL R15, R7, R6, !P3 ;  /* 0x00000006070f7208 */ /* 0x000fe20005800000 */
[----:B0-----:R-:W-:Y:S02]  /*1300*/  FADD.FTZ R18, R9, R4 ;  /* 0x0000000409127221 */ /* 0x001fe40000010000 */
[----:B------:R-:W0:Y:S02]  /*1310*/  LDS R4, [R10] ;  /* 0x000000000a047984 */ /* 0x000e240000000800 */
[----:B-1----:R-:W-:Y:S02]  /*1320*/  FADD.FTZ R11, R18, R11 ;  /* 0x0000000b120b7221 */ /* 0x002fe40000010000 */
[----:B------:R-:W1:Y:S02]  /*1330*/  LDS R9, [R10+0x4] ;  /* 0x000004000a097984 */ /* 0x000e640000000800 */
[----:B--2---:R-:W-:-:S04]  /*1340*/  FADD.FTZ R11, R11, R14 ;  /* 0x0000000e0b0b7221 */ /* 0x004fc80000010000 */
[----:B0-----:R-:W-:Y:S02]  /*1350*/  FADD.FTZ R14, R11, R4 ;  /* 0x000000040b0e7221 */ /* 0x001fe40000010000 */
[----:B------:R0:W2:Y:S02]  /*1360*/  LDS.128 R4, [R13] ;  /* 0x000000000d047984 */ /* 0x0000a40000000c00 */
[----:B-1----:R-:W-:Y:S02]  /*1370*/  FADD.FTZ R9, R14, R9 ;  /* 0x000000090e097221 */ /* 0x002fe40000010000 */
[----:B------:R-:W1:Y:S04]  /*1380*/  LDS R14, [R10+0x8] ;  /* 0x000008000a0e7984 */ /* 0x000e680000000800 */
[----:B------:R-:W3:Y:S01]  /*1390*/  LDS R11, [R10+0xc] ;  /* 0x00000c000a0b7984 */ /* 0x000ee20000000800 */
[----:B0-----:R-:W-:Y:S01]  /*13a0*/  VIADD R13, R13, 0x20 ;  /* 0x000000200d0d7836 */ /* 0x001fe20000000000 */
[----:B--2---:R-:W-:-:S04]  /*13b0*/  FSETP.GEU.FTZ.AND P3, PT, R15, R4, PT ;  /* 0x000000040f00720b */ /* 0x004fc80003f7e000 */
[----:B------:R-:W-:Y:S01]  /*13c0*/  FSEL R4, R4, R15, !P3 ;  /* 0x0000000f04047208 */ /* 0x000fe20005800000 */
[----:B-1----:R-:W-:-:S03]  /*13d0*/  FADD.FTZ R14, R9, R14 ;  /* 0x0000000e090e7221 */ /* 0x002fc60000010000 */
[----:B------:R-:W-:Y:S01]  /*13e0*/  FSETP.GEU.FTZ.AND P3, PT, R4, R5, PT ;  /* 0x000000050400720b */ /* 0x000fe20003f7e000 */
[----:B---3--:R-:W-:-:S03]  /*13f0*/  FADD.FTZ R9, R14, R11 ;  /* 0x0000000b0e097221 */ /* 0x008fc60000010000 */
[----:B------:R-:W-:-:S04]  /*1400*/  FSEL R5, R5, R4, !P3 ;  /* 0x0000000405057208 */ /* 0x000fc80005800000 */
[----:B------:R-:W-:-:S04]  /*1410*/  FSETP.GEU.FTZ.AND P3, PT, R5, R6, PT ;  /* 0x000000060500720b */ /* 0x000fc80003f7e000 */
[----:B------:R-:W-:-:S04]  /*1420*/  FSEL R6, R6, R5, !P3 ;  /* 0x0000000506067208 */ /* 0x000fc80005800000 */
[----:B------:R-:W-:-:S04]  /*1430*/  FSETP.GEU.FTZ.AND P3, PT, R6, R7, PT ;  /* 0x000000070600720b */ /* 0x000fc80003f7e000 */
[----:B------:R-:W-:Y:S01]  /*1440*/  FSEL R11, R7, R6, !P3 ;  /* 0x00000006070b7208 */ /* 0x000fe20005800000 */
[----:B------:R-:W-:Y:S08]  /*1450*/  @P4 BRA `(.L_x_67) ;  /* 0xfffffffc00644947 */ /* 0x000ff0000383ffff */
.L_x_66:
[----:B------:R-:W-:-:S13]  /*1460*/  LOP3.LUT P3, R4, R20, 0x7, RZ, 0xc0, !PT ;  /* 0x0000000714047812 */ /* 0x000fda000786c0ff */
[----:B------:R-:W-:Y:S05]  /*1470*/  @!P3 BRA `(.L_x_65) ;  /* 0x0000000000c0b947 */ /* 0x000fea0003800000 */
[----:B------:R-:W-:-:S13]  /*1480*/  ISETP.GE.U32.AND P3, PT, R4, 0x4, PT ;  /* 0x000000040400780c */ /* 0x000fda0003f66070 */
[----:B------:R-:W-:Y:S05]  /*1490*/  @!P3 BRA `(.L_x_68) ;  /* 0x000000000054b947 */ /* 0x000fea0003800000 */
[C---:B------:R-:W-:Y:S02]  /*14a0*/  LEA R15, R8.reuse, R21, 0x2 ;  /* 0x00000015080f7211 */ /* 0x040fe400078e10ff */
[----:B------:R-:W-:-:S03]  /*14b0*/  IADD3 R8, PT, PT, R8, 0x4, RZ ;  /* 0x0000000408087810 */ /* 0x000fc60007ffe0ff */
[----:B-1----:R-:W0:Y:S01]  /*14c0*/  LDS.64 R4, [R15] ;  /* 0x000000000f047984 */ /* 0x002e220000000a00 */
[----:B------:R-:W-:-:S03]  /*14d0*/  IMAD R14, R22, 0x4, R15 ;  /* 0x00000004160e7824 */ /* 0x000fc600078e020f */
[----:B------:R-:W-:Y:S04]  /*14e0*/  LDS.64 R6, [R15+0x8] ;  /* 0x000008000f067984 */ /* 0x000fe80000000a00 */
[----:B------:R-:W1:Y:S04]  /*14f0*/  LDS R18, [R14] ;  /* 0x000000000e127984 */ /* 0x000e680000000800 */
[----:B------:R-:W2:Y:S04]  /*1500*/  LDS R10, [R14+0x4] ;  /* 0x000004000e0a7984 */ /* 0x000ea80000000800 */
[----:B------:R-:W3:Y:S04]  /*1510*/  LDS R12, [R14+0x8] ;  /* 0x000008000e0c7984 */ /* 0x000ee80000000800 */
[----:B------:R-:W4:Y:S01]  /*1520*/  LDS R13, [R14+0xc] ;  /* 0x00000c000e0d7984 */ /* 0x000f220000000800 */
[----:B0-----:R-:W-:-:S04]  /*1530*/  FSETP.GEU.FTZ.AND P3, PT, R11, R4, PT ;  /* 0x000000040b00720b */ /* 0x001fc80003f7e000 */
[----:B------:R-:W-:-:S04]  /*1540*/  FSEL R4, R4, R11, !P3 ;  /* 0x0000000b04047208 */ /* 0x000fc80005800000 */
[----:B------:R-:W-:Y:S01]  /*1550*/  FSETP.GEU.FTZ.AND P3, PT, R4, R5, PT ;  /* 0x000000050400720b */ /* 0x000fe20003f7e000 */
[----:B-1----:R-:W-:-:S03]  /*1560*/  FADD.FTZ R9, R9, R18 ;  /* 0x0000001209097221 */ /* 0x002fc60000010000 */
[----:B------:R-:W-:Y:S01]  /*1570*/  FSEL R5, R5, R4, !P3 ;  /* 0x0000000405057208 */ /* 0x000fe20005800000 */
[----:B--2---:R-:W-:-:S03]  /*1580*/  FADD.FTZ R9, R9, R10 ;  /* 0x0000000a09097221 */ /* 0x004fc60000010000 */
[----:B------:R-:W-:Y:S01]  /*1590*/  FSETP.GEU.FTZ.AND P3, PT, R5, R6, PT ;  /* 0x000000060500720b */ /* 0x000fe20003f7e000 */
[----:B---3--:R-:W-:-:S03]  /*15a0*/  FADD.FTZ R12, R9, R12 ;  /* 0x0000000c090c7221 */ /* 0x008fc60000010000 */
[----:B------:R-:W-:Y:S01]  /*15b0*/  FSEL R6, R6, R5, !P3 ;  /* 0x0000000506067208 */ /* 0x000fe20005800000 */
[----:B----4-:R-:W-:-:S03]  /*15c0*/  FADD.FTZ R9, R12, R13 ;  /* 0x0000000d0c097221 */ /* 0x010fc60000010000 */
[----:B------:R-:W-:-:S04]  /*15d0*/  FSETP.GEU.FTZ.AND P3, PT, R6, R7, PT ;  /* 0x000000070600720b */ /* 0x000fc80003f7e000 */
[----:B------:R-:W-:-:S09]  /*15e0*/  FSEL R11, R7, R6, !P3 ;  /* 0x00000006070b7208 */ /* 0x000fd20005800000 */
.L_x_68:
[----:B------:R-:W-:-:S13]  /*15f0*/  LOP3.LUT P3, R4, R20, 0x3, RZ, 0xc0, !PT ;  /* 0x0000000314047812 */ /* 0x000fda000786c0ff */
[----:B------:R-:W-:Y:S05]  /*1600*/  @!P3 BRA `(.L_x_65) ;  /* 0x00000000005cb947 */ /* 0x000fea0003800000 */
[----:B------:R-:W-:Y:S02]  /*1610*/  ISETP.NE.AND P4, PT, R4, 0x1, PT ;  /* 0x000000010400780c */ /* 0x000fe40003f85270 */
[----:B------:R-:W-:-:S11]  /*1620*/  LOP3.LUT P3, RZ, R22, 0x20, RZ, 0xc0, !PT ;  /* 0x0000002016ff7812 */ /* 0x000fd6000786c0ff */
[----:B------:R-:W-:Y:S05]  /*1630*/  @!P4 BRA `(.L_x_69) ;  /* 0x000000000030c947 */ /* 0x000fea0003800000 */
[C---:B------:R-:W-:Y:S02]  /*1640*/  IMAD R7, R8.reuse, 0x4, R21 ;  /* 0x0000000408077824 */ /* 0x040fe400078e0215 */
[----:B------:R-:W-:-:S03]  /*1650*/  VIADD R8, R8, 0x2 ;  /* 0x0000000208087836 */ /* 0x000fc60000000000 */
[----:B-1----:R-:W0:Y:S01]  /*1660*/  LDS.64 R4, [R7] ;  /* 0x0000000007047984 */ /* 0x002e220000000a00 */
[----:B------:R-:W-:-:S05]  /*1670*/  LEA R6, R22, R7, 0x2 ;  /* 0x0000000716067211 */ /* 0x000fca00078e10ff */
[----:B------:R-:W1:Y:S04]  /*1680*/  LDS R10, [R6] ;  /* 0x00000000060a7984 */ /* 0x000e680000000800 */
[----:B------:R-:W2:Y:S01]  /*1690*/  LDS R12, [R6+0x4] ;  /* 0x00000400060c7984 */ /* 0x000ea20000000800 */
[----:B0-----:R-:W-:-:S04]  /*16a0*/  FSETP.GEU.FTZ.AND P4, PT, R11, R4, PT ;  /* 0x000000040b00720b */ /* 0x001fc80003f9e000 */
[----:B------:R-:W-:Y:S01]  /*16b0*/  FSEL R4, R4, R11, !P4 ;  /* 0x0000000b04047208 */ /* 0x000fe20006000000 */
[----:B-1----:R-:W-:-:S03]  /*16c0*/  FADD.FTZ R9, R9, R10 ;  /* 0x0000000a09097221 */ /* 0x002fc60000010000 */
[----:B------:R-:W-:Y:S01]  /*16d0*/  FSETP.GEU.FTZ.AND P4, PT, R4, R5, PT ;  /* 0x000000050400720b */ /* 0x000fe20003f9e000 */
[----:B--2---:R-:W-:-:S03]  /*16e0*/  FADD.FTZ R9, R9, R12 ;  /* 0x0000000c09097221 */ /* 0x004fc60000010000 */
[----:B------:R-:W-:-:S09]  /*16f0*/  FSEL R11, R5, R4, !P4 ;  /* 0x00000004050b7208 */ /* 0x000fd20006000000 */
.L_x_69:
[----:B------:R-:W-:Y:S05]  /*1700*/  @!P3 BRA `(.L_x_65) ;  /* 0x00000000001cb947 */ /* 0x000fea0003800000 */
[----:B-1----:R-:W-:-:S05]  /*1710*/  LEA R5, R8, R21, 0x2 ;  /* 0x0000001508057211 */ /* 0x002fca00078e10ff */
[----:B------:R-:W-:Y:S01]  /*1720*/  IMAD R6, R22, 0x4, R5 ;  /* 0x0000000416067824 */ /* 0x000fe200078e0205 */
[----:B------:R-:W0:Y:S05]  /*1730*/  LDS R4, [R5] ;  /* 0x0000000005047984 */ /* 0x000e2a0000000800 */
[----:B------:R-:W1:Y:S01]  /*1740*/  LDS R6, [R6] ;  /* 0x0000000006067984 */ /* 0x000e620000000800 */
[----:B0-----:R-:W-:-:S04]  /*1750*/  FSETP.GEU.FTZ.AND P3, PT, R11, R4, PT ;  /* 0x000000040b00720b */ /* 0x001fc80003f7e000 */
[----:B------:R-:W-:Y:S01]  /*1760*/  FSEL R11, R4, R11, !P3 ;  /* 0x0000000b040b7208 */ /* 0x000fe20005800000 */
[----:B-1----:R-:W-:-:S08]  /*1770*/  FADD.FTZ R9, R9, R6 ;  /* 0x0000000609097221 */ /* 0x002fd00000010000 */
.L_x_65:
[----:B------:R-:W-:Y:S01]  /*1780*/  LEA R4, R22, R21, 0x2 ;  /* 0x0000001516047211 */ /* 0x000fe200078e10ff */
[----:B------:R2:W-:Y:S04]  /*1790*/  STS [R21], R11 ;  /* 0x0000000b15007388 */ /* 0x0005e80000000800 */
[----:B------:R2:W-:Y:S02]  /*17a0*/  STS [R4], R9 ;  /* 0x0000000904007388 */ /* 0x0005e40000000800 */
.L_x_64:
[----:B------:R-:W-:Y:S05]  /*17b0*/  BSYNC.RECONVERGENT B0 ;  /* 0x0000000000007941 */ /* 0x000fea0003800200 */
.L_x_63:
[----:B------:R-:W-:Y:S01]  /*17c0*/  BAR.SYNC.DEFER_BLOCKING 0x0 ;  /* 0x0000000000007b1d */ /* 0x000fe20000010000 */
[----:B------:R-:W-:Y:S01]  /*17d0*/  ISETP.NE.AND P3, PT, R19, RZ, PT ;  /* 0x000000ff1300720c */ /* 0x000fe20003f65270 */
[----:B------:R-:W-:Y:S02]  /*17e0*/  IMAD R24, R22, 0x4, R21 ;  /* 0x0000000416187824 */ /* 0x000fe400078e0215 */
[----:B-1----:R-:W-:Y:S02]  /*17f0*/  HFMA2 R10, -RZ, RZ, 0, 0 ;  /* 0x00000000ff0a7431 */ /* 0x002fe400000001ff */
[----:B------:R-:W-:Y:S01]  /*1800*/  IMAD.MOV.U32 R8, RZ, RZ, R2 ;  /* 0x000000ffff087224 */ /* 0x000fe200078e0002 */
[----:B--2---:R-:W-:Y:S01]  /*1810*/  MOV R9, R3 ;  /* 0x0000000300097202 */ /* 0x004fe20000000f00 */
[----:B------:R-:W1:Y:S04]  /*1820*/  LDS R24, [R24] ;  /* 0x0000000018187984 */ /* 0x000e680000000800 */
[----:B------:R2:W3:Y:S01]  /*1830*/  LDS R26, [R21] ;  /* 0x00000000151a7984 */ /* 0x0004e20000000800 */
[----:B------:R-:W-:Y:S06]  /*1840*/  BAR.SYNC.DEFER_BLOCKING 0x0 ;  /* 0x0000000000007b1d */ /* 0x000fec0000010000 */
[----:B------:R-:W-:Y:S05]  /*1850*/  @!P3 BRA `(.L_x_70) ;  /* 0x000000000038b947 */ /* 0x000fea0003800000 */
[----:B------:R-:W-:Y:S01]  /*1860*/  ISETP.GE.U32.AND P3, PT, R16, R19, PT ;  /* 0x000000131000720c */ /* 0x000fe20003f66070 */
[----:B------:R-:W-:Y:S01]  /*1870*/  BSSY.RECONVERGENT B0, `(.L_x_71) ;  /* 0x000000a000007945 */ /* 0x000fe20003800200 */
[----:B------:R-:W-:-:S11]  /*1880*/  IMAD.MOV.U32 R10, RZ, RZ, RZ ;  /* 0x000000ffff0a7224 */ /* 0x000fd600078e00ff */
[----:B------:R-:W-:Y:S05]  /*1890*/  @!P3 BRA `(.L_x_72) ;  /* 0x00000000001cb947 */ /* 0x000fea0003800000 */
[----:B------:R-:W-:-:S06]  /*18a0*/  IMAD.WIDE.U32 R4, R16, 0x2, R30 ;  /* 0x0000000210047825 */ /* 0x000fcc00078e001e */
[----:B------:R-:W4:Y:S02]  /*18b0*/  LDG.E.U16 R4, desc[UR4][R4.64] ;  /* 0x0000000404047981 */ /* 0x000f24000c1e1500 */
[----:B----4-:R-:W-:-:S05]  /*18c0*/  SHF.L.U32 R7, R4, 0x10, RZ ;  /* 0x0000001004077819 */ /* 0x010fca00000006ff */
[----:B---3--:R-:W-:-:S04]  /*18d0*/  FADD.FTZ R7, -R26, R7 ;  /* 0x000000071a077221 */ /* 0x008fc80000010100 */
[----:B------:R-:W-:-:S06]  /*18e0*/  FMUL.FTZ R7, R7, 1.4426950216293334961 ;  /* 0x3fb8aa3b07077820 */ /* 0x000fcc0000410000 */
[----:B------:R-:W3:Y:S02]  /*18f0*/  MUFU.EX2 R7, R7 ;  /* 0x0000000700077308 */ /* 0x000ee40000000800 */
[----:B---3--:R-:W-:-:S07]  /*1900*/  FADD.FTZ R10, RZ, R7 ;  /* 0x00000007ff0a7221 */ /* 0x008fce0000010000 */
.L_x_72:
[----:B------:R-:W-:Y:S05]  /*1910*/  BSYNC.RECONVERGENT B0 ;  /* 0x0000000000007941 */ /* 0x000fea0003800200 */
.L_x_71:
[----:B------:R-:W-:Y:S01]  /*1920*/  IADD3 R17, PT, PT, R19, R17, -R22 ;  /* 0x0000001113117210 */ /* 0x000fe20007ffe816 */
[----:B------:R-:W-:-:S07]  /*1930*/  IMAD.WIDE.U32 R8, R22, 0x2, R30 ;  /* 0x0000000216087825 */ /* 0x000fce00078e001e */
.L_x_70:
[----:B------:R-:W-:Y:S01]  /*1940*/  IMAD.SHL.U32 R6, R22, 0x8, RZ ;  /* 0x0000000816067824 */ /* 0x000fe200078e00ff */
[----:B------:R-:W-:Y:S01]  /*1950*/  MOV R4, RZ ;  /* 0x000000ff00047202 */ /* 0x000fe20000000f00 */
[----:B------:R-:W-:Y:S02]  /*1960*/  BSSY.RECONVERGENT B0, `(.L_x_73) ;  /* 0x000004a000007945 */ /* 0x000fe40003800200 */
[----:B------:R-:W4:Y:S01]  /*1970*/  I2F.U32.RP R7, R6 ;  /* 0x0000000600077306 */ /* 0x000f220000209000 */
[----:B------:R-:W-:-:S07]  /*1980*/  IMAD.MOV R13, RZ, RZ, -R6 ;  /* 0x000000ffff0d7224 */ /* 0x000fce00078e0a06 */
[----:B----4-:R-:W0:Y:S02]  /*1990*/  MUFU.RCP R7, R7 ;  /* 0x0000000700077308 */ /* 0x010e240000001000 */
[----:B0-----:R-:W-:-:S06]  /*19a0*/  IADD3 R11, PT, PT, R7, 0xffffffe, RZ ;  /* 0x0ffffffe070b7810 */ /* 0x001fcc0007ffe0ff */
[----:B------:R-:W0:Y:S02]  /*19b0*/  F2I.FTZ.U32.TRUNC.NTZ R5, R11 ;  /* 0x0000000b00057305 */ /* 0x000e24000021f000 */
[----:B0-----:R-:W-:-:S04]  /*19c0*/  IMAD R13, R13, R5, RZ ;  /* 0x000000050d0d7224 */ /* 0x001fc800078e02ff */
[----:B------:R-:W-:-:S06]  /*19d0*/  IMAD.HI.U32 R4, R5, R13, R4 ;  /* 0x0000000d05047227 */ /* 0x000fcc00078e0004 */
[----:B------:R-:W-:-:S04]  /*19e0*/  IMAD.HI.U32 R4, R4, R17, RZ ;  /* 0x0000001104047227 */ /* 0x000fc800078e00ff */
[----:B------:R-:W-:-:S04]  /*19f0*/  IMAD.MOV R4, RZ, RZ, -R4 ;  /* 0x000000ffff047224 */ /* 0x000fc800078e0a04 */
[----:B------:R-:W-:Y:S01]  /*1a00*/  IMAD R5, R6, R4, R17 ;  /* 0x0000000406057224 */ /* 0x000fe200078e0211 */
[----:B------:R-:W-:-:S04]  /*1a10*/  LOP3.LUT R4, RZ, R6, RZ, 0x33, !PT ;  /* 0x00000006ff047212 */ /* 0x000fc800078e33ff */
[----:B------:R-:W-:-:S13]  /*1a20*/  ISETP.GE.U32.AND P3, PT, R5, R6, PT ;  /* 0x000000060500720c */ /* 0x000fda0003f66070 */
[----:B------:R-:W-:-:S04]  /*1a30*/  @P3 IADD3 R5, PT, PT, -R6, R5, RZ ;  /* 0x0000000506053210 */ /* 0x000fc80007ffe1ff */
[----:B------:R-:W-:-:S13]  /*1a40*/  ISETP.GE.U32.AND P3, PT, R5, R6, PT ;  /* 0x000000060500720c */ /* 0x000fda0003f66070 */
[----:B------:R-:W-:-:S05]  /*1a50*/  @P3 IMAD.IADD R5, R5, 0x1, -R6 ;  /* 0x0000000105053824 */ /* 0x000fca00078e0a06 */
[----:B------:R-:W-:-:S04]  /*1a60*/  SEL R4, R4, R5, !P0 ;  /* 0x0000000504047207 */ /* 0x000fc80004000000 */
[----:B------:R-:W-:Y:S01]  /*1a70*/  IADD3 R11, PT, PT, -R4, R17, RZ ;  /* 0x00000011040b7210 */ /* 0x000fe20007ffe1ff */
[----:B------:R-:W-:-:S03]  /*1a80*/  IMAD.SHL.U32 R4, R16, 0x8, RZ ;  /* 0x0000000810047824 */ /* 0x000fc600078e00ff */
[----:B------:R-:W-:Y:S02]  /*1a90*/  IADD3 R12, PT, PT, R11, R16, RZ ;  /* 0x000000100b0c7210 */ /* 0x000fe40007ffe0ff */
[----:B------:R-:W-:Y:S02]  /*1aa0*/  ISETP.GE.AND P0, PT, R4, R11, PT ;  /* 0x0000000b0400720c */ /* 0x000fe40003f06270 */
[----:B------:R-:W-:-:S11]  /*1ab0*/  ISETP.GE.AND P3, PT, R12, R17, PT ;  /* 0x000000110c00720c */ /* 0x000fd60003f66270 */
[----:B------:R-:W-:Y:S05]  /*1ac0*/  @P0 BRA `(.L_x_74) ;  /* 0x0000000000cc0947 */ /* 0x000fea0003800000 */
[----:B------:R-:W-:-:S07]  /*1ad0*/  IMAD.MOV.U32 R13, RZ, RZ, R16 ;  /* 0x000000ffff0d7224 */ /* 0x000fce00078e0010 */
.L_x_75:
[----:B------:R-:W-:-:S06]  /*1ae0*/  IMAD.WIDE R4, R13, 0x10, R8 ;  /* 0x000000100d047825 */ /* 0x000fcc00078e0208 */
[----:B------:R-:W4:Y:S01]  /*1af0*/  LDG.E.128 R4, desc[UR4][R4.64] ;  /* 0x0000000404047981 */ /* 0x000f22000c1e1d00 */
[----:B------:R-:W-:Y:S02]  /*1b00*/  IADD3 R13, PT, PT, R22, R13, RZ ;  /* 0x0000000d160d7210 */ /* 0x000fe40007ffe0ff */
[----:B----4-:R-:W-:Y:S01]  /*1b10*/  SHF.L.U32 R15, R4, 0x10, RZ ;  /* 0x00000010040f7819 */ /* 0x010fe200000006ff */
[----:B------:R-:W-:Y:S01]  /*1b20*/  IMAD.U32 R31, R6, 0x10000, RZ ;  /* 0x00010000061f7824 */ /* 0x000fe200078e00ff */
[----:B------:R-:W-:Y:S02]  /*1b30*/  PRMT R14, R4, 0x7632, R14 ;  /* 0x00007632040e7816 */ /* 0x000fe4000000000e */
[C---:B------:R-:W-:Y:S01]  /*1b40*/  SHF.L.U32 R27, R5.reuse, 0x10, RZ ;  /* 0x00000010051b7819 */ /* 0x040fe200000006ff */
[----:B---3--:R-:W-:Y:S01]  /*1b50*/  FADD.FTZ R15, -R26, R15 ;  /* 0x0000000f1a0f7221 */ /* 0x008fe20000010100 */
[----:B------:R-:W-:Y:S01]  /*1b60*/  PRMT R6, R5, 0x7632, R6 ;  /* 0x0000763205067816 */ /* 0x000fe20000000006 */
[----:B------:R-:W-:-:S02]  /*1b70*/  IMAD.U32 R19, R14, 0x10000, RZ ;  /* 0x000100000e137824 */ /* 0x000fc400078e00ff */
[C---:B------:R-:W-:Y:S01]  /*1b80*/  FADD.FTZ R31, -R26.reuse, R31 ;  /* 0x0000001f1a1f7221 */ /* 0x040fe20000010100 */
[----:B------:R-:W-:Y:S01]  /*1b90*/  FMUL.FTZ R15, R15, 1.4426950216293334961 ;  /* 0x3fb8aa3b0f0f7820 */ /* 0x000fe20000410000 */
[C---:B------:R-:W-:Y:S01]  /*1ba0*/  FADD.FTZ R27, -R26.reuse, R27 ;  /* 0x0000001b1a1b7221 */ /* 0x040fe20000010100 */
[----:B------:R-:W-:-:S03]  /*1bb0*/  FADD.FTZ R19, -R26, R19 ;  /* 0x000000131a137221 */ /* 0x000fc60000010100 */
[----:B------:R-:W-:Y:S01]  /*1bc0*/  FMUL.FTZ R27, R27, 1.4426950216293334961 ;  /* 0x3fb8aa3b1b1b7820 */ /* 0x000fe20000410000 */
[----:B------:R-:W-:Y:S01]  /*1bd0*/  FMUL.FTZ R19, R19, 1.4426950216293334961 ;  /* 0x3fb8aa3b13137820 */ /* 0x000fe20000410000 */
[----:B------:R-:W0:Y:S08]  /*1be0*/  MUFU.EX2 R15, R15 ;  /* 0x0000000f000f7308 */ /* 0x000e300000000800 */
[----:B------:R-:W3:Y:S08]  /*1bf0*/  MUFU.EX2 R19, R19 ;  /* 0x0000001300137308 */ /* 0x000ef00000000800 */
[----:B------:R-:W4:Y:S01]  /*1c00*/  MUFU.EX2 R5, R27 ;  /* 0x0000001b00057308 */ /* 0x000f220000000800 */
[----:B0-----:R-:W-:Y:S01]  /*1c10*/  FADD.FTZ R10, R15, R10 ;  /* 0x0000000a0f0a7221 */ /* 0x001fe20000010000 */
[----:B------:R-:W-:-:S05]  /*1c20*/  SHF.L.U32 R15, R6, 0x10, RZ ;  /* 0x00000010060f7819 */ /* 0x000fca00000006ff */
[----:B------:R-:W-:Y:S01]  /*1c30*/  FADD.FTZ R15, -R26, R15 ;  /* 0x0000000f1a0f7221 */ /* 0x000fe20000010100 */
[----:B---3--:R-:W-:Y:S01]  /*1c40*/  FADD.FTZ R4, R10, R19 ;  /* 0x000000130a047221 */ /* 0x008fe20000010000 */
[----:B------:R-:W-:Y:S01]  /*1c50*/  IMAD.U32 R19, R7, 0x10000, RZ ;  /* 0x0001000007137824 */ /* 0x000fe200078e00ff */
[----:B------:R-:W-:Y:S01]  /*1c60*/  PRMT R7, R6, 0x7632, R7 ;  /* 0x0000763206077816 */ /* 0x000fe20000000007 */
[----:B------:R-:W-:Y:S01]  /*1c70*/  FMUL.FTZ R15, R15, 1.4426950216293334961 ;  /* 0x3fb8aa3b0f0f7820 */ /* 0x000fe20000410000 */
[----:B------:R-:W-:Y:S01]  /*1c80*/  FMUL.FTZ R10, R31, 1.4426950216293334961 ;  /* 0x3fb8aa3b1f0a7820 */ /* 0x000fe20000410000 */
[----:B------:R-:W-:Y:S01]  /*1c90*/  FADD.FTZ R14, -R26, R19 ;  /* 0x000000131a0e7221 */ /* 0x000fe20000010100 */
[C---:B------:R-:W-:Y:S01]  /*1ca0*/  SHF.L.U32 R19, R7.reuse, 0x10, RZ ;  /* 0x0000001007137819 */ /* 0x040fe200000006ff */
[----:B------:R-:W0:Y:S01]  /*1cb0*/  MUFU.EX2 R6, R15 ;  /* 0x0000000f00067308 */ /* 0x000e220000000800 */
[----:B----4-:R-:W-:Y:S01]  /*1cc0*/  FADD.FTZ R5, R4, R5 ;  /* 0x0000000504057221 */ /* 0x010fe20000010000 */
[----:B------:R-:W-:Y:S01]  /*1cd0*/  FMUL.FTZ R18, R14, 1.4426950216293334961 ;  /* 0x3fb8aa3b0e127820 */ /* 0x000fe20000410000 */
[----:B------:R-:W-:Y:S01]  /*1ce0*/  PRMT R14, R7, 0x7632, R14 ;  /* 0x00007632070e7816 */ /* 0x000fe2000000000e */
[----:B------:R-:W-:-:S04]  /*1cf0*/  FADD.FTZ R19, -R26, R19 ;  /* 0x000000131a137221 */ /* 0x000fc80000010100 */
[----:B------:R-:W-:Y:S02]  /*1d00*/  IMAD.U32 R27, R14, 0x10000, RZ ;  /* 0x000100000e1b7824 */ /* 0x000fe400078e00ff */
[----:B------:R-:W-:Y:S01]  /*1d10*/  FMUL.FTZ R14, R19, 1.4426950216293334961 ;  /* 0x3fb8aa3b130e7820 */ /* 0x000fe20000410000 */
[----:B------:R-:W3:Y:S01]  /*1d20*/  MUFU.EX2 R10, R10 ;  /* 0x0000000a000a7308 */ /* 0x000ee20000000800 */
[----:B------:R-:W-:-:S04]  /*1d30*/  FADD.FTZ R27, -R26, R27 ;  /* 0x0000001b1a1b7221 */ /* 0x000fc80000010100 */
[----:B------:R-:W-:Y:S01]  /*1d40*/  FMUL.FTZ R27, R27, 1.4426950216293334961 ;  /* 0x3fb8aa3b1b1b7820 */ /* 0x000fe20000410000 */
[----:B0-----:R-:W-:Y:S02]  /*1d50*/  FADD.FTZ R5, R5, R6 ;  /* 0x0000000605057221 */ /* 0x001fe40000010000 */
[----:B------:R-:W0:Y:S01]  /*1d60*/  MUFU.EX2 R14, R14 ;  /* 0x0000000e000e7308 */ /* 0x000e220000000800 */
[----:B------:R-:W-:-:S05]  /*1d70*/  IMAD.SHL.U32 R6, R13, 0x8, RZ ;  /* 0x000000080d067824 */ /* 0x000fca00078e00ff */
[----:B------:R-:W-:Y:S02]  /*1d80*/  ISETP.GE.AND P0, PT, R6, R11, PT ;  /* 0x0000000b0600720c */ /* 0x000fe40003f06270 */
[----:B------:R-:W4:Y:S01]  /*1d90*/  MUFU.EX2 R7, R18 ;  /* 0x0000001200077308 */ /* 0x000f220000000800 */
[----:B---3--:R-:W-:-:S07]  /*1da0*/  FADD.FTZ R5, R5, R10 ;  /* 0x0000000a05057221 */ /* 0x008fce0000010000 */
[----:B------:R-:W3:Y:S01]  /*1db0*/  MUFU.EX2 R27, R27 ;  /* 0x0000001b001b7308 */ /* 0x000ee20000000800 */
[----:B0-----:R-:W-:-:S04]  /*1dc0*/  FADD.FTZ R4, R5, R14 ;  /* 0x0000000e05047221 */ /* 0x001fc80000010000 */
[----:B----4-:R-:W-:-:S04]  /*1dd0*/  FADD.FTZ R4, R4, R7 ;  /* 0x0000000704047221 */ /* 0x010fc80000010000 */
[----:B---3--:R-:W-:Y:S01]  /*1de0*/  FADD.FTZ R10, R4, R27 ;  /* 0x0000001b040a7221 */ /* 0x008fe20000010000 */
[----:B------:R-:W-:Y:S06]  /*1df0*/  @!P0 BRA `(.L_x_75) ;  /* 0xfffffffc00388947 */ /* 0x000fec000383ffff */
.L_x_74:
[----:B------:R-:W-:Y:S05]  /*1e00*/  BSYNC.RECONVERGENT B0 ;  /* 0x0000000000007941 */ /* 0x000fea0003800200 */
.L_x_73:
[----:B------:R-:W-:Y:S04]  /*1e10*/  BSSY.RECONVERGENT B0, `(.L_x_76) ;  /* 0x000000c000007945 */ /* 0x000fe80003800200 */
[----:B------:R-:W-:Y:S05]  /*1e20*/  @P3 BRA `(.L_x_77) ;  /* 0x0000000000283947 */ /* 0x000fea0003800000 */
.L_x_78:
[----:B------:R-:W-:-:S06]  /*1e30*/  IMAD.WIDE R4, R12, 0x2, R8 ;  /* 0x000000020c047825 */ /* 0x000fcc00078e0208 */
[----:B------:R-:W4:Y:S01]  /*1e40*/  LDG.E.U16 R4, desc[UR4][R4.64] ;  /* 0x0000000404047981 */ /* 0x000f22000c1e1500 */
[----:B------:R-:W-:-:S05]  /*1e50*/  IMAD.IADD R12, R22, 0x1, R12 ;  /* 0x00000001160c7824 */ /* 0x000fca00078e020c */
[----:B------:R-:W-:Y:S02]  /*1e60*/  ISETP.GE.AND P0, PT, R12, R17, PT ;  /* 0x000000110c00720c */ /* 0x000fe40003f06270 */
[----:B----4-:R-:W-:-:S05]  /*1e70*/  SHF.L.U32 R7, R4, 0x10, RZ ;  /* 0x0000001004077819 */ /* 0x010fca00000006ff */
[----:B---3--:R-:W-:-:S04]  /*1e80*/  FADD.FTZ R7, -R26, R7 ;  /* 0x000000071a077221 */ /* 0x008fc80000010100 */
[----:B------:R-:W-:-:S06]  /*1e90*/  FMUL.FTZ R7, R7, 1.4426950216293334961 ;  /* 0x3fb8aa3b07077820 */ /* 0x000fcc0000410000 */
[----:B------:R-:W0:Y:S02]  /*1ea0*/  MUFU.EX2 R7, R7 ;  /* 0x0000000700077308 */ /* 0x000e240000000800 */
[----:B0-----:R-:W-:Y:S01]  /*1eb0*/  FADD.FTZ R10, R7, R10 ;  /* 0x0000000a070a7221 */ /* 0x001fe20000010000 */
[----:B------:R-:W-:Y:S06]  /*1ec0*/  @!P0 BRA `(.L_x_78) ;  /* 0xfffffffc00d88947 */ /* 0x000fec000383ffff */
.L_x_77:
[----:B------:R-:W-:Y:S05]  /*1ed0*/  BSYNC.RECONVERGENT B0 ;  /* 0x0000000000007941 */ /* 0x000fea0003800200 */
.L_x_76:
[----:B------:R-:W-:Y:S06]  /*1ee0*/  BAR.SYNC.DEFER_BLOCKING 0x0 ;  /* 0x0000000000007b1d */ /* 0x000fec0000010000 */
[----:B------:R0:W-:Y:S02]  /*1ef0*/  STS [R25], R10 ;  /* 0x0000000a19007388 */ /* 0x0001e40000000800 */
[----:B------:R-:W-:Y:S06]  /*1f00*/  BAR.SYNC.DEFER_BLOCKING 0x0 ;  /* 0x0000000000007b1d */ /* 0x000fec0000010000 */
[----:B------:R-:W-:Y:S05]  /*1f10*/  @!P1 BRA `(.L_x_79) ;  /* 0x0000000000ac9947 */ /* 0x000fea0003800000 */
[----:B------:R-:W-:-:S05]  /*1f20*/  IMAD R27, R16, 0x7c, R25 ;  /* 0x0000007c101b7824 */ /* 0x000fca00078e0219 */
[----:B------:R-:W4:Y:S04]  /*1f30*/  LDS.128 R12, [R27] ;  /* 0x000000001b0c7984 */ /* 0x000f280000000c00 */
[----:B------:R-:W1:Y:S04]  /*1f40*/  LDS.128 R4, [R27+0x10] ;  /* 0x000010001b047984 */ /* 0x000e680000000c00 */
[----:B0-----:R-:W0:Y:S01]  /*1f50*/  LDS.128 R8, [R27+0x20] ;  /* 0x000020001b087984 */ /* 0x001e220000000c00 */
[----:B----4-:R-:W-:-:S04]  /*1f60*/  FADD.FTZ R12, RZ, R12 ;  /* 0x0000000cff0c7221 */ /* 0x010fc80000010000 */
[----:B------:R-:W-:-:S04]  /*1f70*/  FADD.FTZ R13, R13, R12 ;  /* 0x0000000c0d0d7221 */ /* 0x000fc80000010000 */
[----:B------:R-:W-:-:S04]  /*1f80*/  FADD.FTZ R14, R14, R13 ;  /* 0x0000000d0e0e7221 */ /* 0x000fc80000010000 */
[----:B------:R-:W-:Y:S02]  /*1f90*/  FADD.FTZ R17, R15, R14 ;  /* 0x0000000e0f117221 */ /* 0x000fe40000010000 */
[----:B------:R-:W4:Y:S02]  /*1fa0*/  LDS.128 R12, [R27+0x30] ;  /* 0x000030001b0c7984 */ /* 0x000f240000000c00 */
[----:B-1----:R-:W-:-:S04]  /*1fb0*/  FADD.FTZ R4, R17, R4 ;  /* 0x0000000411047221 */ /* 0x002fc80000010000 */
[----:B------:R-:W-:-:S04]  /*1fc0*/  FADD.FTZ R5, R5, R4 ;  /* 0x0000000405057221 */ /* 0x000fc80000010000 */
[----:B------:R-:W-:-:S04]  /*1fd0*/  FADD.FTZ R6, R6, R5 ;  /* 0x0000000506067221 */ /* 0x000fc80000010000 */
[----:B------:R-:W-:Y:S02]  /*1fe0*/  FADD.FTZ R17, R7, R6 ;  /* 0x0000000607117221 */ /* 0x000fe40000010000 */
[----:B------:R-:W1:Y:S02]  /*1ff0*/  LDS.128 R4, [R27+0x40] ;  /* 0x000040001b047984 */ /* 0x000e640000000c00 */
[----:B0-----:R-:W-:-:S04]  /*2000*/  FADD.FTZ R8, R17, R8 ;  /* 0x0000000811087221 */ /* 0x001fc80000010000 */
[----:B------:R-:W-:-:S04]  /*2010*/  FADD.FTZ R9, R9, R8 ;  /* 0x0000000809097221 */ /* 0x000fc80000010000 */
[----:B------:R-:W-:-:S04]  /*2020*/  FADD.FTZ R10, R10, R9 ;  /* 0x000000090a0a7221 */ /* 0x000fc80000010000 */
[----:B------:R-:W-:Y:S02]  /*2030*/  FADD.FTZ R17, R11, R10 ;  /* 0x0000000a0b117221 */ /* 0x000fe40000010000 */
[----:B------:R-:W0:Y:S02]  /*2040*/  LDS.128 R8, [R27+0x50] ;  /* 0x000050001b087984 */ /* 0x000e240000000c00 */
[----:B----4-:R-:W-:-:S04]  /*2050*/  FADD.FTZ R12, R17, R12 ;  /* 0x0000000c110c7221 */ /* 0x010fc80000010000 */
[----:B------:R-:W-:-:S04]  /*2060*/  FADD.FTZ R13, R13, R12 ;  /* 0x0000000c0d0d7221 */ /* 0x000fc80000010000 */
[----:B------:R-:W-:-:S04]  /*2070*/  FADD.FTZ R14, R14, R13 ;  /* 0x0000000d0e0e7221 */ /* 0x000fc80000010000 */
[----:B------:R-:W-:Y:S02]  /*2080*/  FADD.FTZ R17, R15, R14 ;  /* 0x0000000e0f117221 */ /* 0x000fe40000010000 */
[----:B------:R-:W4:Y:S02]  /*2090*/  LDS.128 R12, [R27+0x60] ;  /* 0x000060001b0c7984 */ /* 0x000f240000000c00 */
[----:B-1----:R-:W-:Y:S02]  /*20a0*/  FADD.FTZ R4, R17, R4 ;  /* 0x0000000411047221 */ /* 0x002fe40000010000 */
[----:B------:R-:W1:Y:S02]  /*20b0*/  LDS.128 R16, [R27+0x70] ;  /* 0x000070001b107984 */ /* 0x000e640000000c00 */
[----:B------:R-:W-:-:S04]  /*20c0*/  FADD.FTZ R5, R5, R4 ;  /* 0x0000000405057221 */ /* 0x000fc80000010000 */
[----:B------:R-:W-:-:S04]  /*20d0*/  FADD.FTZ R6, R6, R5 ;  /* 0x0000000506067221 */ /* 0x000fc80000010000 */
[----:B------:R-:W-:-:S04]  /*20e0*/  FADD.FTZ R7, R7, R6 ;  /* 0x0000000607077221 */ /* 0x000fc80000010000 */
[----:B0-----:R-:W-:-:S04]  /*20f0*/  FADD.FTZ R8, R7, R8 ;  /* 0x0000000807087221 */ /* 0x001fc80000010000 */
[----:B------:R-:W-:-:S04]  /*2100*/  FADD.FTZ R9, R9, R8 ;  /* 0x0000000809097221 */ /* 0x000fc80000010000 */
[----:B------:R-:W-:-:S04]  /*2110*/  FADD.FTZ R10, R10, R9 ;  /* 0x000000090a0a7221 */ /* 0x000fc80000010000 */
[----:B------:R-:W-:-:S04]  /*2120*/  FADD.FTZ R11, R11, R10 ;  /* 0x0000000a0b0b7221 */ /* 0x000fc80000010000 */
[----:B----4-:R-:W-:-:S04]  /*2130*/  FADD.FTZ R12, R11, R12 ;  /* 0x0000000c0b0c7221 */ /* 0x010fc80000010000 */
[----:B------:R-:W-:-:S04]  /*2140*/  FADD.FTZ R13, R13, R12 ;  /* 0x0000000c0d0d7221 */ /* 0x000fc80000010000 */
[----:B------:R-:W-:-:S04]  /*2150*/  FADD.FTZ R14, R14, R13 ;  /* 0x0000000d0e0e7221 */ /* 0x000fc80000010000 */
[----:B------:R-:W-:-:S04]  /*2160*/  FADD.FTZ R15, R15, R14 ;  /* 0x0000000e0f0f7221 */ /* 0x000fc80000010000 */
[----:B-1----:R-:W-:-:S04]  /*2170*/  FADD.FTZ R16, R15, R16 ;  /* 0x000000100f107221 */ /* 0x002fc80000010000 */
[----:B------:R-:W-:-:S04]  /*2180*/  FADD.FTZ R17, R17, R16 ;  /* 0x0000001011117221 */ /* 0x000fc80000010000 */
[----:B------:R-:W-:-:S04]  /*2190*/  FADD.FTZ R18, R18, R17 ;  /* 0x0000001112127221 */ /* 0x000fc80000010000 */
[----:B------:R-:W-:Y:S01]  /*21a0*/  FADD.FTZ R18, R19, R18 ;  /* 0x0000001213127221 */ /* 0x000fe20000010000 */
[----:B------:R-:W-:Y:S05]  /*21b0*/  WARPSYNC R23 ;  /* 0x0000000017007348 */ /* 0x000fea0003800000 */
[----:B------:R4:W-:Y:S02]  /*21c0*/  STS [R25], R18 ;  /* 0x0000001219007388 */ /* 0x0009e40000000800 */
.L_x_79:
[----:B------:R-:W-:Y:S05]  /*21d0*/  WARPSYNC.ALL ;  /* 0x0000000000007948 */ /* 0x000fea0003800000 */
[----:B------:R-:W-:Y:S06]  /*21e0*/  BAR.SYNC.DEFER_BLOCKING 0x0 ;  /* 0x0000000000007b1d */ /* 0x000fec0000010000 */
[----:B------:R-:W-:Y:S04]  /*21f0*/  BSSY.RECONVERGENT B0, `(.L_x_80) ;  /* 0x000004f000007945 */ /* 0x000fe80003800200 */
[----:B------:R-:W-:Y:S05]  /*2200*/  @P2 BRA `(.L_x_81) ;  /* 0x0000000400342947 */ /* 0x000fea0003800000 */
[----:B------:R-:W-:Y:S01]  /*2210*/  ISETP.GE.U32.AND P0, PT, R22, 0x20, PT ;  /* 0x000000201600780c */ /* 0x000fe20003f06070 */
[----:B------:R-:W-:-:S12]  /*2220*/  HFMA2 R17, -RZ, RZ, 0, 0 ;  /* 0x00000000ff117431 */ /* 0x000fd800000001ff */
[----:B------:R-:W-:Y:S05]  /*2230*/  @!P0 BRA `(.L_x_82) ;  /* 0x0000000400248947 */ /* 0x000fea0003800000 */
[C---:B------:R-:W-:Y:S01]  /*2240*/  VIADD R4, R20.reuse, 0xffffffff ;  /* 0xffffffff14047836 */ /* 0x040fe20000000000 */
[----:B------:R-:W-:Y:S02]  /*2250*/  LOP3.LUT R22, R20, 0xf, RZ, 0xc0, !PT ;  /* 0x0000000f14167812 */ /* 0x000fe400078ec0ff */
[----:B------:R-:W-:Y:S02]  /*2260*/  CS2R R16, SRZ ;  /* 0x0000000000107805 */ /* 0x000fe4000001ff00 */
[----:B------:R-:W-:Y:S02]  /*2270*/  ISETP.GE.U32.AND P0, PT, R4, 0xf, PT ;  /* 0x0000000f0400780c */ /* 0x000fe40003f06070 */
[----:B------:R-:W-:-:S11]  /*2280*/  ISETP.NE.AND P1, PT, R22, RZ, PT ;  /* 0x000000ff1600720c */ /* 0x000fd60003f25270 */
[----:B------:R-:W-:Y:S05]  /*2290*/  @!P0 BRA `(.L_x_83) ;  /* 0x0000000000748947 */ /* 0x000fea0003800000 */
[C---:B------:R-:W-:Y:S01]  /*22a0*/  LOP3.LUT R19, R20.reuse, 0x7fffff0, RZ, 0xc0, !PT ;  /* 0x07fffff014137812 */ /* 0x040fe200078ec0ff */
[----:B------:R-:W-:Y:S01]  /*22b0*/  IMAD.MOV.U32 R17, RZ, RZ, RZ ;  /* 0x000000ffff117224 */ /* 0x000fe200078e00ff */
[----:B------:R-:W-:Y:S02]  /*22c0*/  LOP3.LUT R16, R20, 0x30, RZ, 0xc0, !PT ;  /* 0x0000003014107812 */ /* 0x000fe400078ec0ff */
[----:B----4-:R-:W-:Y:S02]  /*22d0*/  IADD3 R18, PT, PT, R21, 0x20, RZ ;  /* 0x0000002015127810 */ /* 0x010fe40007ffe0ff */
[----:B------:R-:W-:-:S07]  /*22e0*/  IADD3 R19, PT, PT, -R19, RZ, RZ ;  /* 0x000000ff13137210 */ /* 0x000fce0007ffe1ff */
.L_x_84:
[----:B------:R-:W4:Y:S01]  /*22f0*/  LDS.128 R12, [R18+-0x20] ;  /* 0xffffe000120c7984 */ /* 0x000f220000000c00 */
[----:B------:R-:W-:-:S03]  /*2300*/  VIADD R19, R19, 0x10 ;  /* 0x0000001013137836 */ /* 0x000fc60000000000 */
[----:B0-----:R-:W0:Y:S02]  /*2310*/  LDS.128 R8, [R18+-0x10] ;  /* 0xfffff00012087984 */ /* 0x001e240000000c00 */
[----:B------:R-:W-:Y:S02]  /*2320*/  ISETP.NE.AND P0, PT, R19, RZ, PT ;  /* 0x000000ff1300720c */ /* 0x000fe40003f05270 */
[----:B------:R-:W1:Y:S01]  /*2330*/  LDS.128 R4, [R18] ;  /* 0x0000000012047984 */ /* 0x000e620000000c00 */
[----:B----4-:R-:W-:-:S04]  /*2340*/  FADD.FTZ R12, R12, R17 ;  /* 0x000000110c0c7221 */ /* 0x010fc80000010000 */
[----:B------:R-:W-:-:S04]  /*2350*/  FADD.FTZ R13, R13, R12 ;  /* 0x0000000c0d0d7221 */ /* 0x000fc80000010000 */
[----:B------:R-:W-:-:S04]  /*2360*/  FADD.FTZ R14, R14, R13 ;  /* 0x0000000d0e0e7221 */ /* 0x000fc80000010000 */
[----:B------:R-:W-:Y:S02]  /*2370*/  FADD.FTZ R17, R15, R14 ;  /* 0x0000000e0f117221 */ /* 0x000fe40000010000 */
[----:B------:R4:W2:Y:S02]  /*2380*/  LDS.128 R12, [R18+0x10] ;  /* 0x00001000120c7984 */ /* 0x0008a40000000c00 */
[----:B0-----:R-:W-:-:S04]  /*2390*/  FADD.FTZ R8, R17, R8 ;  /* 0x0000000811087221 */ /* 0x001fc80000010000 */
[----:B------:R-:W-:Y:S01]  /*23a0*/  FADD.FTZ R9, R9, R8 ;  /* 0x0000000809097221 */ /* 0x000fe20000010000 */
[----:B----4-:R-:W-:-:S03]  /*23b0*/  IADD3 R18, PT, PT, R18, 0x40, RZ ;  /* 0x0000004012127810 */ /* 0x010fc60007ffe0ff */
[----:B------:R-:W-:-:S04]  /*23c0*/  FADD.FTZ R10, R10, R9 ;  /* 0x000000090a0a7221 */ /* 0x000fc80000010000 */
[----:B------:R-:W-:-:S04]  /*23d0*/  FADD.FTZ R11, R11, R10 ;  /* 0x0000000a0b0b7221 */ /* 0x000fc80000010000 */
[----:B-1----:R-:W-:-:S04]  /*23e0*/  FADD.FTZ R4, R11, R4 ;  /* 0x000000040b047221 */ /* 0x002fc80000010000 */
[----:B------:R-:W-:-:S04]  /*23f0*/  FADD.FTZ R5, R5, R4 ;  /* 0x0000000405057221 */ /* 0x000fc80000010000 */
[----:B------:R-:W-:-:S04]  /*2400*/  FADD.FTZ R6, R6, R5 ;  /* 0x0000000506067221 */ /* 0x000fc80000010000 */
[----:B------:R-:W-:-:S04]  /*2410*/  FADD.FTZ R7, R7, R6 ;  /* 0x0000000607077221 */ /* 0x000fc80000010000 */
[----:B--2---:R-:W-:-:S04]  /*2420*/  FADD.FTZ R12, R7, R12 ;  /* 0x0000000c070c7221 */ /* 0x004fc80000010000 */
[----:B------:R-:W-:-:S04]  /*2430*/  FADD.FTZ R13, R13, R12 ;  /* 0x0000000c0d0d7221 */ /* 0x000fc80000010000 */
[----:B------:R-:W-:-:S04]  /*2440*/  FADD.FTZ R14, R14, R13 ;  /* 0x0000000d0e0e7221 */ /* 0x000fc80000010000 */
[----:B------:R-:W-:Y:S01]  /*2450*/  FADD.FTZ R17, R15, R14 ;  /* 0x0000000e0f117221 */ /* 0x000fe20000010000 */
[----:B------:R-:W-:Y:S06]  /*2460*/  @P0 BRA `(.L_x_84) ;  /* 0xfffffffc00a00947 */ /* 0x000fec000383ffff */
.L_x_83:
[----:B------:R-:W-:Y:S05]  /*2470*/  @!P1 BRA `(.L_x_82) ;  /* 0x0000000000949947 */ /* 0x000fea0003800000 */
[----:B------:R-:W-:Y:S02]  /*2480*/  ISETP.GE.U32.AND P0, PT, R22, 0x8, PT ;  /* 0x000000081600780c */ /* 0x000fe40003f06070 */
[----:B------:R-:W-:-:S04]  /*2490*/  LOP3.LUT R13, R20, 0x7, RZ, 0xc0, !PT ;  /* 0x00000007140d7812 */ /* 0x000fc800078ec0ff */
[----:B------:R-:W-:-:S07]  /*24a0*/  ISETP.NE.AND P1, PT, R13, RZ, PT ;  /* 0x000000ff0d00720c */ /* 0x000fce0003f25270 */
[----:B------:R-:W-:Y:S06]  /*24b0*/  @!P0 BRA `(.L_x_85) ;  /* 0x0000000000308947 */ /* 0x000fec0003800000 */
[C---:B------:R-:W-:Y:S01]  /*24c0*/  IMAD R12, R16.reuse, 0x4, R21 ;  /* 0x00000004100c7824 */ /* 0x040fe200078e0215 */
[----:B------:R-:W-:-:S04]  /*24d0*/  IADD3 R16, PT, PT, R16, 0x8, RZ ;  /* 0x0000000810107810 */ /* 0x000fc80007ffe0ff */
[----:B------:R-:W1:Y:S04]  /*24e0*/  LDS.128 R4, [R12] ;  /* 0x000000000c047984 */ /* 0x000e680000000c00 */
[----:B0-----:R-:W0:Y:S01]  /*24f0*/  LDS.128 R8, [R12+0x10] ;  /* 0x000010000c087984 */ /* 0x001e220000000c00 */
[----:B-1----:R-:W-:-:S04]  /*2500*/  FADD.FTZ R4, R17, R4 ;  /* 0x0000000411047221 */ /* 0x002fc80000010000 */
[----:B------:R-:W-:-:S04]  /*2510*/  FADD.FTZ R5, R4, R5 ;  /* 0x0000000504057221 */ /* 0x000fc80000010000 */
[----:B------:R-:W-:-:S04]  /*2520*/  FADD.FTZ R6, R5, R6 ;  /* 0x0000000605067221 */ /* 0x000fc80000010000 */
[----:B------:R-:W-:-:S04]  /*2530*/  FADD.FTZ R7, R6, R7 ;  /* 0x0000000706077221 */ /* 0x000fc80000010000 */
[----:B0-----:R-:W-:-:S04]  /*2540*/  FADD.FTZ R8, R7, R8 ;  /* 0x0000000807087221 */ /* 0x001fc80000010000 */
[----:B------:R-:W-:-:S04]  /*2550*/  FADD.FTZ R9, R8, R9 ;  /* 0x0000000908097221 */ /* 0x000fc80000010000 */
[----:B------:R-:W-:-:S04]  /*2560*/  FADD.FTZ R10, R9, R10 ;  /* 0x0000000a090a7221 */ /* 0x000fc80000010000 */
[----:B------:R-:W-:-:S07]  /*2570*/  FADD.FTZ R17, R10, R11 ;  /* 0x0000000b0a117221 */ /* 0x000fce0000010000 */
.L_x_85:
[----:B------:R-:W-:Y:S05]  /*2580*/  @!P1 BRA `(.L_x_82) ;  /* 0x0000000000509947 */ /* 0x000fea0003800000 */
[----:B------:R-:W-:Y:S02]  /*2590*/  ISETP.GE.U32.AND P0, PT, R13, 0x4, PT ;  /* 0x000000040d00780c */ /* 0x000fe40003f06070 */
[----:B------:R-:W-:-:S04]  /*25a0*/  LOP3.LUT R20, R20, 0x3, RZ, 0xc0, !PT ;  /* 0x0000000314147812 */ /* 0x000fc800078ec0ff */
[----:B------:R-:W-:-:S07]  /*25b0*/  ISETP.NE.AND P1, PT, R20, RZ, PT ;  /* 0x000000ff1400720c */ /* 0x000fce0003f25270 */
[----:B------:R-:W-:Y:S06]  /*25c0*/  @!P0 BRA `(.L_x_86) ;  /* 0x00000000001c8947 */ /* 0x000fec0003800000 */
[C---:B------:R-:W-:Y:S01]  /*25d0*/  IMAD R4, R16.reuse, 0x4, R21 ;  /* 0x0000000410047824 */ /* 0x040fe200078e0215 */
[----:B------:R-:W-:-:S05]  /*25e0*/  IADD3 R16, PT, PT, R16, 0x4, RZ ;  /* 0x0000000410107810 */ /* 0x000fca0007ffe0ff */
[----:B------:R-:W0:Y:S02]  /*25f0*/  LDS.128 R4, [R4] ;  /* 0x0000000004047984 */ /* 0x000e240000000c00 */
[----:B0-----:R-:W-:-:S04]  /*2600*/  FADD.FTZ R8, R17, R4 ;  /* 0x0000000411087221 */ /* 0x001fc80000010000 */
[----:B------:R-:W-:-:S04]  /*2610*/  FADD.FTZ R5, R8, R5 ;  /* 0x0000000508057221 */ /* 0x000fc80000010000 */
[----:B------:R-:W-:-:S04]  /*2620*/  FADD.FTZ R6, R5, R6 ;  /* 0x0000000605067221 */ /* 0x000fc80000010000 */
[----:B------:R-:W-:-:S07]  /*2630*/  FADD.FTZ R17, R6, R7 ;  /* 0x0000000706117221 */ /* 0x000fce0000010000 */
.L_x_86:
[----:B------:R-:W-:Y:S05]  /*2640*/  @!P1 BRA `(.L_x_82) ;  /* 0x0000000000209947 */ /* 0x000fea0003800000 */
[----:B------:R-:W-:Y:S01]  /*2650*/  IMAD R16, R16, 0x4, R21 ;  /* 0x0000000410107824 */ /* 0x000fe200078e0215 */
[----:B------:R-:W-:-:S07]  /*2660*/  IADD3 R20, PT, PT, -R20, RZ, RZ ;  /* 0x000000ff14147210 */ /* 0x000fce0007ffe1ff */
.L_x_87:
[----:B------:R0:W1:Y:S01]  /*2670*/  LDS R4, [R16] ;  /* 0x0000000010047984 */ /* 0x0000620000000800 */
[----:B------:R-:W-:-:S05]  /*2680*/  VIADD R20, R20, 0x1 ;  /* 0x0000000114147836 */ /* 0x000fca0000000000 */
[----:B------:R-:W-:Y:S02]  /*2690*/  ISETP.NE.AND P0, PT, R20, RZ, PT ;  /* 0x000000ff1400720c */ /* 0x000fe40003f05270 */
[----:B0-----:R-:W-:Y:S01]  /*26a0*/  IADD3 R16, PT, PT, R16, 0x4, RZ ;  /* 0x0000000410107810 */ /* 0x001fe20007ffe0ff */
[----:B-1----:R-:W-:-:S10]  /*26b0*/  FADD.FTZ R17, R4, R17 ;  /* 0x0000001104117221 */ /* 0x002fd40000010000 */
[----:B------:R-:W-:Y:S05]  /*26c0*/  @P0 BRA `(.L_x_87) ;  /* 0xfffffffc00e80947 */ /* 0x000fea000383ffff */
.L_x_82:
[----:B------:R0:W-:Y:S02]  /*26d0*/  STS [R21], R17 ;  /* 0x0000001115007388 */ /* 0x0001e40000000800 */
.L_x_81:
[----:B------:R-:W-:Y:S05]  /*26e0*/  BSYNC.RECONVERGENT B0 ;  /* 0x0000000000007941 */ /* 0x000fea0003800200 */
.L_x_80:
[----:B------:R-:W-:Y:S06]  /*26f0*/  BAR.SYNC.DEFER_BLOCKING 0x0 ;  /* 0x0000000000007b1d */ /* 0x000fec0000010000 */
[----:B------:R-:W-:Y:S05]  /*2700*/  @P2 EXIT ;  /* 0x000000000000294d */ /* 0x000fea0003800000 */
[C---:B-----5:R-:W-:Y:S01]  /*2710*/  LEA R2, P0, R28.reuse, R2, 0x1 ;  /* 0x000000021c027211 */ /* 0x060fe200078008ff */
[----:B0-2---:R-:W0:Y:S01]  /*2720*/  LDS R21, [R21] ;  /* 0x0000000015157984 */ /* 0x005e220000000800 */
[----:B------:R-:W2:Y:S01]  /*2730*/  LDCU.64 UR6, c[0x0][0x3a0] ;  /* 0x00007400ff0677ac */ /* 0x000ea20008000a00 */
[----:B------:R-:W1:Y:S01]  /*2740*/  LDC R10, c[0x0][0x3a8] ;  /* 0x0000ea00ff0a7b82 */ /* 0x000e620000000800 */
[----:B------:R-:W-:Y:S01]  /*2750*/  LEA.HI.X R3, R28, R3, R29, 0x1, P0 ;  /* 0x000000031c037211 */ /* 0x000fe200000f0c1d */
[----:B------:R-:W4:Y:S04]  /*2760*/  LDCU.128 UR8, c[0x0][0x380] ;  /* 0x00007000ff0877ac */ /* 0x000f280008000c00 */
[----:B------:R-:W4:Y:S01]  /*2770*/  LDG.E.U16 R2, desc[UR4][R2.64] ;  /* 0x0000000402027981 */ /* 0x000f22000c1e1500 */
[----:B--2---:R-:W2:Y:S01]  /*2780*/  I2F.S64 R4, UR6 ;  /* 0x0000000600047d12 */ /* 0x004ea20008301400 */
[----:B-1----:R-:W-:-:S07]  /*2790*/  FADD.FTZ R8, -R10, 1 ;  /* 0x3f8000000a087421 */ /* 0x002fce0000010100 */
[----:B--2---:R-:W-:Y:S08]  /*27a0*/  MUFU.RCP R4, R4 ;  /* 0x0000000400047308 */ /* 0x004ff00000001000 */
[----:B0-----:R-:W3:Y:S02]  /*27b0*/  MUFU.LG2 R5, R21 ;  /* 0x0000001500057308 */ /* 0x001ee40000000c00 */
[----:B---3--:R-:W-:Y:S01]  /*27c0*/  FFMA.FTZ R7, R5, 0.69314718246459960938, R26 ;  /* 0x3f31721805077823 */ /* 0x008fe2000001001a */
[----:B------:R-:W-:Y:S01]  /*27d0*/  IMAD.SHL.U32 R5, R0, 0x4, RZ ;  /* 0x0000000400057824 */ /* 0x000fe200078e00ff */
[----:B------:R-:W-:-:S02]  /*27e0*/  SHF.R.U32.HI R0, RZ, 0x1e, R0 ;  /* 0x0000001eff007819 */ /* 0x000fc40000011600 */
[----:B------:R-:W-:Y:S02]  /*27f0*/  FFMA.FTZ R24, -R24, R4, R7 ;  /* 0x0000000418187223 */ /* 0x000fe40000010107 */
[----:B----4-:R-:W-:Y:S01]  /*2800*/  IADD3 R4, P1, PT, R5, UR10, RZ ;  /* 0x0000000a05047c10 */ /* 0x010fe2000ff3e0ff */
[----:B------:R-:W-:-:S06]  /*2810*/  IMAD.U32 R6, R2, 0x10000, RZ ;  /* 0x0001000002067824 */ /* 0x000fcc00078e00ff */
[----:B------:R-:W0:Y:S02]  /*2820*/  F2F.BF16.F32 R6, R6 ;  /* 0x0000000600067304 */ /* 0x000e240000202000 */
[----:B0-----:R-:W-:-:S05]  /*2830*/  SHF.L.U32 R2, R6, 0x10, RZ ;  /* 0x0000001006027819 */ /* 0x001fca00000006ff */
[----:B------:R-:W-:Y:S01]  /*2840*/  FADD.FTZ R3, -R7, R2 ;  /* 0x0000000207037221 */ /* 0x000fe20000010100 */
[----:B------:R-:W-:Y:S02]  /*2850*/  IADD3 R2, P0, PT, R5, UR8, RZ ;  /* 0x0000000805027c10 */ /* 0x000fe4000ff1e0ff */
[C---:B------:R-:W-:Y:S01]  /*2860*/  IADD3.X R5, PT, PT, R0.reuse, UR11, RZ, P1, !PT ;  /* 0x0000000b00057c10 */ /* 0x040fe20008ffe4ff */
[----:B------:R-:W-:Y:S01]  /*2870*/  FMUL.FTZ R9, R3, R8 ;  /* 0x0000000803097220 */ /* 0x000fe20000410000 */
[----:B------:R-:W-:-:S03]  /*2880*/  IADD3.X R3, PT, PT, R0, UR9, RZ, P0, !PT ;  /* 0x0000000900037c10 */ /* 0x000fc600087fe4ff */
[----:B------:R-:W-:-:S05]  /*2890*/  FFMA.FTZ R9, R24, R10, -R9 ;  /* 0x0000000a18097223 */ /* 0x000fca0000010809 */
[----:B------:R-:W-:Y:S04]  /*28a0*/  STG.E desc[UR4][R2.64], R9 ;  /* 0x0000000902007986 */ /* 0x000fe8000c101904 */
[----:B------:R-:W-:Y:S01]  /*28b0*/  STG.E desc[UR4][R4.64], R7 ;  /* 0x0000000704007986 */ /* 0x000fe2000c101904 */
[----:B------:R-:W-:Y:S05]  /*28c0*/  EXIT ;  /* 0x000000000000794d */ /* 0x000fea0003800000 */
.L_x_88:
        /* <DEDUP_REMOVED lines=11> */
.L_x_230:


//--------------------- .text._Z27cunn_SoftMaxXEntropyForwardILi8EN3c108BFloat16EfS1_25LogSoftMaxForwardEpilogueEvPT1_PT2_PT0_Pllf --------------------------
	.section	.text._Z27cunn_SoftMaxXEntropyForwardILi8EN3c108BFloat16EfS1_25LogSoftMaxForwardEpilogueEvPT1_PT2_PT0_Pllf,"ax",@progbits
	.align	128
        .global         _Z27cunn_SoftMaxXEntropyForwardILi8EN3c108BFloat16EfS1_25LogSoftMaxForwardEpilogueEvPT1_PT2_PT0_Pllf
        .type           _Z27cunn_SoftMaxXEntropyForwardILi8EN3c108BFloat16EfS1_25LogSoftMaxForwardEpilogueEvPT1_PT2_PT0_Pllf,@function
        .size           _Z27cunn_SoftMaxXEntropyForwardILi8EN3c108BFloat16EfS1_25LogSoftMaxForwardEpilogueEvPT1_PT2_PT0_Pllf,(.L_x_231 - _Z27cunn_SoftMaxXEntropyForwardILi8EN3c108BFloat16EfS1_25LogSoftMaxForwardEpilogueEvPT1_PT2_PT0_Pllf)
        .other          _Z27cunn_SoftMaxXEntropyForwardILi8EN3c108BFloat16EfS1_25LogSoftMaxForwardEpilogueEvPT1_PT2_PT0_Pllf,@"STO_CUDA_ENTRY STV_DEFAULT"
_Z27cunn_SoftMaxXEntropyForwardILi8EN3c108BFloat16EfS1_25LogSoftMaxForwardEpilogueEvPT1_PT2_PT0_Pllf:
.text._Z27cunn_SoftMaxXEntropyForwardILi8EN3c108BFloat16EfS1_25LogSoftMaxForwardEpilogueEvPT1_PT2_PT0_Pllf:
        /* <DEDUP_REMOVED lines=39> */
.L_x_89:
        /* <DEDUP_REMOVED lines=26> */
.L_x_92:
        /* <DEDUP_REMOVED lines=30> */
.L_x_91:
[----:B------:R-:W-:Y:S05]  /*05f0*/  BSYNC.RECONVERGENT B0 ;  /* 0x0000000000007941 */ /* 0x000fea0003800200 */
.L_x_90:
        /* <DEDUP_REMOVED lines=14> */
.L_x_95:
        /* <DEDUP_REMOVED lines=8> */
.L_x_94:
[----:B------:R-:W-:Y:S05]  /*0760*/  BSYNC.RECONVERGENT B0 ;  /* 0x0000000000007941 */ /* 0x000fea0003800200 */
.L_x_93:
        /* <DEDUP_REMOVED lines=148> */
.L_x_96:
        /* <DEDUP_REMOVED lines=20> */
.L_x_101:
        /* <DEDUP_REMOVED lines=39> */
.L_x_100:
        /* <DEDUP_REMOVED lines=25> */
.L_x_102:
        /* <DEDUP_REMOVED lines=17> */
.L_x_103:
        /* <DEDUP_REMOVED lines=8> */
.L_x_99:
[----:B------:R-:W-:Y:S01]  /*1780*/  LEA R4, R22, R21, 0x2 ;  /* 0x0000001516047211 */ /* 0x000fe200078e10ff */
[----:B------:R2:W-:Y:S04]  /*1790*/  STS [R21], R11 ;  /* 0x0000000b15007388 */ /* 0x0005e80000000800 */
[----:B------:R2:W-:Y:S02]  /*17a0*/  STS [R4], R9 ;  /* 0x0000000904007388 */ /* 0x0005e40000000800 */
.L_x_98:
[----:B------:R-:W-:Y:S05]  /*17b0*/  BSYNC.RECONVERGENT B0 ;  /* 0x0000000000007941 */ /* 0x000fea0003800200 */
.L_x_97:
        /* <DEDUP_REMOVED lines=21> */
.L_x_106:
[----:B------:R-:W-:Y:S05]  /*1910*/  BSYNC.RECONVERGENT B0 ;  /* 0x0000000000007941 */ /* 0x000fea0003800200 */
.L_x_105:
[----:B------:R-:W-:Y:S01]  /*1920*/  IADD3 R17, PT, PT, R19, R17, -R22 ;  /* 0x0000001113117210 */ /* 0x000fe20007ffe816 */
[----:B------:R-:W-:-:S07]  /*1930*/  IMAD.WIDE.U32 R8, R22, 0x2, R30 ;  /* 0x0000000216087825 */ /* 0x000fce00078e001e */
.L_x_104:
        /* <DEDUP_REMOVED lines=26> */
.L_x_109:
        /* <DEDUP_REMOVED lines=50> */
.L_x_108:
[----:B------:R-:W-:Y:S05]  /*1e00*/  BSYNC.RECONVERGENT B0 ;  /* 0x0000000000007941 */ /* 0x000fea0003800200 */
.L_x_107:
[----:B------:R-:W-:Y:S04]  /*1e10*/  BSSY.RECONVERGENT B0, `(.L_x_110) ;  /* 0x000000c000007945 */ /* 0x000fe80003800200 */
[----:B------:R-:W-:Y:S05]  /*1e20*/  @P3 BRA `(.L_x_111) ;  /* 0x0000000000283947 */ /* 0x000fea0003800000 */
.L_x_112:
        /* <DEDUP_REMOVED lines=10> */
.L_x_111:
[----:B------:R-:W-:Y:S05]  /*1ed0*/  BSYNC.RECONVERGENT B0 ;  /* 0x0000000000007941 */ /* 0x000fea0003800200 */
.L_x_110:
        /* <DEDUP_REMOVED lines=47> */
.L_x_113:
        /* <DEDUP_REMOVED lines=18> */
.L_x_118:
        /* <DEDUP_REMOVED lines=24> */
.L_x_117:
        /* <DEDUP_REMOVED lines=17> */
.L_x_119:
        /* <DEDUP_REMOVED lines=12> */
.L_x_120:
[----:B------:R-:W-:Y:S05]  /*2640*/  @!P1 BRA `(.L_x_116) ;  /* 0x0000000000209947 */ /* 0x000fea0003800000 */
[----:B------:R-:W-:Y:S01]  /*2650*/  IMAD R16, R16, 0x4, R21 ;  /* 0x0000000410107824 */ /* 0x000fe200078e0215 */
[----:B------:R-:W-:-:S07]  /*2660*/  IADD3 R20, PT, PT, -R20, RZ, RZ ;  /* 0x000000ff14147210 */ /* 0x000fce0007ffe1ff */
.L_x_121:
[----:B------:R0:W1:Y:S01]  /*2670*/  LDS R4, [R16] ;  /* 0x0000000010047984 */ /* 0x0000620000000800 */
[----:B------:R-:W-:-:S05]  /*2680*/  VIADD R20, R20, 0x1 ;  /* 0x0000000114147836 */ /* 0x000fca0000000000 */
[----:B------:R-:W-:Y:S02]  /*2690*/  ISETP.NE.AND P0, PT, R20, RZ, PT ;  /* 0x000000ff1400720c */ /* 0x000fe40003f05270 */
[----:B0-----:R-:W-:Y:S01]  /*26a0*/  IADD3 R16, PT, PT, R16, 0x4, RZ ;  /* 0x0000000410107810 */ /* 0x001fe20007ffe0ff */
[----:B-1----:R-:W-:-:S10]  /*26b0*/  FADD.FTZ R17, R4, R17 ;  /* 0x0000001104117221 */ /* 0x002fd40000010000 */
[----:B------:R-:W-:Y:S05]  /*26c0*/  @P0 BRA `(.L_x_121) ;  /* 0xfffffffc00e80947 */ /* 0x000fea000383ffff */
.L_x_116:
[----:B------:R0:W-:Y:S02]  /*26d0*/  STS [R21], R17 ;  /* 0x0000001115007388 */ /* 0x0001e40000000800 */
.L_x_115:
[----:B------:R-:W-:Y:S05]  /*26e0*/  BSYNC.RECONVERGENT B0 ;  /* 0x0000000000007941 */ /* 0x000fea0003800200 */
.L_x_114:
[----:B------:R-:W-:Y:S06]  /*26f0*/  BAR.SYNC.DEFER_BLOCKING 0x0 ;  /* 0x0000000000007b1d */ /* 0x000fec0000010000 */
[----:B------:R-:W-:Y:S05]  /*2700*/  @P2 EXIT ;  /* 0x000000000000294d */ /* 0x000fea0003800000 */
[C---:B-----5:R-:W-:Y:S01]  /*2710*/  LEA R2, P0, R28.reuse, R2, 0x1 ;  /* 0x000000021c027211 */ /* 0x060fe200078008ff */
[----:B0-2---:R-:W0:Y:S01]  /*2720*/  LDS R21, [R21] ;  /* 0x0000000015157984 */ /* 0x005e220000000800 */
[----:B------:R-:W2:Y:S01]  /*2730*/  LDCU.64 UR6, c[0x0][0x3a0] ;  /* 0x00007400ff0677ac */ /* 0x000ea20008000a00 */
[----:B------:R-:W4:Y:S01]  /*2740*/  LDC R11, c[0x0][0x3a8] ;  /* 0x0000ea00ff0b7b82 */ /* 0x000f220000000800 */
[----:B------:R-:W-:-:S05]  /*2750*/  LEA.HI.X R3, R28, R3, R29, 0x1, P0 ;  /* 0x000000031c037211 */ /* 0x000fca00000f0c1d */
[----:B------:R-:W4:Y:S01]  /*2760*/  LDG.E.U16 R2, desc[UR4][R2.64] ;  /* 0x0000000402027981 */ /* 0x000f22000c1e1500 */
[----:B--2---:R-:W2:Y:S08]  /*2770*/  I2F.S64 R10, UR6 ;  /* 0x00000006000a7d12 */ /* 0x004eb00008301400 */
[----:B--2---:R-:W-:Y:S08]  /*2780*/  MUFU.RCP R10, R10 ;  /* 0x0000000a000a7308 */ /* 0x004ff00000001000 */
[----:B0-----:R-:W3:Y:S02]  /*2790*/  MUFU.LG2 R5, R21 ;  /* 0x0000001500057308 */ /* 0x001ee40000000c00 */
[----:B---3--:R-:W-:-:S02]  /*27a0*/  FFMA.FTZ R7, R5, 0.69314718246459960938, R26 ;  /* 0x3f31721805077823 */ /* 0x008fc4000001001a */
[----:B------:R-:W0:Y:S02]  /*27b0*/  LDC.64 R4, c[0x0][0x380] ;  /* 0x0000e000ff047b82 */ /* 0x000e240000000a00 */
[----:B-1----:R-:W-:Y:S01]  /*27c0*/  FFMA.FTZ R24, -R24, R10, R7 ;  /* 0x0000000a18187223 */ /* 0x002fe20000010107 */
[----:B0-----:R-:W-:-:S04]  /*27d0*/  LEA R4, P0, R0, R4, 0x2 ;  /* 0x0000000400047211 */ /* 0x001fc800078010ff */
[----:B------:R-:W-:Y:S01]  /*27e0*/  LEA.HI.X R5, R0, R5, RZ, 0x2, P0 ;  /* 0x0000000500057211 */ /* 0x000fe200000f14ff */
[----:B----4-:R-:W-:Y:S02]  /*27f0*/  IMAD.U32 R6, R2, 0x10000, RZ ;  /* 0x0001000002067824 */ /* 0x010fe400078e00ff */
[----:B------:R-:W0:Y:S04]  /*2800*/  LDC.64 R2, c[0x0][0x388] ;  /* 0x0000e200ff027b82 */ /* 0x000e280000000a00 */
[----:B------:R-:W1:Y:S02]  /*2810*/  F2F.BF16.F32 R6, R6 ;  /* 0x0000000600067304 */ /* 0x000e640000202000 */
[----:B-1----:R-:W-:Y:S01]  /*2820*/  SHF.L.U32 R8, R6, 0x10, RZ ;  /* 0x0000001006087819 */ /* 0x002fe200000006ff */
[----:B------:R-:W-:-:S04]  /*2830*/  FADD.FTZ R6, -R11, 1 ;  /* 0x3f8000000b067421 */ /* 0x000fc80000010100 */
[----:B------:R-:W-:Y:S01]  /*2840*/  FADD.FTZ R8, -R7, R8 ;  /* 0x0000000807087221 */ /* 0x000fe20000010100 */
[C---:B0-----:R-:W-:Y:S02]  /*2850*/  LEA R2, P1, R0.reuse, R2, 0x1 ;  /* 0x0000000200027211 */ /* 0x041fe400078208ff */
[----:B------:R-:W-:Y:S02]  /*2860*/  F2FP.BF16.F32.PACK_AB R7, RZ, R7 ;  /* 0x00000007ff07723e */ /* 0x000fe400000010ff */
[----:B------:R-:W-:Y:S01]  /*2870*/  LEA.HI.X R3, R0, R3, RZ, 0x1, P1 ;  /* 0x0000000300037211 */ /* 0x000fe200008f0cff */
[----:B------:R-:W0:Y:S02]  /*2880*/  F2F.BF16.F32 R8, R8 ;  /* 0x0000000800087304 */ /* 0x000e240000202000 */
[----:B0-----:R-:W-:-:S04]  /*2890*/  IMAD.U32 R9, R8, 0x10000, RZ ;  /* 0x0001000008097824 */ /* 0x001fc800078e00ff */
[----:B------:R-:W-:-:S04]  /*28a0*/  FMUL.FTZ R9, R9, R6 ;  /* 0x0000000609097220 */ /* 0x000fc80000410000 */
[----:B------:R-:W-:-:S05]  /*28b0*/  FFMA.FTZ R9, R24, R11, -R9 ;  /* 0x0000000b18097223 */ /* 0x000fca0000010809 */
[----:B------:R-:W-:Y:S04]  /*28c0*/  STG.E desc[UR4][R4.64], R9 ;  /* 0x0000000904007986 */ /* 0x000fe8000c101904 */
[----:B------:R-:W-:Y:S01]  /*28d0*/  STG.E.U16 desc[UR4][R2.64], R7 ;  /* 0x0000000702007986 */ /* 0x000fe2000c101504 */
[----:B------:R-:W-:Y:S05]  /*28e0*/  EXIT ;  /* 0x000000000000794d */ /* 0x000fea0003800000 */
.L_x_122:
        /* <DEDUP_REMOVED lines=9> */
.L_x_231:


//--------------------- .text._Z27cunn_SoftMaxXEntropyForwardILi8EN3c104HalfEff25LogSoftMaxForwardEpilogueEvPT1_PT2_PT0_Pllf --------------------------
	.section	.text._Z27cunn_SoftMaxXEntropyForwardILi8EN3c104HalfEff25LogSoftMaxForwardEpilogueEvPT1_PT2_PT0_Pllf,"ax",@progbits
	.align	128
        .global         _Z27cunn_SoftMaxXEntropyForwardILi8EN3c104HalfEff25LogSoftMaxForwardEpilogueEvPT1_PT2_PT0_Pllf
        .type           _Z27cunn_SoftMaxXEntropyForwardILi8EN3c104HalfEff25LogSoftMaxForwardEpilogueEvPT1_PT2_PT0_Pllf,@function
        .size           _Z27cunn_SoftMaxXEntropyForwardILi8EN3c104HalfEff25LogSoftMaxForwardEpilogueEvPT1_PT2_PT0_Pllf,(.L_x_232 - _Z27cunn_SoftMaxXEntropyForwardILi8EN3c104HalfEff25LogSoftMaxForwardEpilogueEvPT1_PT2_PT0_Pllf)
        .other          _Z27cunn_SoftMaxXEntropyForwardILi8EN3c104HalfEff25LogSoftMaxForwardEpilogueEvPT1_PT2_PT0_Pllf,@"STO_CUDA_ENTRY STV_DEFAULT"
_Z27cunn_SoftMaxXEntropyForwardILi8EN3c104HalfEff25LogSoftMaxForwardEpilogueEvPT1_PT2_PT0_Pllf:
.text._Z27cunn_SoftMaxXEntropyForwardILi8EN3c104HalfEff25LogSoftMaxForwardEpilogueEvPT1_PT2_PT0_Pllf:
        /* <DEDUP_REMOVED lines=13> */
[----:B------:R-:W-:Y:S02]  /*00d0*/  SHF.L.U32 R5, R2, 0x1, RZ ;  /* 0x0000000102057819 */ /* 0x000fe400000006ff */
[----:B------:R-:W-:-:S02]  /*00e0*/  MOV R12, 0xff7fffff ;  /* 0xff7fffff000c7802 */ /* 0x000fc40000000f00 */
        /* <DEDUP_REMOVED lines=20> */
[----:B------:R-:W-:-:S04]  /*0230*/  IMAD.WIDE.U32 R8, R8, 0x2, R30 ;  /* 0x0000000208087825 */ /* 0x000fc800078e001e */
[----:B--2---:R-:W-:-:S05]  /*0240*/  @P0 HADD2.F32 R6, -RZ, R4.H0_H0 ;  /* 0x20000004ff060230 */ /* 0x004fca0000004100 */
[----:B------:R-:W-:Y:S01]  /*0250*/  @P0 FMNMX.FTZ R12, R6, -3.40282346638528859812e+38, !PT ;  /* 0xff7fffff060c0809 */ /* 0x000fe20007810000 */
[----:B------:R-:W-:-:S07]  /*0260*/  @P0 FADD.FTZ R11, RZ, R6 ;  /* 0x00000006ff0b0221 */ /* 0x000fce0000010000 */
.L_x_123:
[----:B------:R-:W0:Y:S01]  /*0270*/  LDC R22, c[0x0][0x360] ;  /* 0x0000d800ff167b82 */ /* 0x000e220000000800 */
[----:B------:R-:W-:Y:S01]  /*0280*/  BSSY.RECONVERGENT B0, `(.L_x_124) ;  /* 0x0000033000007945 */ /* 0x000fe20003800200 */
[----:B0-----:R-:W-:-:S04]  /*0290*/  SHF.L.U32 R7, R22, 0x3, RZ ;  /* 0x0000000316077819 */ /* 0x001fc800000006ff */
        /* <DEDUP_REMOVED lines=11> */
[----:B------:R-:W-:-:S05]  /*0350*/  IMAD R14, R7, R5, R10 ;  /* 0x00000005070e7224 */ /* 0x000fca00078e020a */
[----:B------:R-:W-:-:S13]  /*0360*/  ISETP.GE.U32.AND P0, PT, R14, R7, PT ;  /* 0x000000070e00720c */ /* 0x000fda0003f06070 */
[----:B------:R-:W-:Y:S01]  /*0370*/  @P0 IMAD.IADD R14, R14, 0x1, -R7 ;  /* 0x000000010e0e0824 */ /* 0x000fe200078e0a07 */
[----:B------:R-:W-:-:S04]  /*0380*/  ISETP.NE.U32.AND P0, PT, R7, RZ, PT ;  /* 0x000000ff0700720c */ /* 0x000fc80003f05070 */
[----:B------:R-:W-:-:S13]  /*0390*/  ISETP.GE.U32.AND P1, PT, R14, R7, PT ;  /* 0x000000070e00720c */ /* 0x000fda0003f26070 */
[----:B------:R-:W-:Y:S02]  /*03a0*/  @P1 IADD3 R14, PT, PT, -R7, R14, RZ ;  /* 0x0000000e070e1210 */ /* 0x000fe40007ffe1ff */
[----:B------:R-:W-:-:S04]  /*03b0*/  LOP3.LUT R7, RZ, R7, RZ, 0x33, !PT ;  /* 0x00000007ff077212 */ /* 0x000fc800078e33ff */
[----:B------:R-:W-:-:S05]  /*03c0*/  SEL R7, R7, R14, !P0 ;  /* 0x0000000e07077207 */ /* 0x000fca0004000000 */
[----:B------:R-:W-:-:S05]  /*03d0*/  IMAD.IADD R13, R10, 0x1, -R7 ;  /* 0x000000010a0d7824 */ /* 0x000fca00078e0a07 */
[----:B------:R-:W-:-:S13]  /*03e0*/  ISETP.GE.AND P1, PT, R4, R13, PT ;  /* 0x0000000d0400720c */ /* 0x000fda0003f26270 */
[----:B------:R-:W-:Y:S05]  /*03f0*/  @P1 BRA `(.L_x_125) ;  /* 0x00000000006c1947 */ /* 0x000fea0003800000 */
[----:B------:R-:W-:-:S07]  /*0400*/  MOV R15, R16 ;  /* 0x00000010000f7202 */ /* 0x000fce0000000f00 */
.L_x_126:
[----:B------:R-:W-:-:S06]  /*0410*/  IMAD.WIDE R4, R15, 0x10, R8 ;  /* 0x000000100f047825 */ /* 0x000fcc00078e0208 */
[----:B------:R-:W2:Y:S01]  /*0420*/  LDG.E.128 R4, desc[UR4][R4.64] ;  /* 0x0000000404047981 */ /* 0x000ea2000c1e1d00 */
[----:B------:R-:W-:Y:S01]  /*0430*/  IADD3 R15, PT, PT, R22, R15, RZ ;  /* 0x0000000f160f7210 */ /* 0x000fe20007ffe0ff */
[--C-:B--2---:R-:W-:Y:S02]  /*0440*/  HADD2.F32 R18, -RZ, R4.reuse.H0_H0 ;  /* 0x20000004ff127230 */ /* 0x104fe40000004100 */
[----:B------:R-:W-:Y:S02]  /*0450*/  HADD2.F32 R21, -RZ, R4.H1_H1 ;  /* 0x30000004ff157230 */ /* 0x000fe40000004100 */
[----:B------:R-:W-:Y:S02]  /*0460*/  HADD2.F32 R4, -RZ, R7.H0_H0 ;  /* 0x20000007ff047230 */ /* 0x000fe40000004100 */
[----:B------:R-:W-:Y:S01]  /*0470*/  FADD.FTZ R14, R18, R11 ;  /* 0x0000000b120e7221 */ /* 0x000fe20000010000 */
[----:B------:R-:W-:Y:S01]  /*0480*/  HADD2.F32 R11, -RZ, R5.H0_H0 ;  /* 0x20000005ff0b7230 */ /* 0x000fe20000004100 */
[----:B------:R-:W-:Y:S01]  /*0490*/  FMNMX3.FTZ R18, R12, R18, R21, !PT ;  /* 0x000000120c127276 */ /* 0x000fe20007810015 */
[----:B------:R-:W-:-:S02]  /*04a0*/  HADD2.F32 R12, -RZ, R6.H0_H0 ;  /* 0x20000006ff0c7230 */ /* 0x000fc40000004100 */
[----:B------:R-:W-:Y:S01]  /*04b0*/  FADD.FTZ R20, R14, R21 ;  /* 0x000000150e147221 */ /* 0x000fe20000010000 */
[----:B------:R-:W-:Y:S02]  /*04c0*/  HADD2.F32 R14, -RZ, R5.H1_H1 ;  /* 0x30000005ff0e7230 */ /* 0x000fe40000004100 */
[----:B------:R-:W-:Y:S02]  /*04d0*/  HADD2.F32 R6, -RZ, R6.H1_H1 ;  /* 0x30000006ff067230 */ /* 0x000fe40000004100 */
[----:B------:R-:W-:Y:S01]  /*04e0*/  FADD.FTZ R23, R20, R11 ;  /* 0x0000000b14177221 */ /* 0x000fe20000010000 */
[----:B------:R-:W-:Y:S01]  /*04f0*/  IMAD.SHL.U32 R20, R15, 0x8, RZ ;  /* 0x000000080f147824 */ /* 0x000fe200078e00ff */
[--C-:B------:R-:W-:Y:S02]  /*0500*/  FMNMX3.FTZ R11, R18, R11, R14.reuse, !PT ;  /* 0x0000000b120b7276 */ /* 0x100fe4000781000e */
[----:B------:R-:W-:Y:S01]  /*0510*/  FADD.FTZ R23, R23, R14 ;  /* 0x0000000e17177221 */ /* 0x000fe20000010000 */
[----:B------:R-:W-:Y:S01]  /*0520*/  HADD2.F32 R14, -RZ, R7.H1_H1 ;  /* 0x30000007ff0e7230 */ /* 0x000fe20000004100 */
[----:B------:R-:W-:-:S02]  /*0530*/  ISETP.GE.AND P1, PT, R20, R13, PT ;  /* 0x0000000d1400720c */ /* 0x000fc40003f26270 */
[----:B------:R-:W-:Y:S01]  /*0540*/  FADD.FTZ R23, R23, R12 ;  /* 0x0000000c17177221 */ /* 0x000fe20000010000 */
[----:B------:R-:W-:-:S03]  /*0550*/  FMNMX3.FTZ R11, R11, R12, R6, !PT ;  /* 0x0000000c0b0b7276 */ /* 0x000fc60007810006 */
[----:B------:R-:W-:Y:S01]  /*0560*/  FADD.FTZ R23, R23, R6 ;  /* 0x0000000617177221 */ /* 0x000fe20000010000 */
[----:B------:R-:W-:-:S03]  /*0570*/  FMNMX3.FTZ R12, R11, R4, R14, !PT ;  /* 0x000000040b0c7276 */ /* 0x000fc6000781000e */
[----:B------:R-:W-:-:S04]  /*0580*/  FADD.FTZ R23, R23, R4 ;  /* 0x0000000417177221 */ /* 0x000fc80000010000 */
[----:B------:R-:W-:Y:S01]  /*0590*/  FADD.FTZ R11, R23, R14 ;  /* 0x0000000e170b7221 */ /* 0x000fe20000010000 */
[----:B------:R-:W-:Y:S06]  /*05a0*/  @!P1 BRA `(.L_x_126) ;  /* 0xfffffffc00989947 */ /* 0x000fec000383ffff */
.L_x_125:
[----:B------:R-:W-:Y:S05]  /*05b0*/  BSYNC.RECONVERGENT B0 ;  /* 0x0000000000007941 */ /* 0x000fea0003800200 */
.L_x_124:
[----:B------:R-:W0:Y:S01]  /*05c0*/  S2R R4, SR_CgaCtaId ;  /* 0x0000000000047919 */ /* 0x000e220000008800 */
[----:B------:R-:W-:Y:S01]  /*05d0*/  IADD3 R13, PT, PT, R13, R16, RZ ;  /* 0x000000100d0d7210 */ /* 0x000fe20007ffe0ff */
[----:B------:R-:W-:Y:S01]  /*05e0*/  BSSY.RECONVERGENT B0, `(.L_x_127) ;  /* 0x0000014000007945 */ /* 0x000fe20003800200 */
[----:B------:R-:W-:Y:S01]  /*05f0*/  MOV R21, 0x400 ;  /* 0x0000040000157802 */ /* 0x000fe20000000f00 */
[----:B------:R-:W-:Y:S01]  /*0600*/  IMAD.MOV.U32 R23, RZ, RZ, -0x1 ;  /* 0xffffffffff177424 */ /* 0x000fe200078e00ff */
[----:B------:R-:W-:Y:S02]  /*0610*/  ISETP.GE.AND P2, PT, R13, R10, PT ;  /* 0x0000000a0d00720c */ /* 0x000fe40003f46270 */
[----:B------:R-:W-:-:S04]  /*0620*/  SHF.R.U32.HI R20, RZ, 0x5, R22 ;  /* 0x00000005ff147819 */ /* 0x000fc80000011616 */
[----:B------:R-:W-:-:S04]  /*0630*/  VIMNMX.U32 R5, PT, PT, R20, 0x20, PT ;  /* 0x0000002014057848 */ /* 0x000fc80003fe0000 */
[CC--:B------:R-:W-:Y:S02]  /*0640*/  ISETP.GT.U32.AND P1, PT, R5.reuse, R16.reuse, PT ;  /* 0x000000100500720c */ /* 0x0c0fe40003f24070 */
[----:B------:R-:W-:Y:S02]  /*0650*/  ISETP.GT.U32.AND P3, PT, R5, R16, PT ;  /* 0x000000100500720c */ /* 0x000fe40003f64070 */
[----:B0-----:R-:W-:-:S04]  /*0660*/  LEA R21, R4, R21, 0x18 ;  /* 0x0000001504157211 */ /* 0x001fc800078ec0ff */
[----:B------:R-:W-:-:S04]  /*0670*/  LEA R25, R16, R21, 0x2 ;  /* 0x0000001510197211 */ /* 0x000fc800078e10ff */
[----:B------:R-:W-:Y:S01]  /*0680*/  LEA R14, R22, R25, 0x2 ;  /* 0x00000019160e7211 */ /* 0x000fe200078e10ff */
[----:B------:R-:W-:Y:S06]  /*0690*/  @P2 BRA `(.L_x_128) ;  /* 0x0000000000202947 */ /* 0x000fec0003800000 */
.L_x_129:
[----:B------:R-:W-:-:S06]  /*06a0*/  IMAD.WIDE R4, R13, 0x2, R8 ;  /* 0x000000020d047825 */ /* 0x000fcc00078e0208 */
[----:B------:R-:W2:Y:S01]  /*06b0*/  LDG.E.U16 R4, desc[UR4][R4.64] ;  /* 0x0000000404047981 */ /* 0x000ea2000c1e1500 */
[----:B------:R-:W-:-:S04]  /*06c0*/  IADD3 R13, PT, PT, R22, R13, RZ ;  /* 0x0000000d160d7210 */ /* 0x000fc80007ffe0ff */
[----:B------:R-:W-:Y:S01]  /*06d0*/  ISETP.GE.AND P2, PT, R13, R10, PT ;  /* 0x0000000a0d00720c */ /* 0x000fe20003f46270 */
[----:B--2---:R-:W-:-:S05]  /*06e0*/  HADD2.F32 R6, -RZ, R4.H0_H0 ;  /* 0x20000004ff067230 */ /* 0x004fca0000004100 */
[C---:B------:R-:W-:Y:S01]  /*06f0*/  FMNMX.FTZ R12, R6.reuse, R12, !PT ;  /* 0x0000000c060c7209 */ /* 0x040fe20007810000 */
[----:B------:R-:W-:-:S06]  /*0700*/  FADD.FTZ R11, R6, R11 ;  /* 0x0000000b060b7221 */ /* 0x000fcc0000010000 */
[----:B------:R-:W-:Y:S05]  /*0710*/  @!P2 BRA `(.L_x_129) ;  /* 0xfffffffc00e0a947 */ /* 0x000fea000383ffff */
.L_x_128:
[----:B------:R-:W-:Y:S05]  /*0720*/  BSYNC.RECONVERGENT B0 ;  /* 0x0000000000007941 */ /* 0x000fea0003800200 */
.L_x_127:
        /* <DEDUP_REMOVED lines=148> */
.L_x_130:
[----:B------:R-:W-:Y:S01]  /*1070*/  ISETP.NE.AND P2, PT, R16, RZ, PT ;  /* 0x000000ff1000720c */ /* 0x000fe20003f45270 */
[----:B------:R-:W-:Y:S05]  /*1080*/  WARPSYNC.ALL ;  /* 0x0000000000007948 */ /* 0x000fea0003800000 */
[----:B------:R-:W-:Y:S06]  /*1090*/  BAR.SYNC.DEFER_BLOCKING 0x0 ;  /* 0x0000000000007b1d */ /* 0x000fec0000010000 */
[----:B------:R-:W-:Y:S04]  /*10a0*/  BSSY.RECONVERGENT B0, `(.L_x_131) ;  /* 0x000006d000007945 */ /* 0x000fe80003800200 */
[----:B------:R-:W-:Y:S05]  /*10b0*/  @P2 BRA `(.L_x_132) ;  /* 0x0000000400ac2947 */ /* 0x000fea0003800000 */
[----:B------:R-:W-:Y:S01]  /*10c0*/  ISETP.GE.U32.AND P3, PT, R22, 0x20, PT ;  /* 0x000000201600780c */ /* 0x000fe20003f66070 */
[----:B------:R-:W-:Y:S02]  /*10d0*/  HFMA2 R9, -RZ, RZ, 0, 0 ;  /* 0x00000000ff097431 */ /* 0x000fe400000001ff */
[----:B0-----:R-:W-:-:S10]  /*10e0*/  IMAD.MOV.U32 R11, RZ, RZ, -0x800001 ;  /* 0xff7fffffff0b7424 */ /* 0x001fd400078e00ff */
[----:B------:R-:W-:Y:S05]  /*10f0*/  @!P3 BRA `(.L_x_133) ;  /* 0x000000040090b947 */ /* 0x000fea0003800000 */
[----:B------:R-:W-:Y:S02]  /*1100*/  IADD3 R4, PT, PT, R20, -0x1, RZ ;  /* 0xffffffff14047810 */ /* 0x000fe40007ffe0ff */
[----:B------:R-:W-:Y:S02]  /*1110*/  CS2R R8, SRZ ;  /* 0x0000000000087805 */ /* 0x000fe4000001ff00 */
[----:B------:R-:W-:Y:S02]  /*1120*/  MOV R11, 0xff7fffff ;  /* 0xff7fffff000b7802 */ /* 0x000fe40000000f00 */
[----:B------:R-:W-:-:S13]  /*1130*/  ISETP.GE.U32.AND P3, PT, R4, 0x7, PT ;  /* 0x000000070400780c */ /* 0x000fda0003f66070 */
[----:B------:R-:W-:Y:S05]  /*1140*/  @!P3 BRA `(.L_x_134) ;  /* 0x0000000000b4b947 */ /* 0x000fea0003800000 */
[C---:B-1----:R-:W-:Y:S01]  /*1150*/  LOP3.LUT R12, R20.reuse, 0x7fffff8, RZ, 0xc0, !PT ;  /* 0x07fffff8140c7812 */ /* 0x042fe200078ec0ff */
[----:B------:R-:W-:Y:S02]  /*1160*/  HFMA2 R9, -RZ, RZ, 0, 0 ;  /* 0x00000000ff097431 */ /* 0x000fe400000001ff */
[----:B------:R-:W-:Y:S01]  /*1170*/  VIADD R13, R21, 0x10 ;  /* 0x00000010150d7836 */ /* 0x000fe20000000000 */
[----:B------:R-:W-:Y:S02]  /*1180*/  LOP3.LUT R8, R20, 0x38, RZ, 0xc0, !PT ;  /* 0x0000003814087812 */ /* 0x000fe400078ec0ff */
[----:B------:R-:W-:Y:S01]  /*1190*/  MOV R11, 0xff7fffff ;  /* 0xff7fffff000b7802 */ /* 0x000fe20000000f00 */
[----:B------:R-:W-:-:S07]  /*11a0*/  IMAD.MOV R12, RZ, RZ, -R12 ;  /* 0x000000ffff0c7224 */ /* 0x000fce00078e0a0c */
.L_x_135:
[----:B------:R-:W0:Y:S01]  /*11b0*/  LDS.128 R4, [R13+-0x10] ;  /* 0xfffff0000d047984 */ /* 0x000e220000000c00 */
[----:B------:R-:W-:Y:S02]  /*11c0*/  LEA R10, R22, R13, 0x2 ;  /* 0x0000000d160a7211 */ /* 0x000fe400078e10ff */
[----:B------:R-:W-:-:S03]  /*11d0*/  IADD3 R12, PT, PT, R12, 0x8, RZ ;  /* 0x000000080c0c7810 */ /* 0x000fc60007ffe0ff */
        /* <DEDUP_REMOVED lines=36> */
.L_x_134:
[----:B------:R-:W-:-:S13]  /*1420*/  LOP3.LUT P3, R4, R20, 0x7, RZ, 0xc0, !PT ;  /* 0x0000000714047812 */ /* 0x000fda000786c0ff */
[----:B------:R-:W-:Y:S05]  /*1430*/  @!P3 BRA `(.L_x_133) ;  /* 0x0000000000c0b947 */ /* 0x000fea0003800000 */
[----:B------:R-:W-:-:S13]  /*1440*/  ISETP.GE.U32.AND P3, PT, R4, 0x4, PT ;  /* 0x000000040400780c */ /* 0x000fda0003f66070 */
[----:B------:R-:W-:Y:S05]  /*1450*/  @!P3 BRA `(.L_x_136) ;  /* 0x000000000054b947 */ /* 0x000fea0003800000 */
[C---:B------:R-:W-:Y:S01]  /*1460*/  LEA R15, R8.reuse, R21, 0x2 ;  /* 0x00000015080f7211 */ /* 0x040fe200078e10ff */
[----:B------:R-:W-:-:S03]  /*1470*/  VIADD R8, R8, 0x4 ;  /* 0x0000000408087836 */ /* 0x000fc60000000000 */
[----:B------:R-:W-:Y:S01]  /*1480*/  LEA R14, R22, R15, 0x2 ;  /* 0x0000000f160e7211 */ /* 0x000fe200078e10ff */
[----:B-1----:R-:W0:Y:S04]  /*1490*/  LDS.64 R4, [R15] ;  /* 0x000000000f047984 */ /* 0x002e280000000a00 */
        /* <DEDUP_REMOVED lines=17> */
.L_x_136:
[----:B------:R-:W-:-:S13]  /*15b0*/  LOP3.LUT P3, R4, R20, 0x3, RZ, 0xc0, !PT ;  /* 0x0000000314047812 */ /* 0x000fda000786c0ff */
[----:B------:R-:W-:Y:S05]  /*15c0*/  @!P3 BRA `(.L_x_133) ;  /* 0x00000000005cb947 */ /* 0x000fea0003800000 */
[----:B------:R-:W-:Y:S02]  /*15d0*/  ISETP.NE.AND P4, PT, R4, 0x1, PT ;  /* 0x000000010400780c */ /* 0x000fe40003f85270 */
[----:B------:R-:W-:-:S11]  /*15e0*/  LOP3.LUT P3, RZ, R22, 0x20, RZ, 0xc0, !PT ;  /* 0x0000002016ff7812 */ /* 0x000fd6000786c0ff */
[----:B------:R-:W-:Y:S05]  /*15f0*/  @!P4 BRA `(.L_x_137) ;  /* 0x000000000030c947 */ /* 0x000fea0003800000 */
[C---:B------:R-:W-:Y:S01]  /*1600*/  LEA R7, R8.reuse, R21, 0x2 ;  /* 0x0000001508077211 */ /* 0x040fe200078e10ff */
[----:B------:R-:W-:-:S03]  /*1610*/  VIADD R8, R8, 0x2 ;  /* 0x0000000208087836 */ /* 0x000fc60000000000 */
[----:B------:R-:W-:Y:S01]  /*1620*/  LEA R6, R22, R7, 0x2 ;  /* 0x0000000716067211 */ /* 0x000fe200078e10ff */
[----:B-1----:R-:W0:Y:S04]  /*1630*/  LDS.64 R4, [R7] ;  /* 0x0000000007047984 */ /* 0x002e280000000a00 */
        /* <DEDUP_REMOVED lines=8> */
.L_x_137:
[----:B------:R-:W-:Y:S05]  /*16c0*/  @!P3 BRA `(.L_x_133) ;  /* 0x00000000001cb947 */ /* 0x000fea0003800000 */
[----:B-1----:R-:W-:-:S04]  /*16d0*/  LEA R5, R8, R21, 0x2 ;  /* 0x0000001508057211 */ /* 0x002fc800078e10ff */
[----:B------:R-:W-:Y:S01]  /*16e0*/  LEA R6, R22, R5, 0x2 ;  /* 0x0000000516067211 */ /* 0x000fe200078e10ff */
[----:B------:R-:W0:Y:S05]  /*16f0*/  LDS R4, [R5] ;  /* 0x0000000005047984 */ /* 0x000e2a0000000800 */
[----:B------:R-:W1:Y:S01]  /*1700*/  LDS R6, [R6] ;  /* 0x0000000006067984 */ /* 0x000e620000000800 */
[----:B0-----:R-:W-:-:S04]  /*1710*/  FSETP.GEU.FTZ.AND P3, PT, R11, R4, PT ;  /* 0x000000040b00720b */ /* 0x001fc80003f7e000 */
[----:B------:R-:W-:Y:S01]  /*1720*/  FSEL R11, R4, R11, !P3 ;  /* 0x0000000b040b7208 */ /* 0x000fe20005800000 */
[----:B-1----:R-:W-:-:S08]  /*1730*/  FADD.FTZ R9, R9, R6 ;  /* 0x0000000609097221 */ /* 0x002fd00000010000 */
.L_x_133:
[----:B------:R-:W-:Y:S01]  /*1740*/  IMAD R4, R22, 0x4, R21 ;  /* 0x0000000416047824 */ /* 0x000fe200078e0215 */
[----:B------:R2:W-:Y:S04]  /*1750*/  STS [R21], R11 ;  /* 0x0000000b15007388 */ /* 0x0005e80000000800 */
[----:B------:R2:W-:Y:S02]  /*1760*/  STS [R4], R9 ;  /* 0x0000000904007388 */ /* 0x0005e40000000800 */
.L_x_132:
[----:B------:R-:W-:Y:S05]  /*1770*/  BSYNC.RECONVERGENT B0 ;  /* 0x0000000000007941 */ /* 0x000fea0003800200 */
.L_x_131:
[----:B------:R-:W-:Y:S01]  /*1780*/  BAR.SYNC.DEFER_BLOCKING 0x0 ;  /* 0x0000000000007b1d */ /* 0x000fe20000010000 */
[----:B------:R-:W-:Y:S01]  /*1790*/  ISETP.NE.AND P3, PT, R19, RZ, PT ;  /* 0x000000ff1300720c */ /* 0x000fe20003f65270 */
[----:B------:R-:W-:Y:S01]  /*17a0*/  IMAD.MOV.U32 R8, RZ, RZ, R2 ;  /* 0x000000ffff087224 */ /* 0x000fe200078e0002 */
[----:B------:R-:W-:Y:S02]  /*17b0*/  LEA R24, R22, R21, 0x2 ;  /* 0x0000001516187211 */ /* 0x000fe400078e10ff */
[----:B-1----:R-:W-:Y:S02]  /*17c0*/  MOV R10, RZ ;  /* 0x000000ff000a7202 */ /* 0x002fe40000000f00 */
[----:B--2---:R-:W-:Y:S02]  /*17d0*/  MOV R9, R3 ;  /* 0x0000000300097202 */ /* 0x004fe40000000f00 */
[----:B------:R-:W1:Y:S04]  /*17e0*/  LDS R24, [R24] ;  /* 0x0000000018187984 */ /* 0x000e680000000800 */
[----:B------:R2:W3:Y:S01]  /*17f0*/  LDS R26, [R21] ;  /* 0x00000000151a7984 */ /* 0x0004e20000000800 */
[----:B------:R-:W-:Y:S06]  /*1800*/  BAR.SYNC.DEFER_BLOCKING 0x0 ;  /* 0x0000000000007b1d */ /* 0x000fec0000010000 */
[----:B------:R-:W-:Y:S05]  /*1810*/  @!P3 BRA `(.L_x_138) ;  /* 0x000000000038b947 */ /* 0x000fea0003800000 */
[----:B------:R-:W-:Y:S01]  /*1820*/  ISETP.GE.U32.AND P3, PT, R16, R19, PT ;  /* 0x000000131000720c */ /* 0x000fe20003f66070 */
[----:B------:R-:W-:Y:S01]  /*1830*/  BSSY.RECONVERGENT B0, `(.L_x_139) ;  /* 0x000000a000007945 */ /* 0x000fe20003800200 */
[----:B------:R-:W-:-:S11]  /*1840*/  HFMA2 R10, -RZ, RZ, 0, 0 ;  /* 0x00000000ff0a7431 */ /* 0x000fd600000001ff */
[----:B------:R-:W-:Y:S05]  /*1850*/  @!P3 BRA `(.L_x_140) ;  /* 0x00000000001cb947 */ /* 0x000fea0003800000 */
[----:B------:R-:W-:-:S06]  /*1860*/  IMAD.WIDE.U32 R4, R16, 0x2, R30 ;  /* 0x0000000210047825 */ /* 0x000fcc00078e001e */
[----:B------:R-:W4:Y:S02]  /*1870*/  LDG.E.U16 R4, desc[UR4][R4.64] ;  /* 0x0000000404047981 */ /* 0x000f24000c1e1500 */
[----:B----4-:R-:W-:-:S05]  /*1880*/  HADD2.F32 R7, -RZ, R4.H0_H0 ;  /* 0x20000004ff077230 */ /* 0x010fca0000004100 */
[----:B---3--:R-:W-:-:S04]  /*1890*/  FADD.FTZ R7, -R26, R7 ;  /* 0x000000071a077221 */ /* 0x008fc80000010100 */
[----:B------:R-:W-:-:S06]  /*18a0*/  FMUL.FTZ R7, R7, 1.4426950216293334961 ;  /* 0x3fb8aa3b07077820 */ /* 0x000fcc0000410000 */
[----:B------:R-:W3:Y:S02]  /*18b0*/  MUFU.EX2 R7, R7 ;  /* 0x0000000700077308 */ /* 0x000ee40000000800 */
[----:B---3--:R-:W-:-:S07]  /*18c0*/  FADD.FTZ R10, RZ, R7 ;  /* 0x00000007ff0a7221 */ /* 0x008fce0000010000 */
.L_x_140:
[----:B------:R-:W-:Y:S05]  /*18d0*/  BSYNC.RECONVERGENT B0 ;  /* 0x0000000000007941 */ /* 0x000fea0003800200 */
.L_x_139:
[----:B------:R-:W-:Y:S01]  /*18e0*/  IADD3 R17, PT, PT, R19, R17, -R22 ;  /* 0x0000001113117210 */ /* 0x000fe20007ffe816 */
[----:B------:R-:W-:-:S07]  /*18f0*/  IMAD.WIDE.U32 R8, R22, 0x2, R30 ;  /* 0x0000000216087825 */ /* 0x000fce00078e001e */
.L_x_138:
[----:B------:R-:W-:Y:S01]  /*1900*/  IMAD.SHL.U32 R6, R22, 0x8, RZ ;  /* 0x0000000816067824 */ /* 0x000fe200078e00ff */
[----:B------:R-:W-:Y:S01]  /*1910*/  BSSY.RECONVERGENT B0, `(.L_x_141) ;  /* 0x0000047000007945 */ /* 0x000fe20003800200 */
[----:B------:R-:W-:Y:S02]  /*1920*/  IMAD.MOV.U32 R4, RZ, RZ, RZ ;  /* 0x000000ffff047224 */ /* 0x000fe400078e00ff */
[----:B------:R-:W4:Y:S01]  /*1930*/  I2F.U32.RP R7, R6 ;  /* 0x0000000600077306 */ /* 0x000f220000209000 */
[----:B------:R-:W-:-:S07]  /*1940*/  IADD3 R13, PT, PT, RZ, -R6, RZ ;  /* 0x80000006ff0d7210 */ /* 0x000fce0007ffe0ff */
[----:B----4-:R-:W0:Y:S02]  /*1950*/  MUFU.RCP R7, R7 ;  /* 0x0000000700077308 */ /* 0x010e240000001000 */
[----:B0-----:R-:W-:-:S06]  /*1960*/  IADD3 R11, PT, PT, R7, 0xffffffe, RZ ;  /* 0x0ffffffe070b7810 */ /* 0x001fcc0007ffe0ff */
[----:B------:R-:W0:Y:S02]  /*1970*/  F2I.FTZ.U32.TRUNC.NTZ R5, R11 ;  /* 0x0000000b00057305 */ /* 0x000e24000021f000 */
[----:B0-----:R-:W-:-:S04]  /*1980*/  IMAD R13, R13, R5, RZ ;  /* 0x000000050d0d7224 */ /* 0x001fc800078e02ff */
[----:B------:R-:W-:-:S06]  /*1990*/  IMAD.HI.U32 R4, R5, R13, R4 ;  /* 0x0000000d05047227 */ /* 0x000fcc00078e0004 */
[----:B------:R-:W-:-:S05]  /*19a0*/  IMAD.HI.U32 R4, R4, R17, RZ ;  /* 0x0000001104047227 */ /* 0x000fca00078e00ff */
[----:B------:R-:W-:-:S05]  /*19b0*/  IADD3 R4, PT, PT, -R4, RZ, RZ ;  /* 0x000000ff04047210 */ /* 0x000fca0007ffe1ff */
[----:B------:R-:W-:Y:S01]  /*19c0*/  IMAD R5, R6, R4, R17 ;  /* 0x0000000406057224 */ /* 0x000fe200078e0211 */
[----:B------:R-:W-:-:S04]  /*19d0*/  LOP3.LUT R4, RZ, R6, RZ, 0x33, !PT ;  /* 0x00000006ff047212 */ /* 0x000fc800078e33ff */
[----:B------:R-:W-:-:S13]  /*19e0*/  ISETP.GE.U32.AND P3, PT, R5, R6, PT ;  /* 0x000000060500720c */ /* 0x000fda0003f66070 */
[----:B------:R-:W-:-:S04]  /*19f0*/  @P3 IADD3 R5, PT, PT, -R6, R5, RZ ;  /* 0x0000000506053210 */ /* 0x000fc80007ffe1ff */
[----:B------:R-:W-:-:S13]  /*1a00*/  ISETP.GE.U32.AND P3, PT, R5, R6, PT ;  /* 0x000000060500720c */ /* 0x000fda0003f66070 */
[----:B------:R-:W-:-:S05]  /*1a10*/  @P3 IMAD.IADD R5, R5, 0x1, -R6 ;  /* 0x0000000105053824 */ /* 0x000fca00078e0a06 */
[----:B------:R-:W-:-:S04]  /*1a20*/  SEL R4, R4, R5, !P0 ;  /* 0x0000000504047207 */ /* 0x000fc80004000000 */
[----:B------:R-:W-:Y:S02]  /*1a30*/  IADD3 R11, PT, PT, -R4, R17, RZ ;  /* 0x00000011040b7210 */ /* 0x000fe40007ffe1ff */
[----:B------:R-:W-:-:S03]  /*1a40*/  SHF.L.U32 R4, R16, 0x3, RZ ;  /* 0x0000000310047819 */ /* 0x000fc600000006ff */
[----:B------:R-:W-:Y:S01]  /*1a50*/  IMAD.IADD R12, R11, 0x1, R16 ;  /* 0x000000010b0c7824 */ /* 0x000fe200078e0210 */
[----:B------:R-:W-:-:S04]  /*1a60*/  ISETP.GE.AND P0, PT, R4, R11, PT ;  /* 0x0000000b0400720c */ /* 0x000fc80003f06270 */
[----:B------:R-:W-:-:S09]  /*1a70*/  ISETP.GE.AND P3, PT, R12, R17, PT ;  /* 0x000000110c00720c */ /* 0x000fd20003f66270 */
[----:B------:R-:W-:Y:S05]  /*1a80*/  @P0 BRA `(.L_x_142) ;  /* 0x0000000000bc0947 */ /* 0x000fea0003800000 */
[----:B------:R-:W-:-:S07]  /*1a90*/  MOV R13, R16 ;  /* 0x00000010000d7202 */ /* 0x000fce0000000f00 */
.L_x_143:
[----:B------:R-:W-:-:S06]  /*1aa0*/  IMAD.WIDE R4, R13, 0x10, R8 ;  /* 0x000000100d047825 */ /* 0x000fcc00078e0208 */
[----:B------:R-:W4:Y:S01]  /*1ab0*/  LDG.E.128 R4, desc[UR4][R4.64] ;  /* 0x0000000404047981 */ /* 0x000f22000c1e1d00 */
[----:B------:R-:W-:Y:S01]  /*1ac0*/  IADD3 R13, PT, PT, R22, R13, RZ ;  /* 0x0000000d160d7210 */ /* 0x000fe20007ffe0ff */
[--C-:B----4-:R-:W-:Y:S02]  /*1ad0*/  HADD2.F32 R15, -RZ, R4.reuse.H0_H0 ;  /* 0x20000004ff0f7230 */ /* 0x110fe40000004100 */
[----:B------:R-:W-:Y:S02]  /*1ae0*/  HADD2.F32 R19, -RZ, R4.H1_H1 ;  /* 0x30000004ff137230 */ /* 0x000fe40000004100 */
[--C-:B------:R-:W-:Y:S02]  /*1af0*/  HADD2.F32 R27, -RZ, R5.reuse.H0_H0 ;  /* 0x20000005ff1b7230 */ /* 0x100fe40000004100 */
[C---:B---3--:R-:W-:Y:S01]  /*1b00*/  FADD.FTZ R15, -R26.reuse, R15 ;  /* 0x0000000f1a0f7221 */ /* 0x048fe20000010100 */
[----:B------:R-:W-:Y:S02]  /*1b10*/  HADD2.F32 R31, -RZ, R5.H1_H1 ;  /* 0x30000005ff1f7230 */ /* 0x000fe40000004100 */
[C---:B------:R-:W-:Y:S01]  /*1b20*/  FADD.FTZ R19, -R26.reuse, R19 ;  /* 0x000000131a137221 */ /* 0x040fe20000010100 */
[----:B------:R-:W-:Y:S01]  /*1b30*/  FMUL.FTZ R15, R15, 1.4426950216293334961 ;  /* 0x3fb8aa3b0f0f7820 */ /* 0x000fe20000410000 */
[----:B------:R-:W-:-:S02]  /*1b40*/  FADD.FTZ R27, -R26, R27 ;  /* 0x0000001b1a1b7221 */ /* 0x000fc40000010100 */
[----:B------:R-:W-:Y:S01]  /*1b50*/  FMUL.FTZ R18, R19, 1.4426950216293334961 ;  /* 0x3fb8aa3b13127820 */ /* 0x000fe20000410000 */
[----:B------:R-:W-:Y:S01]  /*1b60*/  FADD.FTZ R31, -R26, R31 ;  /* 0x0000001f1a1f7221 */ /* 0x000fe20000010100 */
[----:B------:R-:W-:Y:S01]  /*1b70*/  FMUL.FTZ R5, R27, 1.4426950216293334961 ;  /* 0x3fb8aa3b1b057820 */ /* 0x000fe20000410000 */
[----:B------:R-:W0:Y:S02]  /*1b80*/  MUFU.EX2 R15, R15 ;  /* 0x0000000f000f7308 */ /* 0x000e240000000800 */
[----:B------:R-:W-:-:S06]  /*1b90*/  FMUL.FTZ R4, R31, 1.4426950216293334961 ;  /* 0x3fb8aa3b1f047820 */ /* 0x000fcc0000410000 */
[----:B------:R-:W3:Y:S08]  /*1ba0*/  MUFU.EX2 R14, R18 ;  /* 0x00000012000e7308 */ /* 0x000ef00000000800 */
[----:B------:R-:W4:Y:S01]  /*1bb0*/  MUFU.EX2 R5, R5 ;  /* 0x0000000500057308 */ /* 0x000f220000000800 */
[----:B0-----:R-:W-:Y:S01]  /*1bc0*/  FADD.FTZ R19, R15, R10 ;  /* 0x0000000a0f137221 */ /* 0x001fe20000010000 */
[----:B------:R-:W-:-:S05]  /*1bd0*/  HADD2.F32 R15, -RZ, R6.H0_H0 ;  /* 0x20000006ff0f7230 */ /* 0x000fca0000004100 */
[C---:B------:R-:W-:Y:S01]  /*1be0*/  FADD.FTZ R15, -R26.reuse, R15 ;  /* 0x0000000f1a0f7221 */ /* 0x040fe20000010100 */
[----:B------:R-:W0:Y:S01]  /*1bf0*/  MUFU.EX2 R4, R4 ;  /* 0x0000000400047308 */ /* 0x000e220000000800 */
[----:B---3--:R-:W-:Y:S01]  /*1c00*/  FADD.FTZ R14, R19, R14 ;  /* 0x0000000e130e7221 */ /* 0x008fe20000010000 */
[----:B------:R-:W-:Y:S02]  /*1c10*/  HADD2.F32 R19, -RZ, R6.H1_H1 ;  /* 0x30000006ff137230 */ /* 0x000fe40000004100 */
[----:B------:R-:W-:Y:S01]  /*1c20*/  FMUL.FTZ R6, R15, 1.4426950216293334961 ;  /* 0x3fb8aa3b0f067820 */ /* 0x000fe20000410000 */
[----:B------:R-:W-:Y:S02]  /*1c30*/  HADD2.F32 R15, -RZ, R7.H0_H0 ;  /* 0x20000007ff0f7230 */ /* 0x000fe40000004100 */
[----:B------:R-:W-:-:S03]  /*1c40*/  FADD.FTZ R19, -R26, R19 ;  /* 0x000000131a137221 */ /* 0x000fc60000010100 */
[----:B------:R-:W-:Y:S01]  /*1c50*/  FADD.FTZ R15, -R26, R15 ;  /* 0x0000000f1a0f7221 */ /* 0x000fe20000010100 */
[----:B------:R-:W3:Y:S01]  /*1c60*/  MUFU.EX2 R6, R6 ;  /* 0x0000000600067308 */ /* 0x000ee20000000800 */
[----:B------:R-:W-:Y:S01]  /*1c70*/  FMUL.FTZ R10, R19, 1.4426950216293334961 ;  /* 0x3fb8aa3b130a7820 */ /* 0x000fe20000410000 */
[----:B------:R-:W-:Y:S02]  /*1c80*/  HADD2.F32 R19, -RZ, R7.H1_H1 ;  /* 0x30000007ff137230 */ /* 0x000fe40000004100 */
[----:B------:R-:W-:Y:S01]  /*1c90*/  FMUL.FTZ R7, R15, 1.4426950216293334961 ;  /* 0x3fb8aa3b0f077820 */ /* 0x000fe20000410000 */
[----:B----4-:R-:W-:Y:S02]  /*1ca0*/  FADD.FTZ R5, R14, R5 ;  /* 0x000000050e057221 */ /* 0x010fe40000010000 */
[----:B------:R-:W-:Y:S01]  /*1cb0*/  FADD.FTZ R19, -R26, R19 ;  /* 0x000000131a137221 */ /* 0x000fe20000010100 */
[----:B------:R-:W4:Y:S01]  /*1cc0*/  MUFU.EX2 R10, R10 ;  /* 0x0000000a000a7308 */ /* 0x000f220000000800 */
[----:B0-----:R-:W-:Y:S01]  /*1cd0*/  FADD.FTZ R5, R5, R4 ;  /* 0x0000000405057221 */ /* 0x001fe20000010000 */
[----:B------:R-:W-:-:S02]  /*1ce0*/  IMAD.SHL.U32 R4, R13, 0x8, RZ ;  /* 0x000000080d047824 */ /* 0x000fc400078e00ff */
[----:B------:R-:W-:-:S03]  /*1cf0*/  FMUL.FTZ R19, R19, 1.4426950216293334961 ;  /* 0x3fb8aa3b13137820 */ /* 0x000fc60000410000 */
[----:B------:R-:W-:Y:S01]  /*1d00*/  ISETP.GE.AND P0, PT, R4, R11, PT ;  /* 0x0000000b0400720c */ /* 0x000fe20003f06270 */
[----:B------:R-:W0:Y:S01]  /*1d10*/  MUFU.EX2 R7, R7 ;  /* 0x0000000700077308 */ /* 0x000e220000000800 */
[----:B---3--:R-:W-:-:S07]  /*1d20*/  FADD.FTZ R5, R5, R6 ;  /* 0x0000000605057221 */ /* 0x008fce0000010000 */
[----:B------:R-:W3:Y:S01]  /*1d30*/  MUFU.EX2 R19, R19 ;  /* 0x0000001300137308 */ /* 0x000ee20000000800 */
[----:B----4-:R-:W-:-:S04]  /*1d40*/  FADD.FTZ R10, R5, R10 ;  /* 0x0000000a050a7221 */ /* 0x010fc80000010000 */
[----:B0-----:R-:W-:-:S04]  /*1d50*/  FADD.FTZ R10, R10, R7 ;  /* 0x000000070a0a7221 */ /* 0x001fc80000010000 */
[----:B---3--:R-:W-:Y:S01]  /*1d60*/  FADD.FTZ R10, R10, R19 ;  /* 0x000000130a0a7221 */ /* 0x008fe20000010000 */
[----:B------:R-:W-:Y:S06]  /*1d70*/  @!P0 BRA `(.L_x_143) ;  /* 0xfffffffc00488947 */ /* 0x000fec000383ffff */
.L_x_142:
[----:B------:R-:W-:Y:S05]  /*1d80*/  BSYNC.RECONVERGENT B0 ;  /* 0x0000000000007941 */ /* 0x000fea0003800200 */
.L_x_141:
[----:B------:R-:W-:Y:S04]  /*1d90*/  BSSY.RECONVERGENT B0, `(.L_x_144) ;  /* 0x000000c000007945 */ /* 0x000fe80003800200 */
[----:B------:R-:W-:Y:S05]  /*1da0*/  @P3 BRA `(.L_x_145) ;  /* 0x0000000000283947 */ /* 0x000fea0003800000 */
.L_x_146:
[----:B------:R-:W-:-:S06]  /*1db0*/  IMAD.WIDE R4, R12, 0x2, R8 ;  /* 0x000000020c047825 */ /* 0x000fcc00078e0208 */
[----:B------:R-:W4:Y:S01]  /*1dc0*/  LDG.E.U16 R4, desc[UR4][R4.64] ;  /* 0x0000000404047981 */ /* 0x000f22000c1e1500 */
[----:B------:R-:W-:-:S04]  /*1dd0*/  IADD3 R12, PT, PT, R22, R12, RZ ;  /* 0x0000000c160c7210 */ /* 0x000fc80007ffe0ff */
[----:B------:R-:W-:Y:S01]  /*1de0*/  ISETP.GE.AND P0, PT, R12, R17, PT ;  /* 0x000000110c00720c */ /* 0x000fe20003f06270 */
[----:B----4-:R-:W-:-:S05]  /*1df0*/  HADD2.F32 R7, -RZ, R4.H0_H0 ;  /* 0x20000004ff077230 */ /* 0x010fca0000004100 */
[----:B---3--:R-:W-:-:S04]  /*1e00*/  FADD.FTZ R7, -R26, R7 ;  /* 0x000000071a077221 */ /* 0x008fc80000010100 */
[----:B------:R-:W-:-:S06]  /*1e10*/  FMUL.FTZ R7, R7, 1.4426950216293334961 ;  /* 0x3fb8aa3b07077820 */ /* 0x000fcc0000410000 */
[----:B------:R-:W0:Y:S02]  /*1e20*/  MUFU.EX2 R7, R7 ;  /* 0x0000000700077308 */ /* 0x000e240000000800 */
[----:B0-----:R-:W-:Y:S01]  /*1e30*/  FADD.FTZ R10, R7, R10 ;  /* 0x0000000a070a7221 */ /* 0x001fe20000010000 */
[----:B------:R-:W-:Y:S06]  /*1e40*/  @!P0 BRA `(.L_x_146) ;  /* 0xfffffffc00d88947 */ /* 0x000fec000383ffff */
.L_x_145:
[----:B------:R-:W-:Y:S05]  /*1e50*/  BSYNC.RECONVERGENT B0 ;  /* 0x0000000000007941 */ /* 0x000fea0003800200 */
.L_x_144:
        /* <DEDUP_REMOVED lines=47> */
.L_x_147:
        /* <DEDUP_REMOVED lines=13> */
[C---:B------:R-:W-:Y:S02]  /*2220*/  LOP3.LUT R19, R20.reuse, 0x7fffff0, RZ, 0xc0, !PT ;  /* 0x07fffff014137812 */ /* 0x040fe400078ec0ff */
[----:B------:R-:W-:Y:S02]  /*2230*/  LOP3.LUT R16, R20, 0x30, RZ, 0xc0, !PT ;  /* 0x0000003014107812 */ /* 0x000fe400078ec0ff */
[----:B----4-:R-:W-:Y:S01]  /*2240*/  IADD3 R18, PT, PT, R21, 0x20, RZ ;  /* 0x0000002015127810 */ /* 0x010fe20007ffe0ff */
[----:B------:R-:W-:Y:S01]  /*2250*/  IMAD.MOV R19, RZ, RZ, -R19 ;  /* 0x000000ffff137224 */ /* 0x000fe200078e0a13 */
[----:B------:R-:W-:-:S07]  /*2260*/  MOV R17, RZ ;  /* 0x000000ff00117202 */ /* 0x000fce0000000f00 */
.L_x_152:
[----:B------:R-:W4:Y:S01]  /*2270*/  LDS.128 R12, [R18+-0x20] ;  /* 0xffffe000120c7984 */ /* 0x000f220000000c00 */
[----:B------:R-:W-:-:S03]  /*2280*/  IADD3 R19, PT, PT, R19, 0x10, RZ ;  /* 0x0000001013137810 */ /* 0x000fc60007ffe0ff */
[----:B0-----:R-:W0:Y:S01]  /*2290*/  LDS.128 R8, [R18+-0x10] ;  /* 0xfffff00012087984 */ /* 0x001e220000000c00 */
[----:B------:R-:W-:-:S03]  /*22a0*/  ISETP.NE.AND P0, PT, R19, RZ, PT ;  /* 0x000000ff1300720c */ /* 0x000fc60003f05270 */
        /* <DEDUP_REMOVED lines=20> */
.L_x_151:
        /* <DEDUP_REMOVED lines=17> */
.L_x_153:
[----:B------:R-:W-:Y:S05]  /*2500*/  @!P1 BRA `(.L_x_150) ;  /* 0x0000000000509947 */ /* 0x000fea0003800000 */
[----:B------:R-:W-:Y:S02]  /*2510*/  ISETP.GE.U32.AND P0, PT, R13, 0x4, PT ;  /* 0x000000040d00780c */ /* 0x000fe40003f06070 */
[----:B------:R-:W-:-:S04]  /*2520*/  LOP3.LUT R20, R20, 0x3, RZ, 0xc0, !PT ;  /* 0x0000000314147812 */ /* 0x000fc800078ec0ff */
[----:B------:R-:W-:-:S07]  /*2530*/  ISETP.NE.AND P1, PT, R20, RZ, PT ;  /* 0x000000ff1400720c */ /* 0x000fce0003f25270 */
[----:B------:R-:W-:Y:S06]  /*2540*/  @!P0 BRA `(.L_x_154) ;  /* 0x00000000001c8947 */ /* 0x000fec0003800000 */
[C---:B------:R-:W-:Y:S01]  /*2550*/  LEA R4, R16.reuse, R21, 0x2 ;  /* 0x0000001510047211 */ /* 0x040fe200078e10ff */
[----:B------:R-:W-:-:S05]  /*2560*/  VIADD R16, R16, 0x4 ;  /* 0x0000000410107836 */ /* 0x000fca0000000000 */
[----:B------:R-:W0:Y:S02]  /*2570*/  LDS.128 R4, [R4] ;  /* 0x0000000004047984 */ /* 0x000e240000000c00 */
[----:B0-----:R-:W-:-:S04]  /*2580*/  FADD.FTZ R8, R17, R4 ;  /* 0x0000000411087221 */ /* 0x001fc80000010000 */
[----:B------:R-:W-:-:S04]  /*2590*/  FADD.FTZ R5, R8, R5 ;  /* 0x0000000508057221 */ /* 0x000fc80000010000 */
[----:B------:R-:W-:-:S04]  /*25a0*/  FADD.FTZ R6, R5, R6 ;  /* 0x0000000605067221 */ /* 0x000fc80000010000 */
[----:B------:R-:W-:-:S07]  /*25b0*/  FADD.FTZ R17, R6, R7 ;  /* 0x0000000706117221 */ /* 0x000fce0000010000 */
.L_x_154:
[----:B------:R-:W-:Y:S05]  /*25c0*/  @!P1 BRA `(.L_x_150) ;  /* 0x0000000000209947 */ /* 0x000fea0003800000 */
[----:B------:R-:W-:Y:S02]  /*25d0*/  LEA R16, R16, R21, 0x2 ;  /* 0x0000001510107211 */ /* 0x000fe400078e10ff */
[----:B------:R-:W-:-:S07]  /*25e0*/  IADD3 R20, PT, PT, -R20, RZ, RZ ;  /* 0x000000ff14147210 */ /* 0x000fce0007ffe1ff */
.L_x_155:
[----:B------:R0:W1:Y:S01]  /*25f0*/  LDS R4, [R16] ;  /* 0x0000000010047984 */ /* 0x0000620000000800 */
[----:B------:R-:W-:-:S05]  /*2600*/  VIADD R20, R20, 0x1 ;  /* 0x0000000114147836 */ /* 0x000fca0000000000 */
[----:B------:R-:W-:Y:S02]  /*2610*/  ISETP.NE.AND P0, PT, R20, RZ, PT ;  /* 0x000000ff1400720c */ /* 0x000fe40003f05270 */
[----:B0-----:R-:W-:Y:S01]  /*2620*/  IADD3 R16, PT, PT, R16, 0x4, RZ ;  /* 0x0000000410107810 */ /* 0x001fe20007ffe0ff */
[----:B-1----:R-:W-:-:S10]  /*2630*/  FADD.FTZ R17, R4, R17 ;  /* 0x0000001104117221 */ /* 0x002fd40000010000 */
[----:B------:R-:W-:Y:S05]  /*2640*/  @P0 BRA `(.L_x_155) ;  /* 0xfffffffc00e80947 */ /* 0x000fea000383ffff */
.L_x_150:
[----:B------:R0:W-:Y:S02]  /*2650*/  STS [R21], R17 ;  /* 0x0000001115007388 */ /* 0x0001e40000000800 */
.L_x_149:
[----:B------:R-:W-:Y:S05]  /*2660*/  BSYNC.RECONVERGENT B0 ;  /* 0x0000000000007941 */ /* 0x000fea0003800200 */
.L_x_148:
        /* <DEDUP_REMOVED lines=14> */
[----:B------:R-:W-:-:S02]  /*2750*/  SHF.L.U32 R5, R0, 0x2, RZ ;  /* 0x0000000200057819 */ /* 0x000fc400000006ff */
[----:B------:R-:W-:Y:S01]  /*2760*/  SHF.R.U32.HI R0, RZ, 0x1e, R0 ;  /* 0x0000001eff007819 */ /* 0x000fe20000011600 */
[----:B------:R-:W-:Y:S01]  /*2770*/  FFMA.FTZ R24, -R24, R6, R7 ;  /* 0x0000000618187223 */ /* 0x000fe20000010107 */
[----:B----4-:R-:W-:Y:S01]  /*2780*/  HADD2.F32 R4, -RZ, R2.H0_H0 ;  /* 0x20000002ff047230 */ /* 0x010fe20000004100 */
[----:B------:R-:W-:-:S04]  /*2790*/  IADD3 R2, P0, PT, R5, UR8, RZ ;  /* 0x0000000805027c10 */ /* 0x000fc8000ff1e0ff */
[----:B------:R-:W-:-:S05]  /*27a0*/  F2FP.F16.F32.PACK_AB R4, RZ, R4 ;  /* 0x00000004ff04723e */ /* 0x000fca00000000ff */
[----:B------:R-:W-:-:S05]  /*27b0*/  HADD2.F32 R4, -RZ, R4.H0_H0 ;  /* 0x20000004ff047230 */ /* 0x000fca0000004100 */
[----:B------:R-:W-:Y:S01]  /*27c0*/  FADD.FTZ R3, -R7, R4 ;  /* 0x0000000407037221 */ /* 0x000fe20000010100 */
[----:B------:R-:W-:-:S03]  /*27d0*/  IADD3 R4, P1, PT, R5, UR10, RZ ;  /* 0x0000000a05047c10 */ /* 0x000fc6000ff3e0ff */
[----:B------:R-:W-:Y:S01]  /*27e0*/  FMUL.FTZ R9, R3, R8 ;  /* 0x0000000803097220 */ /* 0x000fe20000410000 */
[C---:B------:R-:W-:Y:S02]  /*27f0*/  IADD3.X R3, PT, PT, R0.reuse, UR9, RZ, P0, !PT ;  /* 0x0000000900037c10 */ /* 0x040fe400087fe4ff */
[----:B------:R-:W-:Y:S01]  /*2800*/  IADD3.X R5, PT, PT, R0, UR11, RZ, P1, !PT ;  /* 0x0000000b00057c10 */ /* 0x000fe20008ffe4ff */
[----:B------:R-:W-:-:S05]  /*2810*/  FFMA.FTZ R9, R24, R10, -R9 ;  /* 0x0000000a18097223 */ /* 0x000fca0000010809 */
[----:B------:R-:W-:Y:S04]  /*2820*/  STG.E desc[UR4][R2.64], R9 ;  /* 0x0000000902007986 */ /* 0x000fe8000c101904 */
[----:B------:R-:W-:Y:S01]  /*2830*/  STG.E desc[UR4][R4.64], R7 ;  /* 0x0000000704007986 */ /* 0x000fe2000c101904 */
[----:B------:R-:W-:Y:S05]  /*2840*/  EXIT ;  /* 0x000000000000794d */ /* 0x000fea0003800000 */
.L_x_156:
        /* <DEDUP_REMOVED lines=11> */
.L_x_232:


//--------------------- .text._Z27cunn_SoftMaxXEntropyForwardILi8EN3c104HalfEfS1_25LogSoftMaxForwardEpilogueEvPT1_PT2_PT0_Pllf --------------------------
	.section	.text._Z27cunn_SoftMaxXEntropyForwardILi8EN3c104HalfEfS1_25LogSoftMaxForwardEpilogueEvPT1_PT2_PT0_Pllf,"ax",@progbits
	.align	128
        .global         _Z27cunn_SoftMaxXEntropyForwardILi8EN3c104HalfEfS1_25LogSoftMaxForwardEpilogueEvPT1_PT2_PT0_Pllf
        .type           _Z27cunn_SoftMaxXEntropyForwardILi8EN3c104HalfEfS1_25LogSoftMaxForwardEpilogueEvPT1_PT2_PT0_Pllf,@function
        .size           _Z27cunn_SoftMaxXEntropyForwardILi8EN3c104HalfEfS1_25LogSoftMaxForwardEpilogueEvPT1_PT2_PT0_Pllf,(.L_x_233 - _Z27cunn_SoftMaxXEntropyForwardILi8EN3c104HalfEfS1_25LogSoftMaxForwardEpilogueEvPT1_PT2_PT0_Pllf)
        .other          _Z27cunn_SoftMaxXEntropyForwardILi8EN3c104HalfEfS1_25LogSoftMaxForwardEpilogueEvPT1_PT2_PT0_Pllf,@"STO_CUDA_ENTRY STV_DEFAULT"
_Z27cunn_SoftMaxXEntropyForwardILi8EN3c104HalfEfS1_25LogSoftMaxForwardEpilogueEvPT1_PT2_PT0_Pllf:
.text._Z27cunn_SoftMaxXEntropyForwardILi8EN3c104HalfEfS1_25LogSoftMaxForwardEpilogueEvPT1_PT2_PT0_Pllf:
        /* <DEDUP_REMOVED lines=9> */
[----:B------:R-:W0:Y:S01]  /*0090*/  LDCU UR6, c[0x0][0x3a0] ;  /* 0x00007400ff0677ac */ /* 0x000e220008000800 */
[----:B------:R-:W-:Y:S01]  /*00a0*/  MOV R12, 0xff7fffff ;  /* 0xff7fffff000c7802 */ /* 0x000fe20000000f00 */
[----:B------:R-:W1:Y:S01]  /*00b0*/  S2R R16, SR_TID.X ;  /* 0x0000000000107919 */ /* 0x000e620000002100 */
[----:B------:R-:W-:Y:S01]  /*00c0*/  IMAD R3, R0, UR7, R3 ;  /* 0x0000000700037c24 */ /* 0x000fe2000f8e0203 */
[----:B------:R-:W-:Y:S01]  /*00d0*/  SHF.L.U32 R5, R2, 0x1, RZ ;  /* 0x0000000102057819 */ /* 0x000fe200000006ff */
[----:B------:R-:W-:-:S03]  /*00e0*/  IMAD.MOV.U32 R11, RZ, RZ, RZ ;  /* 0x000000ffff0b7224 */ /* 0x000fc600078e00ff */
        /* <DEDUP_REMOVED lines=9> */
[----:B------:R-:W-:-:S02]  /*0180*/  MOV R9, R3 ;  /* 0x0000000300097202 */ /* 0x000fc40000000f00 */
[----:B------:R-:W-:Y:S01]  /*0190*/  MOV R17, UR6 ;  /* 0x0000000600117c02 */ /* 0x000fe20008000f00 */
[----:B------:R-:W-:-:S04]  /*01a0*/  IMAD.WIDE R30, R31, 0x2, R8 ;  /* 0x000000021f1e7825 */ /* 0x000fc800078e0208 */
[----:B-1----:R-:W-:Y:S01]  /*01b0*/  IMAD.WIDE.U32 R4, R16, 0x2, R30 ;  /* 0x0000000210047825 */ /* 0x002fe200078e001e */
[----:B------:R-:W-:Y:S06]  /*01c0*/  @!P0 BRA `(.L_x_157) ;  /* 0x0000000000288947 */ /* 0x000fec0003800000 */
[----:B------:R-:W-:-:S13]  /*01d0*/  ISETP.GE.U32.AND P0, PT, R16, R19, PT ;  /* 0x000000131000720c */ /* 0x000fda0003f06070 */
[----:B------:R-:W2:Y:S01]  /*01e0*/  @P0 LDG.E.U16 R4, desc[UR4][R4.64] ;  /* 0x0000000404040981 */ /* 0x000ea2000c1e1500 */
[----:B------:R-:W0:Y:S01]  /*01f0*/  LDC R8, c[0x0][0x360] ;  /* 0x0000d800ff087b82 */ /* 0x000e220000000800 */
[----:B------:R-:W-:Y:S01]  /*0200*/  HFMA2 R11, -RZ, RZ, 0, 0 ;  /* 0x00000000ff0b7431 */ /* 0x000fe200000001ff */
[----:B------:R-:W-:Y:S02]  /*0210*/  MOV R12, 0xff7fffff ;  /* 0xff7fffff000c7802 */ /* 0x000fe40000000f00 */
[----:B0-----:R-:W-:Y:S01]  /*0220*/  IADD3 R10, PT, PT, R19, R17, -R8 ;  /* 0x00000011130a7210 */ /* 0x001fe20007ffe808 */
[----:B------:R-:W-:-:S04]  /*0230*/  IMAD.WIDE.U32 R8, R8, 0x2, R30 ;  /* 0x0000000208087825 */ /* 0x000fc800078e001e */
[----:B--2---:R-:W-:-:S05]  /*0240*/  @P0 HADD2.F32 R6, -RZ, R4.H0_H0 ;  /* 0x20000004ff060230 */ /* 0x004fca0000004100 */
[----:B------:R-:W-:Y:S01]  /*0250*/  @P0 FMNMX.FTZ R12, R6, -3.40282346638528859812e+38, !PT ;  /* 0xff7fffff060c0809 */ /* 0x000fe20007810000 */
[----:B------:R-:W-:-:S07]  /*0260*/  @P0 FADD.FTZ R11, RZ, R6 ;  /* 0x00000006ff0b0221 */ /* 0x000fce0000010000 */
.L_x_157:
[----:B------:R-:W0:Y:S01]  /*0270*/  LDC R22, c[0x0][0x360] ;  /* 0x0000d800ff167b82 */ /* 0x000e220000000800 */
[----:B------:R-:W-:Y:S01]  /*0280*/  BSSY.RECONVERGENT B0, `(.L_x_158) ;  /* 0x0000033000007945 */ /* 0x000fe20003800200 */
[----:B0-----:R-:W-:-:S04]  /*0290*/  IMAD.SHL.U32 R7, R22, 0x8, RZ ;  /* 0x0000000816077824 */ /* 0x001fc800078e00ff */
[----:B------:R-:W0:Y:S01]  /*02a0*/  I2F.U32.RP R6, R7 ;  /* 0x0000000700067306 */ /* 0x000e220000209000 */
[----:B------:R-:W-:-:S07]  /*02b0*/  IADD3 R13, PT, PT, RZ, -R7, RZ ;  /* 0x80000007ff0d7210 */ /* 0x000fce0007ffe0ff */
[----:B0-----:R-:W0:Y:S02]  /*02c0*/  MUFU.RCP R6, R6 ;  /* 0x0000000600067308 */ /* 0x001e240000001000 */
[----:B0-----:R-:W-:-:S06]  /*02d0*/  IADD3 R4, PT, PT, R6, 0xffffffe, RZ ;  /* 0x0ffffffe06047810 */ /* 0x001fcc0007ffe0ff */
[----:B------:R0:W1:Y:S02]  /*02e0*/  F2I.FTZ.U32.TRUNC.NTZ R5, R4 ;  /* 0x0000000400057305 */ /* 0x000064000021f000 */
[----:B0-----:R-:W-:Y:S02]  /*02f0*/  IMAD.MOV.U32 R4, RZ, RZ, RZ ;  /* 0x000000ffff047224 */ /* 0x001fe400078e00ff */
[----:B-1----:R-:W-:-:S04]  /*0300*/  IMAD R13, R13, R5, RZ ;  /* 0x000000050d0d7224 */ /* 0x002fc800078e02ff */
[----:B------:R-:W-:Y:S01]  /*0310*/  IMAD.HI.U32 R5, R5, R13, R4 ;  /* 0x0000000d05057227 */ /* 0x000fe200078e0004 */
[----:B------:R-:W-:-:S05]  /*0320*/  SHF.L.U32 R4, R16, 0x3, RZ ;  /* 0x0000000310047819 */ /* 0x000fca00000006ff */
[----:B------:R-:W-:-:S05]  /*0330*/  IMAD.HI.U32 R5, R5, R10, RZ ;  /* 0x0000000a05057227 */ /* 0x000fca00078e00ff */
[----:B------:R-:W-:-:S05]  /*0340*/  IADD3 R5, PT, PT, -R5, RZ, RZ ;  /* 0x000000ff05057210 */ /* 0x000fca0007ffe1ff */
[----:B------:R-:W-:-:S05]  /*0350*/  IMAD R14, R7, R5, R10 ;  /* 0x00000005070e7224 */ /* 0x000fca00078e020a */
[----:B------:R-:W-:-:S13]  /*0360*/  ISETP.GE.U32.AND P0, PT, R14, R7, PT ;  /* 0x000000070e00720c */ /* 0x000fda0003f06070 */
[C---:B------:R-:W-:Y:S02]  /*0370*/  @P0 IADD3 R14, PT, PT, -R7.reuse, R14, RZ ;  /* 0x0000000e070e0210 */ /* 0x040fe40007ffe1ff */
[----:B------:R-:W-:Y:S02]  /*0380*/  ISETP.NE.U32.AND P0, PT, R7, RZ, PT ;  /* 0x000000ff0700720c */ /* 0x000fe40003f05070 */
[----:B------:R-:W-:-:S13]  /*0390*/  ISETP.GE.U32.AND P1, PT, R14, R7, PT ;  /* 0x000000070e00720c */ /* 0x000fda0003f26070 */
[----:B------:R-:W-:Y:S01]  /*03a0*/  @P1 IMAD.IADD R14, R14, 0x1, -R7 ;  /* 0x000000010e0e1824 */ /* 0x000fe200078e0a07 */
[----:B------:R-:W-:-:S04]  /*03b0*/  LOP3.LUT R7, RZ, R7, RZ, 0x33, !PT ;  /* 0x00000007ff077212 */ /* 0x000fc800078e33ff */
[----:B------:R-:W-:-:S04]  /*03c0*/  SEL R7, R7, R14, !P0 ;  /* 0x0000000e07077207 */ /* 0x000fc80004000000 */
[----:B------:R-:W-:-:S04]  /*03d0*/  IADD3 R13, PT, PT, -R7, R10, RZ ;  /* 0x0000000a070d7210 */ /* 0x000fc80007ffe1ff */
[----:B------:R-:W-:-:S13]  /*03e0*/  ISETP.GE.AND P1, PT, R4, R13, PT ;  /* 0x0000000d0400720c */ /* 0x000fda0003f26270 */
[----:B------:R-:W-:Y:S05]  /*03f0*/  @P1 BRA `(.L_x_159) ;  /* 0x00000000006c1947 */ /* 0x000fea0003800000 */
[----:B------:R-:W-:-:S07]  /*0400*/  IMAD.MOV.U32 R15, RZ, RZ, R16 ;  /* 0x000000ffff0f7224 */ /* 0x000fce00078e0010 */
.L_x_160:
        /* <DEDUP_REMOVED lines=14> */
[----:B------:R-:W-:Y:S02]  /*04f0*/  SHF.L.U32 R20, R15, 0x3, RZ ;  /* 0x000000030f147819 */ /* 0x000fe400000006ff */
[--C-:B------:R-:W-:Y:S01]  /*0500*/  FMNMX3.FTZ R11, R18, R11, R14.reuse, !PT ;  /* 0x0000000b120b7276 */ /* 0x100fe2000781000e */
[----:B------:R-:W-:Y:S01]  /*0510*/  FADD.FTZ R23, R23, R14 ;  /* 0x0000000e17177221 */ /* 0x000fe20000010000 */
[----:B------:R-:W-:Y:S01]  /*0520*/  ISETP.GE.AND P1, PT, R20, R13, PT ;  /* 0x0000000d1400720c */ /* 0x000fe20003f26270 */
[----:B------:R-:W-:Y:S01]  /*0530*/  HADD2.F32 R14, -RZ, R7.H1_H1 ;  /* 0x30000007ff0e7230 */ /* 0x000fe20000004100 */
[----:B------:R-:W-:Y:S01]  /*0540*/  FMNMX3.FTZ R11, R11, R12, R6, !PT ;  /* 0x0000000c0b0b7276 */ /* 0x000fe20007810006 */
[----:B------:R-:W-:-:S03]  /*0550*/  FADD.FTZ R23, R23, R12 ;  /* 0x0000000c17177221 */ /* 0x000fc60000010000 */
[----:B------:R-:W-:Y:S01]  /*0560*/  FMNMX3.FTZ R12, R11, R4, R14, !PT ;  /* 0x000000040b0c7276 */ /* 0x000fe2000781000e */
[----:B------:R-:W-:-:S04]  /*0570*/  FADD.FTZ R23, R23, R6 ;  /* 0x0000000617177221 */ /* 0x000fc80000010000 */
[----:B------:R-:W-:-:S04]  /*0580*/  FADD.FTZ R23, R23, R4 ;  /* 0x0000000417177221 */ /* 0x000fc80000010000 */
[----:B------:R-:W-:Y:S01]  /*0590*/  FADD.FTZ R11, R23, R14 ;  /* 0x0000000e170b7221 */ /* 0x000fe20000010000 */
[----:B------:R-:W-:Y:S06]  /*05a0*/  @!P1 BRA `(.L_x_160) ;  /* 0xfffffffc00989947 */ /* 0x000fec000383ffff */
.L_x_159:
[----:B------:R-:W-:Y:S05]  /*05b0*/  BSYNC.RECONVERGENT B0 ;  /* 0x0000000000007941 */ /* 0x000fea0003800200 */
.L_x_158:
[----:B------:R-:W0:Y:S01]  /*05c0*/  S2R R4, SR_CgaCtaId ;  /* 0x0000000000047919 */ /* 0x000e220000008800 */
[----:B------:R-:W-:Y:S01]  /*05d0*/  IMAD.IADD R13, R13, 0x1, R16 ;  /* 0x000000010d0d7824 */ /* 0x000fe200078e0210 */
[----:B------:R-:W-:Y:S01]  /*05e0*/  MOV R21, 0x400 ;  /* 0x0000040000157802 */ /* 0x000fe20000000f00 */
[----:B------:R-:W-:Y:S01]  /*05f0*/  BSSY.RECONVERGENT B0, `(.L_x_161) ;  /* 0x0000013000007945 */ /* 0x000fe20003800200 */
[----:B------:R-:W-:Y:S02]  /*0600*/  SHF.R.U32.HI R20, RZ, 0x5, R22 ;  /* 0x00000005ff147819 */ /* 0x000fe40000011616 */
[----:B------:R-:W-:Y:S02]  /*0610*/  ISETP.GE.AND P2, PT, R13, R10, PT ;  /* 0x0000000a0d00720c */ /* 0x000fe40003f46270 */
[----:B------:R-:W-:Y:S02]  /*0620*/  VIMNMX.U32 R5, PT, PT, R20, 0x20, PT ;  /* 0x0000002014057848 */ /* 0x000fe40003fe0000 */
[----:B------:R-:W-:-:S02]  /*0630*/  MOV R23, 0xffffffff ;  /* 0xffffffff00177802 */ /* 0x000fc40000000f00 */
[CC--:B------:R-:W-:Y:S02]  /*0640*/  ISETP.GT.U32.AND P1, PT, R5.reuse, R16.reuse, PT ;  /* 0x000000100500720c */ /* 0x0c0fe40003f24070 */
[----:B------:R-:W-:Y:S02]  /*0650*/  ISETP.GT.U32.AND P3, PT, R5, R16, PT ;  /* 0x000000100500720c */ /* 0x000fe40003f64070 */
[----:B0-----:R-:W-:-:S04]  /*0660*/  LEA R21, R4, R21, 0x18 ;  /* 0x0000001504157211 */ /* 0x001fc800078ec0ff */
[----:B------:R-:W-:-:S05]  /*0670*/  LEA R25, R16, R21, 0x2 ;  /* 0x0000001510197211 */ /* 0x000fca00078e10ff */
[----:B------:R-:W-:Y:S01]  /*0680*/  IMAD R14, R22, 0x4, R25 ;  /* 0x00000004160e7824 */ /* 0x000fe200078e0219 */
[----:B------:R-:W-:Y:S06]  /*0690*/  @P2 BRA `(.L_x_162) ;  /* 0x0000000000202947 */ /* 0x000fec0003800000 */
.L_x_163:
        /* <DEDUP_REMOVED lines=8> */
.L_x_162:
[----:B------:R-:W-:Y:S05]  /*0720*/  BSYNC.RECONVERGENT B0 ;  /* 0x0000000000007941 */ /* 0x000fea0003800200 */
.L_x_161:
[----:B------:R-:W-:Y:S01]  /*0730*/  BAR.SYNC.DEFER_BLOCKING 0x0 ;  /* 0x0000000000007b1d */ /* 0x000fe20000010000 */
[----:B------:R-:W-:-:S04]  /*0740*/  SHF.L.U32 R23, R23, R20, RZ ;  /* 0x0000001417177219 */ /* 0x000fc800000006ff */
[----:B------:R-:W-:Y:S01]  /*0750*/  LOP3.LUT R23, RZ, R23, RZ, 0x33, !PT ;  /* 0x00000017ff177212 */ /* 0x000fe200078e33ff */
[----:B------:R0:W-:Y:S04]  /*0760*/  STS [R25], R12 ;  /* 0x0000000c19007388 */ /* 0x0001e80000000800 */
[----:B------:R0:W-:Y:S01]  /*0770*/  STS [R14], R11 ;  /* 0x0000000b0e007388 */ /* 0x0001e20000000800 */
[----:B------:R-:W-:Y:S06]  /*0780*/  BAR.SYNC.DEFER_BLOCKING 0x0 ;  /* 0x0000000000007b1d */ /* 0x000fec0000010000 */
[----:B------:R-:W-:Y:S05]  /*0790*/  @!P3 BRA `(.L_x_164) ;  /* 0x000000080034b947 */ /* 0x000fea0003800000 */
[----:B------:R-:W-:-:S05]  /*07a0*/  IMAD R27, R16, 0x7c, R25 ;  /* 0x0000007c101b7824 */ /* 0x000fca00078e0219 */
[----:B------:R-:W1:Y:S01]  /*07b0*/  LDS.128 R4, [R27] ;  /* 0x000000001b047984 */ /* 0x000e620000000c00 */
[----:B------:R-:W-:-:S03]  /*07c0*/  LEA R18, R22, R27, 0x2 ;  /* 0x0000001b16127211 */ /* 0x000fc600078e10ff */
        /* <DEDUP_REMOVED lines=130> */
[----:B------:R-:W-:Y:S02]  /*0ff0*/  IMAD R5, R22, 0x4, R25 ;  /* 0x0000000416057824 */ /* 0x000fe400078e0219 */
[----:B------:R-:W-:Y:S01]  /*1000*/  FSETP.GEU.FTZ.AND P2, PT, R9, R10, PT ;  /* 0x0000000a0900720b */ /* 0x000fe20003f5e000 */
[----:B---3--:R-:W-:-:S03]  /*1010*/  FADD.FTZ R12, R12, R13 ;  /* 0x0000000d0c0c7221 */ /* 0x008fc60000010000 */
[----:B------:R-:W-:-:S04]  /*1020*/  FSEL R10, R10, R9, !P2 ;  /* 0x000000090a0a7208 */ /* 0x000fc80005000000 */
[----:B------:R-:W-:-:S04]  /*1030*/  FSETP.GEU.FTZ.AND P2, PT, R10, R11, PT ;  /* 0x0000000b0a00720b */ /* 0x000fc80003f5e000 */
[----:B------:R-:W-:-:S05]  /*1040*/  FSEL R10, R11, R10, !P2 ;  /* 0x0000000a0b0a7208 */ /* 0x000fca0005000000 */
[----:B------:R1:W-:Y:S04]  /*1050*/  STS [R25], R10 ;  /* 0x0000000a19007388 */ /* 0x0003e80000000800 */
[----:B------:R1:W-:Y:S02]  /*1060*/  STS [R5], R12 ;  /* 0x0000000c05007388 */ /* 0x0003e40000000800 */
.L_x_164:
[----:B------:R-:W-:Y:S01]  /*1070*/  ISETP.NE.AND P2, PT, R16, RZ, PT ;  /* 0x000000ff1000720c */ /* 0x000fe20003f45270 */
[----:B------:R-:W-:Y:S05]  /*1080*/  WARPSYNC.ALL ;  /* 0x0000000000007948 */ /* 0x000fea0003800000 */
[----:B------:R-:W-:Y:S06]  /*1090*/  BAR.SYNC.DEFER_BLOCKING 0x0 ;  /* 0x0000000000007b1d */ /* 0x000fec0000010000 */
[----:B------:R-:W-:Y:S04]  /*10a0*/  BSSY.RECONVERGENT B0, `(.L_x_165) ;  /* 0x000006d000007945 */ /* 0x000fe80003800200 */
[----:B------:R-:W-:Y:S05]  /*10b0*/  @P2 BRA `(.L_x_166) ;  /* 0x0000000400ac2947 */ /* 0x000fea0003800000 */
[----:B------:R-:W-:Y:S01]  /*10c0*/  ISETP.GE.U32.AND P3, PT, R22, 0x20, PT ;  /* 0x000000201600780c */ /* 0x000fe20003f66070 */
[----:B------:R-:W-:Y:S01]  /*10d0*/  HFMA2 R9, -RZ, RZ, 0, 0 ;  /* 0x00000000ff097431 */ /* 0x000fe200000001ff */
        /* <DEDUP_REMOVED lines=8> */
[----:B------:R-:W-:Y:S01]  /*1160*/  HFMA2 R9, -RZ, RZ, 0, 0 ;  /* 0x00000000ff097431 */ /* 0x000fe200000001ff */
[----:B------:R-:W-:Y:S01]  /*1170*/  IADD3 R13, PT, PT, R21, 0x10, RZ ;  /* 0x00000010150d7810 */ /* 0x000fe20007ffe0ff */
[----:B------:R-:W-:Y:S01]  /*1180*/  IMAD.MOV.U32 R11, RZ, RZ, -0x800001 ;  /* 0xff7fffffff0b7424 */ /* 0x000fe200078e00ff */
[----:B------:R-:W-:Y:S02]  /*1190*/  LOP3.LUT R8, R20, 0x38, RZ, 0xc0, !PT ;  /* 0x0000003814087812 */ /* 0x000fe400078ec0ff */
[----:B------:R-:W-:-:S07]  /*11a0*/  IADD3 R12, PT, PT, -R12, RZ, RZ ;  /* 0x000000ff0c0c7210 */ /* 0x000fce0007ffe1ff */
.L_x_169:
        /* <DEDUP_REMOVED lines=27> */
[----:B0-----:R-:W-:-:S02]  /*1360*/  IADD3 R13, PT, PT, R13, 0x20, RZ ;  /* 0x000000200d0d7810 */ /* 0x001fc40007ffe0ff */
        /* <DEDUP_REMOVED lines=11> */
.L_x_168:
[----:B------:R-:W-:-:S13]  /*1420*/  LOP3.LUT P3, R4, R20, 0x7, RZ, 0xc0, !PT ;  /* 0x0000000714047812 */ /* 0x000fda000786c0ff */
[----:B------:R-:W-:Y:S05]  /*1430*/  @!P3 BRA `(.L_x_167) ;  /* 0x0000000000c0b947 */ /* 0x000fea0003800000 */
[----:B------:R-:W-:-:S13]  /*1440*/  ISETP.GE.U32.AND P3, PT, R4, 0x4, PT ;  /* 0x000000040400780c */ /* 0x000fda0003f66070 */
[----:B------:R-:W-:Y:S05]  /*1450*/  @!P3 BRA `(.L_x_170) ;  /* 0x000000000054b947 */ /* 0x000fea0003800000 */
[C---:B------:R-:W-:Y:S01]  /*1460*/  IMAD R15, R8.reuse, 0x4, R21 ;  /* 0x00000004080f7824 */ /* 0x040fe200078e0215 */
[----:B------:R-:W-:-:S04]  /*1470*/  IADD3 R8, PT, PT, R8, 0x4, RZ ;  /* 0x0000000408087810 */ /* 0x000fc80007ffe0ff */
[----:B-1----:R-:W0:Y:S01]  /*1480*/  LDS.64 R4, [R15] ;  /* 0x000000000f047984 */ /* 0x002e220000000a00 */
[----:B------:R-:W-:-:S03]  /*1490*/  LEA R14, R22, R15, 0x2 ;  /* 0x0000000f160e7211 */ /* 0x000fc600078e10ff */
        /* <DEDUP_REMOVED lines=17> */
.L_x_170:
[----:B------:R-:W-:-:S13]  /*15b0*/  LOP3.LUT P3, R4, R20, 0x3, RZ, 0xc0, !PT ;  /* 0x0000000314047812 */ /* 0x000fda000786c0ff */
[----:B------:R-:W-:Y:S05]  /*15c0*/  @!P3 BRA `(.L_x_167) ;  /* 0x00000000005cb947 */ /* 0x000fea0003800000 */
[----:B------:R-:W-:Y:S02]  /*15d0*/  ISETP.NE.AND P4, PT, R4, 0x1, PT ;  /* 0x000000010400780c */ /* 0x000fe40003f85270 */
[----:B------:R-:W-:-:S11]  /*15e0*/  LOP3.LUT P3, RZ, R22, 0x20, RZ, 0xc0, !PT ;  /* 0x0000002016ff7812 */ /* 0x000fd6000786c0ff */
[----:B------:R-:W-:Y:S05]  /*15f0*/  @!P4 BRA `(.L_x_171) ;  /* 0x000000000030c947 */ /* 0x000fea0003800000 */
[C---:B------:R-:W-:Y:S01]  /*1600*/  IMAD R7, R8.reuse, 0x4, R21 ;  /* 0x0000000408077824 */ /* 0x040fe200078e0215 */
[----:B------:R-:W-:-:S04]  /*1610*/  IADD3 R8, PT, PT, R8, 0x2, RZ ;  /* 0x0000000208087810 */ /* 0x000fc80007ffe0ff */
        /* <DEDUP_REMOVED lines=10> */
.L_x_171:
[----:B------:R-:W-:Y:S05]  /*16c0*/  @!P3 BRA `(.L_x_167) ;  /* 0x00000000001cb947 */ /* 0x000fea0003800000 */
[----:B-1----:R-:W-:-:S05]  /*16d0*/  IMAD R5, R8, 0x4, R21 ;  /* 0x0000000408057824 */ /* 0x002fca00078e0215 */
[----:B------:R-:W-:Y:S01]  /*16e0*/  LEA R6, R22, R5, 0x2 ;  /* 0x0000000516067211 */ /* 0x000fe200078e10ff */
[----:B------:R-:W0:Y:S05]  /*16f0*/  LDS R4, [R5] ;  /* 0x0000000005047984 */ /* 0x000e2a0000000800 */
[----:B------:R-:W1:Y:S01]  /*1700*/  LDS R6, [R6] ;  /* 0x0000000006067984 */ /* 0x000e620000000800 */
[----:B0-----:R-:W-:-:S04]  /*1710*/  FSETP.GEU.FTZ.AND P3, PT, R11, R4, PT ;  /* 0x000000040b00720b */ /* 0x001fc80003f7e000 */
[----:B------:R-:W-:Y:S01]  /*1720*/  FSEL R11, R4, R11, !P3 ;  /* 0x0000000b040b7208 */ /* 0x000fe20005800000 */
[----:B-1----:R-:W-:-:S08]  /*1730*/  FADD.FTZ R9, R9, R6 ;  /* 0x0000000609097221 */ /* 0x002fd00000010000 */
.L_x_167:
[----:B------:R-:W-:Y:S01]  /*1740*/  LEA R4, R22, R21, 0x2 ;  /* 0x0000001516047211 */ /* 0x000fe200078e10ff */
[----:B------:R2:W-:Y:S04]  /*1750*/  STS [R21], R11 ;  /* 0x0000000b15007388 */ /* 0x0005e80000000800 */
[----:B------:R2:W-:Y:S02]  /*1760*/  STS [R4], R9 ;  /* 0x0000000904007388 */ /* 0x0005e40000000800 */
.L_x_166:
[----:B------:R-:W-:Y:S05]  /*1770*/  BSYNC.RECONVERGENT B0 ;  /* 0x0000000000007941 */ /* 0x000fea0003800200 */
.L_x_165:
[----:B------:R-:W-:Y:S01]  /*1780*/  BAR.SYNC.DEFER_BLOCKING 0x0 ;  /* 0x0000000000007b1d */ /* 0x000fe20000010000 */
[----:B------:R-:W-:Y:S01]  /*1790*/  ISETP.NE.AND P3, PT, R19, RZ, PT ;  /* 0x000000ff1300720c */ /* 0x000fe20003f65270 */
[----:B------:R-:W-:Y:S01]  /*17a0*/  IMAD R24, R22, 0x4, R21 ;  /* 0x0000000416187824 */ /* 0x000fe200078e0215 */
[----:B-1----:R-:W-:Y:S01]  /*17b0*/  MOV R10, RZ ;  /* 0x000000ff000a7202 */ /* 0x002fe20000000f00 */
[----:B--2---:R-:W-:Y:S01]  /*17c0*/  IMAD.MOV.U32 R9, RZ, RZ, R3 ;  /* 0x000000ffff097224 */ /* 0x004fe200078e0003 */
[----:B------:R-:W-:-:S03]  /*17d0*/  MOV R8, R2 ;  /* 0x0000000200087202 */ /* 0x000fc60000000f00 */
        /* <DEDUP_REMOVED lines=15> */
.L_x_174:
[----:B------:R-:W-:Y:S05]  /*18d0*/  BSYNC.RECONVERGENT B0 ;  /* 0x0000000000007941 */ /* 0x000fea0003800200 */
.L_x_173:
[----:B------:R-:W-:Y:S01]  /*18e0*/  IADD3 R17, PT, PT, R19, R17, -R22 ;  /* 0x0000001113117210 */ /* 0x000fe20007ffe816 */
[----:B------:R-:W-:-:S07]  /*18f0*/  IMAD.WIDE.U32 R8, R22, 0x2, R30 ;  /* 0x0000000216087825 */ /* 0x000fce00078e001e */
.L_x_172:
[----:B------:R-:W-:Y:S01]  /*1900*/  SHF.L.U32 R6, R22, 0x3, RZ ;  /* 0x0000000316067819 */ /* 0x000fe200000006ff */
[----:B------:R-:W-:Y:S01]  /*1910*/  BSSY.RECONVERGENT B0, `(.L_x_175) ;  /* 0x0000047000007945 */ /* 0x000fe20003800200 */
[----:B------:R-:W-:Y:S02]  /*1920*/  MOV R4, RZ ;  /* 0x000000ff00047202 */ /* 0x000fe40000000f00 */
[----:B------:R-:W4:Y:S01]  /*1930*/  I2F.U32.RP R7, R6 ;  /* 0x0000000600077306 */ /* 0x000f220000209000 */
[----:B------:R-:W-:-:S07]  /*1940*/  IADD3 R13, PT, PT, RZ, -R6, RZ ;  /* 0x80000006ff0d7210 */ /* 0x000fce0007ffe0ff */
[----:B----4-:R-:W0:Y:S02]  /*1950*/  MUFU.RCP R7, R7 ;  /* 0x0000000700077308 */ /* 0x010e240000001000 */
[----:B0-----:R-:W-:-:S06]  /*1960*/  VIADD R11, R7, 0xffffffe ;  /* 0x0ffffffe070b7836 */ /* 0x001fcc0000000000 */
        /* <DEDUP_REMOVED lines=10> */
[----:B------:R-:W-:-:S04]  /*1a10*/  @P3 IADD3 R5, PT, PT, -R6, R5, RZ ;  /* 0x0000000506053210 */ /* 0x000fc80007ffe1ff */
[----:B------:R-:W-:-:S05]  /*1a20*/  SEL R4, R4, R5, !P0 ;  /* 0x0000000504047207 */ /* 0x000fca0004000000 */
[----:B------:R-:W-:Y:S01]  /*1a30*/  IMAD.IADD R11, R17, 0x1, -R4 ;  /* 0x00000001110b7824 */ /* 0x000fe200078e0a04 */
[----:B------:R-:W-:-:S04]  /*1a40*/  SHF.L.U32 R4, R16, 0x3, RZ ;  /* 0x0000000310047819 */ /* 0x000fc800000006ff */
[----:B------:R-:W-:Y:S02]  /*1a50*/  ISETP.GE.AND P0, PT, R4, R11, PT ;  /* 0x0000000b0400720c */ /* 0x000fe40003f06270 */
[----:B------:R-:W-:-:S04]  /*1a60*/  IADD3 R12, PT, PT, R11, R16, RZ ;  /* 0x000000100b0c7210 */ /* 0x000fc80007ffe0ff */
[----:B------:R-:W-:-:S07]  /*1a70*/  ISETP.GE.AND P3, PT, R12, R17, PT ;  /* 0x000000110c00720c */ /* 0x000fce0003f66270 */
[----:B------:R-:W-:Y:S06]  /*1a80*/  @P0 BRA `(.L_x_176) ;  /* 0x0000000000bc0947 */ /* 0x000fec0003800000 */
[----:B------:R-:W-:-:S07]  /*1a90*/  IMAD.MOV.U32 R13, RZ, RZ, R16 ;  /* 0x000000ffff0d7224 */ /* 0x000fce00078e0010 */
.L_x_177:
        /* <DEDUP_REMOVED lines=36> */
[----:B------:R-:W-:Y:S01]  /*1ce0*/  SHF.L.U32 R4, R13, 0x3, RZ ;  /* 0x000000030d047819 */ /* 0x000fe200000006ff */
[----:B------:R-:W-:-:S03]  /*1cf0*/  FMUL.FTZ R19, R19, 1.4426950216293334961 ;  /* 0x3fb8aa3b13137820 */ /* 0x000fc60000410000 */
[----:B------:R-:W-:Y:S02]  /*1d00*/  ISETP.GE.AND P0, PT, R4, R11, PT ;  /* 0x0000000b0400720c */ /* 0x000fe40003f06270 */
[----:B------:R-:W0:Y:S01]  /*1d10*/  MUFU.EX2 R7, R7 ;  /* 0x0000000700077308 */ /* 0x000e220000000800 */
[----:B---3--:R-:W-:-:S07]  /*1d20*/  FADD.FTZ R5, R5, R6 ;  /* 0x0000000605057221 */ /* 0x008fce0000010000 */
[----:B------:R-:W3:Y:S01]  /*1d30*/  MUFU.EX2 R19, R19 ;  /* 0x0000001300137308 */ /* 0x000ee20000000800 */
[----:B----4-:R-:W-:-:S04]  /*1d40*/  FADD.FTZ R10, R5, R10 ;  /* 0x0000000a050a7221 */ /* 0x010fc80000010000 */
[----:B0-----:R-:W-:-:S04]  /*1d50*/  FADD.FTZ R10, R10, R7 ;  /* 0x000000070a0a7221 */ /* 0x001fc80000010000 */
[----:B---3--:R-:W-:Y:S01]  /*1d60*/  FADD.FTZ R10, R10, R19 ;  /* 0x000000130a0a7221 */ /* 0x008fe20000010000 */
[----:B------:R-:W-:Y:S06]  /*1d70*/  @!P0 BRA `(.L_x_177) ;  /* 0xfffffffc00488947 */ /* 0x000fec000383ffff */
.L_x_176:
[----:B------:R-:W-:Y:S05]  /*1d80*/  BSYNC.RECONVERGENT B0 ;  /* 0x0000000000007941 */ /* 0x000fea0003800200 */
.L_x_175:
[----:B------:R-:W-:Y:S04]  /*1d90*/  BSSY.RECONVERGENT B0, `(.L_x_178) ;  /* 0x000000c000007945 */ /* 0x000fe80003800200 */
[----:B------:R-:W-:Y:S05]  /*1da0*/  @P3 BRA `(.L_x_179) ;  /* 0x0000000000283947 */ /* 0x000fea0003800000 */
.L_x_180:
[----:B------:R-:W-:-:S06]  /*1db0*/  IMAD.WIDE R4, R12, 0x2, R8 ;  /* 0x000000020c047825 */ /* 0x000fcc00078e0208 */
[----:B------:R-:W4:Y:S01]  /*1dc0*/  LDG.E.U16 R4, desc[UR4][R4.64] ;  /* 0x0000000404047981 */ /* 0x000f22000c1e1500 */
[----:B------:R-:W-:-:S05]  /*1dd0*/  IMAD.IADD R12, R22, 0x1, R12 ;  /* 0x00000001160c7824 */ /* 0x000fca00078e020c */
[----:B------:R-:W-:Y:S01]  /*1de0*/  ISETP.GE.AND P0, PT, R12, R17, PT ;  /* 0x000000110c00720c */ /* 0x000fe20003f06270 */
[----:B----4-:R-:W-:-:S05]  /*1df0*/  HADD2.F32 R7, -RZ, R4.H0_H0 ;  /* 0x20000004ff077230 */ /* 0x010fca0000004100 */
[----:B---3--:R-:W-:-:S04]  /*1e00*/  FADD.FTZ R7, -R26, R7 ;  /* 0x000000071a077221 */ /* 0x008fc80000010100 */
[----:B------:R-:W-:-:S06]  /*1e10*/  FMUL.FTZ R7, R7, 1.4426950216293334961 ;  /* 0x3fb8aa3b07077820 */ /* 0x000fcc0000410000 */
[----:B------:R-:W0:Y:S02]  /*1e20*/  MUFU.EX2 R7, R7 ;  /* 0x0000000700077308 */ /* 0x000e240000000800 */
[----:B0-----:R-:W-:Y:S01]  /*1e30*/  FADD.FTZ R10, R7, R10 ;  /* 0x0000000a070a7221 */ /* 0x001fe20000010000 */
[----:B------:R-:W-:Y:S06]  /*1e40*/  @!P0 BRA `(.L_x_180) ;  /* 0xfffffffc00d88947 */ /* 0x000fec000383ffff */
.L_x_179:
[----:B------:R-:W-:Y:S05]  /*1e50*/  BSYNC.RECONVERGENT B0 ;  /* 0x0000000000007941 */ /* 0x000fea0003800200 */
.L_x_178:
        /* <DEDUP_REMOVED lines=47> */
.L_x_181:
[----:B------:R-:W-:Y:S05]  /*2150*/  WARPSYNC.ALL ;  /* 0x0000000000007948 */ /* 0x000fea0003800000 */
[----:B------:R-:W-:Y:S06]  /*2160*/  BAR.SYNC.DEFER_BLOCKING 0x0 ;  /* 0x0000000000007b1d */ /* 0x000fec0000010000 */
[----:B------:R-:W-:Y:S04]  /*2170*/  BSSY.RECONVERGENT B0, `(.L_x_182) ;  /* 0x000004f000007945 */ /* 0x000fe80003800200 */
[----:B------:R-:W-:Y:S05]  /*2180*/  @P2 BRA `(.L_x_183) ;  /* 0x0000000400342947 */ /* 0x000fea0003800000 */
[----:B------:R-:W-:Y:S01]  /*2190*/  ISETP.GE.U32.AND P0, PT, R22, 0x20, PT ;  /* 0x000000201600780c */ /* 0x000fe20003f06070 */
[----:B------:R-:W-:-:S12]  /*21a0*/  HFMA2 R17, -RZ, RZ, 0, 0 ;  /* 0x00000000ff117431 */ /* 0x000fd800000001ff */
[----:B------:R-:W-:Y:S05]  /*21b0*/  @!P0 BRA `(.L_x_184) ;  /* 0x0000000400248947 */ /* 0x000fea0003800000 */
[C---:B------:R-:W-:Y:S02]  /*21c0*/  IADD3 R4, PT, PT, R20.reuse, -0x1, RZ ;  /* 0xffffffff14047810 */ /* 0x040fe40007ffe0ff */
[----:B------:R-:W-:Y:S02]  /*21d0*/  CS2R R16, SRZ ;  /* 0x0000000000107805 */ /* 0x000fe4000001ff00 */
[----:B------:R-:W-:Y:S02]  /*21e0*/  LOP3.LUT R22, R20, 0xf, RZ, 0xc0, !PT ;  /* 0x0000000f14167812 */ /* 0x000fe400078ec0ff */
[----:B------:R-:W-:Y:S02]  /*21f0*/  ISETP.GE.U32.AND P0, PT, R4, 0xf, PT ;  /* 0x0000000f0400780c */ /* 0x000fe40003f06070 */
[----:B------:R-:W-:-:S11]  /*2200*/  ISETP.NE.AND P1, PT, R22, RZ, PT ;  /* 0x000000ff1600720c */ /* 0x000fd60003f25270 */
[----:B------:R-:W-:Y:S05]  /*2210*/  @!P0 BRA `(.L_x_185) ;  /* 0x0000000000748947 */ /* 0x000fea0003800000 */
[C---:B------:R-:W-:Y:S01]  /*2220*/  LOP3.LUT R19, R20.reuse, 0x7fffff0, RZ, 0xc0, !PT ;  /* 0x07fffff014137812 */ /* 0x040fe200078ec0ff */
[----:B----4-:R-:W-:Y:S01]  /*2230*/  VIADD R18, R21, 0x20 ;  /* 0x0000002015127836 */ /* 0x010fe20000000000 */
[----:B------:R-:W-:Y:S02]  /*2240*/  LOP3.LUT R16, R20, 0x30, RZ, 0xc0, !PT ;  /* 0x0000003014107812 */ /* 0x000fe400078ec0ff */
[----:B------:R-:W-:Y:S02]  /*2250*/  MOV R17, RZ ;  /* 0x000000ff00117202 */ /* 0x000fe40000000f00 */
[----:B------:R-:W-:-:S07]  /*2260*/  IADD3 R19, PT, PT, -R19, RZ, RZ ;  /* 0x000000ff13137210 */ /* 0x000fce0007ffe1ff */
.L_x_186:
        /* <DEDUP_REMOVED lines=24> */
.L_x_185:
[----:B------:R-:W-:Y:S05]  /*23f0*/  @!P1 BRA `(.L_x_184) ;  /* 0x0000000000949947 */ /* 0x000fea0003800000 */
[----:B------:R-:W-:Y:S02]  /*2400*/  ISETP.GE.U32.AND P0, PT, R22, 0x8, PT ;  /* 0x000000081600780c */ /* 0x000fe40003f06070 */
[----:B------:R-:W-:-:S04]  /*2410*/  LOP3.LUT R13, R20, 0x7, RZ, 0xc0, !PT ;  /* 0x00000007140d7812 */ /* 0x000fc800078ec0ff */
[----:B------:R-:W-:-:S07]  /*2420*/  ISETP.NE.AND P1, PT, R13, RZ, PT ;  /* 0x000000ff0d00720c */ /* 0x000fce0003f25270 */
[----:B------:R-:W-:Y:S06]  /*2430*/  @!P0 BRA `(.L_x_187) ;  /* 0x0000000000308947 */ /* 0x000fec0003800000 */
[C---:B------:R-:W-:Y:S01]  /*2440*/  LEA R12, R16.reuse, R21, 0x2 ;  /* 0x00000015100c7211 */ /* 0x040fe200078e10ff */
[----:B------:R-:W-:-:S04]  /*2450*/  VIADD R16, R16, 0x8 ;  /* 0x0000000810107836 */ /* 0x000fc80000000000 */
        /* <DEDUP_REMOVED lines=10> */
.L_x_187:
[----:B------:R-:W-:Y:S05]  /*2500*/  @!P1 BRA `(.L_x_184) ;  /* 0x0000000000509947 */ /* 0x000fea0003800000 */
[----:B------:R-:W-:Y:S02]  /*2510*/  ISETP.GE.U32.AND P0, PT, R13, 0x4, PT ;  /* 0x000000040d00780c */ /* 0x000fe40003f06070 */
[----:B------:R-:W-:-:S04]  /*2520*/  LOP3.LUT R20, R20, 0x3, RZ, 0xc0, !PT ;  /* 0x0000000314147812 */ /* 0x000fc800078ec0ff */
[----:B------:R-:W-:-:S07]  /*2530*/  ISETP.NE.AND P1, PT, R20, RZ, PT ;  /* 0x000000ff1400720c */ /* 0x000fce0003f25270 */
[----:B------:R-:W-:Y:S06]  /*2540*/  @!P0 BRA `(.L_x_188) ;  /* 0x00000000001c8947 */ /* 0x000fec0003800000 */
[C---:B------:R-:W-:Y:S02]  /*2550*/  LEA R4, R16.reuse, R21, 0x2 ;  /* 0x0000001510047211 */ /* 0x040fe400078e10ff */
[----:B------:R-:W-:-:S04]  /*2560*/  IADD3 R16, PT, PT, R16, 0x4, RZ ;  /* 0x0000000410107810 */ /* 0x000fc80007ffe0ff */
[----:B------:R-:W0:Y:S02]  /*2570*/  LDS.128 R4, [R4] ;  /* 0x0000000004047984 */ /* 0x000e240000000c00 */
[----:B0-----:R-:W-:-:S04]  /*2580*/  FADD.FTZ R8, R17, R4 ;  /* 0x0000000411087221 */ /* 0x001fc80000010000 */
[----:B------:R-:W-:-:S04]  /*2590*/  FADD.FTZ R5, R8, R5 ;  /* 0x0000000508057221 */ /* 0x000fc80000010000 */
[----:B------:R-:W-:-:S04]  /*25a0*/  FADD.FTZ R6, R5, R6 ;  /* 0x0000000605067221 */ /* 0x000fc80000010000 */
[----:B------:R-:W-:-:S07]  /*25b0*/  FADD.FTZ R17, R6, R7 ;  /* 0x0000000706117221 */ /* 0x000fce0000010000 */
.L_x_188:
[----:B------:R-:W-:Y:S05]  /*25c0*/  @!P1 BRA `(.L_x_184) ;  /* 0x0000000000209947 */ /* 0x000fea0003800000 */
[----:B------:R-:W-:Y:S01]  /*25d0*/  IMAD R16, R16, 0x4, R21 ;  /* 0x0000000410107824 */ /* 0x000fe200078e0215 */
[----:B------:R-:W-:-:S07]  /*25e0*/  IADD3 R20, PT, PT, -R20, RZ, RZ ;  /* 0x000000ff14147210 */ /* 0x000fce0007ffe1ff */
.L_x_189:
[----:B------:R0:W1:Y:S01]  /*25f0*/  LDS R4, [R16] ;  /* 0x0000000010047984 */ /* 0x0000620000000800 */
[----:B------:R-:W-:-:S04]  /*2600*/  IADD3 R20, PT, PT, R20, 0x1, RZ ;  /* 0x0000000114147810 */ /* 0x000fc80007ffe0ff */
[----:B------:R-:W-:Y:S02]  /*2610*/  ISETP.NE.AND P0, PT, R20, RZ, PT ;  /* 0x000000ff1400720c */ /* 0x000fe40003f05270 */
[----:B0-----:R-:W-:Y:S01]  /*2620*/  IADD3 R16, PT, PT, R16, 0x4, RZ ;  /* 0x0000000410107810 */ /* 0x001fe20007ffe0ff */
[----:B-1----:R-:W-:-:S10]  /*2630*/  FADD.FTZ R17, R4, R17 ;  /* 0x0000001104117221 */ /* 0x002fd40000010000 */
[----:B------:R-:W-:Y:S05]  /*2640*/  @P0 BRA `(.L_x_189) ;  /* 0xfffffffc00e80947 */ /* 0x000fea000383ffff */
.L_x_184:
[----:B------:R0:W-:Y:S02]  /*2650*/  STS [R21], R17 ;  /* 0x0000001115007388 */ /* 0x0001e40000000800 */
.L_x_183:
[----:B------:R-:W-:Y:S05]  /*2660*/  BSYNC.RECONVERGENT B0 ;  /* 0x0000000000007941 */ /* 0x000fea0003800200 */
.L_x_182:
[----:B------:R-:W-:Y:S06]  /*2670*/  BAR.SYNC.DEFER_BLOCKING 0x0 ;  /* 0x0000000000007b1d */ /* 0x000fec0000010000 */
[----:B------:R-:W-:Y:S05]  /*2680*/  @P2 EXIT ;  /* 0x000000000000294d */ /* 0x000fea0003800000 */
[C---:B-----5:R-:W-:Y:S01]  /*2690*/  LEA R6, P0, R28.reuse, R2, 0x1 ;  /* 0x000000021c067211 */ /* 0x060fe200078008ff */
[----:B0-2---:R-:W0:Y:S01]  /*26a0*/  LDS R21, [R21] ;  /* 0x0000000015157984 */ /* 0x005e220000000800 */
[----:B------:R-:W2:Y:S01]  /*26b0*/  LDCU.64 UR6, c[0x0][0x3a0] ;  /* 0x00007400ff0677ac */ /* 0x000ea20008000a00 */
[----:B------:R-:W1:Y:S01]  /*26c0*/  LDC R11, c[0x0][0x3a8] ;  /* 0x0000ea00ff0b7b82 */ /* 0x000e620000000800 */
[----:B------:R-:W-:-:S05]  /*26d0*/  LEA.HI.X R7, R28, R3, R29, 0x1, P0 ;  /* 0x000000031c077211 */ /* 0x000fca00000f0c1d */
[----:B------:R1:W4:Y:S02]  /*26e0*/  LDG.E.U16 R6, desc[UR4][R6.64] ;  /* 0x0000000406067981 */ /* 0x000324000c1e1500 */
[----:B------:R-:W3:Y:S01]  /*26f0*/  LDC.64 R4, c[0x0][0x380] ;  /* 0x0000e000ff047b82 */ /* 0x000ee20000000a00 */
[----:B--2---:R-:W2:Y:S01]  /*2700*/  I2F.S64 R10, UR6 ;  /* 0x00000006000a7d12 */ /* 0x004ea20008301400 */
[----:B-1----:R-:W-:-:S07]  /*2710*/  FADD.FTZ R7, -R11, 1 ;  /* 0x3f8000000b077421 */ /* 0x002fce0000010100 */
[----:B--2---:R-:W-:Y:S01]  /*2720*/  MUFU.RCP R10, R10 ;  /* 0x0000000a000a7308 */ /* 0x004fe20000001000 */
[----:B---3--:R-:W-:-:S04]  /*2730*/  LEA R4, P0, R0, R4, 0x2 ;  /* 0x0000000400047211 */ /* 0x008fc800078010ff */
[----:B------:R-:W-:-:S03]  /*2740*/  LEA.HI.X R5, R0, R5, RZ, 0x2, P0 ;  /* 0x0000000500057211 */ /* 0x000fc600000f14ff */
[----:B0-----:R-:W0:Y:S02]  /*2750*/  MUFU.LG2 R3, R21 ;  /* 0x0000001500037308 */ /* 0x001e240000000c00 */
[----:B0-----:R-:W-:Y:S02]  /*2760*/  FFMA.FTZ R9, R3, 0.69314718246459960938, R26 ;  /* 0x3f31721803097823 */ /* 0x001fe4000001001a */
[----:B------:R-:W0:Y:S02]  /*2770*/  LDC.64 R2, c[0x0][0x388] ;  /* 0x0000e200ff027b82 */ /* 0x000e240000000a00 */
[----:B------:R-:W-:Y:S01]  /*2780*/  FFMA.FTZ R24, -R24, R10, R9 ;  /* 0x0000000a18187223 */ /* 0x000fe20000010109 */
[----:B0-----:R-:W-:-:S04]  /*2790*/  LEA R2, P1, R0, R2, 0x1 ;  /* 0x0000000200027211 */ /* 0x001fc800078208ff */
[----:B------:R-:W-:Y:S01]  /*27a0*/  LEA.HI.X R3, R0, R3, RZ, 0x1, P1 ;  /* 0x0000000300037211 */ /* 0x000fe200008f0cff */
[----:B----4-:R-:W-:-:S05]  /*27b0*/  HADD2.F32 R8, -RZ, R6.H0_H0 ;  /* 0x20000006ff087230 */ /* 0x010fca0000004100 */
[----:B------:R-:W-:-:S04]  /*27c0*/  F2FP.F16.F32.PACK_AB R8, R9, R8 ;  /* 0x000000080908723e */ /* 0x000fc800000000ff */
[----:B------:R-:W-:Y:S01]  /*27d0*/  PRMT R0, R8, 0x7632, R0 ;  /* 0x0000763208007816 */ /* 0x000fe20000000000 */
[----:B------:R-:W-:-:S05]  /*27e0*/  HADD2.F32 R6, -RZ, R8.H0_H0 ;  /* 0x20000008ff067230 */ /* 0x000fca0000004100 */
[----:B------:R-:W-:-:S05]  /*27f0*/  FADD.FTZ R6, -R9, R6 ;  /* 0x0000000609067221 */ /* 0x000fca0000010100 */
[----:B------:R-:W-:-:S05]  /*2800*/  F2FP.F16.F32.PACK_AB R6, RZ, R6 ;  /* 0x00000006ff06723e */ /* 0x000fca00000000ff */
[----:B------:R-:W-:-:S05]  /*2810*/  HADD2.F32 R6, -RZ, R6.H0_H0 ;  /* 0x20000006ff067230 */ /* 0x000fca0000004100 */
[----:B------:R-:W-:-:S04]  /*2820*/  FMUL.FTZ R7, R6, R7 ;  /* 0x0000000706077220 */ /* 0x000fc80000410000 */
[----:B------:R-:W-:-:S05]  /*2830*/  FFMA.FTZ R7, R24, R11, -R7 ;  /* 0x0000000b18077223 */ /* 0x000fca0000010807 */
[----:B------:R-:W-:Y:S04]  /*2840*/  STG.E desc[UR4][R4.64], R7 ;  /* 0x0000000704007986 */ /* 0x000fe8000c101904 */
[----:B------:R-:W-:Y:S01]  /*2850*/  STG.E.U16 desc[UR4][R2.64], R0 ;  /* 0x0000000002007986 */ /* 0x000fe2000c101504 */
[----:B------:R-:W-:Y:S05]  /*2860*/  EXIT ;  /* 0x000000000000794d */ /* 0x000fea0003800000 */
.L_x_190:
        /* <DEDUP_REMOVED lines=9> */
.L_x_233:


//--------------------- .text._Z27cunn_SoftMaxXEntropyForwardILi4Efff25LogSoftMaxForwardEpilogueEvPT1_PT2_PT0_Pllf --------------------------
	.section	.text._Z27cunn_SoftMaxXEntropyForwardILi4Efff25LogSoftMaxForwardEpilogueEvPT1_PT2_PT0_Pllf,"ax",@progbits
	.align	128
        .global         _Z27cunn_SoftMaxXEntropyForwardILi4Efff25LogSoftMaxForwardEpilogueEvPT1_PT2_PT0_Pllf
        .type           _Z27cunn_SoftMaxXEntropyForwardILi4Efff25LogSoftMaxForwardEpilogueEvPT1_PT2_PT0_Pllf,@function
        .size           _Z27cunn_SoftMaxXEntropyForwardILi4Efff25LogSoftMaxForwardEpilogueEvPT1_PT2_PT0_Pllf,(.L_x_234 - _Z27cunn_SoftMaxXEntropyForwardILi4Efff25LogSoftMaxForwardEpilogueEvPT1_PT2_PT0_Pllf)
        .other          _Z27cunn_SoftMaxXEntropyForwardILi4Efff25LogSoftMaxForwardEpilogueEvPT1_PT2_PT0_Pllf,@"STO_CUDA_ENTRY STV_DEFAULT"
_Z27cunn_SoftMaxXEntropyForwardILi4Efff25LogSoftMaxForwardEpilogueEvPT1_PT2_PT0_Pllf:
.text._Z27cunn_SoftMaxXEntropyForwardILi4Efff25LogSoftMaxForwardEpilogueEvPT1_PT2_PT0_Pllf:
        /* <DEDUP_REMOVED lines=15> */
[----:B------:R-:W-:Y:S01]  /*00f0*/  SHF.L.U64.HI R4, R4, 0x2, R5 ;  /* 0x0000000204047819 */ /* 0x000fe20000010205 */
[----:B---3--:R-:W-:-:S05]  /*0100*/  VIADD R0, R3, UR6 ;  /* 0x0000000603007c36 */ /* 0x008fca0008000000 */
[----:B------:R-:W-:Y:S02]  /*0110*/  SHF.R.U32.HI R18, RZ, 0x2, R0 ;  /* 0x00000002ff127819 */ /* 0x000fe40000011600 */
[----:B------:R-:W-:Y:S02]  /*0120*/  IADD3 R0, P1, PT, R3, UR6, RZ ;  /* 0x0000000603007c10 */ /* 0x000fe4000ff3e0ff */
[----:B------:R-:W-:Y:S01]  /*0130*/  LOP3.LUT P0, R18, R18, 0x3, RZ, 0xc0, !PT ;  /* 0x0000000312127812 */ /* 0x000fe2000780c0ff */
[----:B0-----:R-:W-:Y:S01]  /*0140*/  IMAD.U32 R12, RZ, RZ, UR10 ;  /* 0x0000000aff0c7e24 */ /* 0x001fe2000f8e00ff */
[----:B------:R-:W-:Y:S02]  /*0150*/  IADD3.X R3, PT, PT, R4, UR7, RZ, P1, !PT ;  /* 0x0000000704037c10 */ /* 0x000fe40008ffe4ff */
[----:B------:R-:W-:Y:S02]  /*0160*/  R2UR UR4, R18 ;  /* 0x00000000120472ca */ /* 0x000fe400000e0000 */
[----:B------:R-:W-:-:S02]  /*0170*/  R2UR UR6, R0 ;  /* 0x00000000000672ca */ /* 0x000fc400000e0000 */
[----:B------:R-:W-:Y:S02]  /*0180*/  R2UR UR7, R3 ;  /* 0x00000000030772ca */ /* 0x000fe400000e0000 */
[----:B------:R-:W-:-:S07]  /*0190*/  MOV R17, UR10 ;  /* 0x0000000a00117c02 */ /* 0x000fce0008000f00 */
[----:B------:R-:W-:Y:S02]  /*01a0*/  UIADD3 UR4, UPT, UPT, -UR4, URZ, URZ ;  /* 0x000000ff04047290 */ /* 0x000fe4000fffe1ff */
[----:B------:R-:W-:Y:S02]  /*01b0*/  MOV R8, UR6 ;  /* 0x0000000600087c02 */ /* 0x000fe40008000f00 */
[----:B------:R-:W-:Y:S02]  /*01c0*/  UIMAD.WIDE UR4, UR4, 0x4, UR6 ;  /* 0x00000004040478a5 */ /* 0x000fe4000f8e0206 */
[----:B------:R-:W-:-:S04]  /*01d0*/  IMAD.U32 R9, RZ, RZ, UR7 ;  /* 0x00000007ff097e24 */ /* 0x000fc8000f8e00ff */
[----:B------:R-:W-:Y:S01]  /*01e0*/  MOV R27, UR5 ;  /* 0x00000005001b7c02 */ /* 0x000fe20008000f00 */
[----:B------:R-:W-:-:S04]  /*01f0*/  IMAD.U32 R26, RZ, RZ, UR4 ;  /* 0x00000004ff1a7e24 */ /* 0x000fc8000f8e00ff */
[----:B-1----:R-:W-:Y:S01]  /*0200*/  IMAD.WIDE.U32 R4, R16, 0x4, R26 ;  /* 0x0000000410047825 */ /* 0x002fe200078e001a */
[----:B------:R-:W-:Y:S06]  /*0210*/  @!P0 BRA `(.L_x_191) ;  /* 0x00000000002c8947 */ /* 0x000fec0003800000 */
[----:B------:R-:W-:-:S13]  /*0220*/  ISETP.GE.U32.AND P0, PT, R16, R18, PT ;  /* 0x000000121000720c */ /* 0x000fda0003f06070 */
[----:B------:R-:W2:Y:S01]  /*0230*/  @P0 LDG.E R4, desc[UR8][R4.64] ;  /* 0x0000000804040981 */ /* 0x000ea2000c1e1900 */
[----:B------:R-:W0:Y:S01]  /*0240*/  LDCU UR10, c[0x0][0x360] ;  /* 0x00006c00ff0a77ac */ /* 0x000e220008000800 */
[----:B------:R-:W-:Y:S01]  /*0250*/  MOV R11, 0xff7fffff ;  /* 0xff7fffff000b7802 */ /* 0x000fe20000000f00 */
[----:B------:R-:W-:Y:S01]  /*0260*/  IMAD.MOV.U32 R10, RZ, RZ, RZ ;  /* 0x000000ffff0a7224 */ /* 0x000fe200078e00ff */
[----:B0-----:R-:W-:Y:S02]  /*0270*/  UIMAD.WIDE.U32 UR6, UR10, 0x4, UR4 ;  /* 0x000000040a0678a5 */ /* 0x001fe4000f8e0004 */
[----:B------:R-:W-:-:S04]  /*0280*/  IADD3 R12, PT, PT, R18, -UR10, R17 ;  /* 0x8000000a120c7c10 */ /* 0x000fc8000fffe011 */
[----:B------:R-:W-:Y:S01]  /*0290*/  MOV R8, UR6 ;  /* 0x0000000600087c02 */ /* 0x000fe20008000f00 */
[----:B------:R-:W-:Y:S01]  /*02a0*/  IMAD.U32 R9, RZ, RZ, UR7 ;  /* 0x00000007ff097e24 */ /* 0x000fe2000f8e00ff */
[----:B--2---:R-:W-:Y:S01]  /*02b0*/  @P0 FMNMX.FTZ R11, R4, -3.40282346638528859812e+38, !PT ;  /* 0xff7fffff040b0809 */ /* 0x004fe20007810000 */
[----:B------:R-:W-:-:S07]  /*02c0*/  @P0 FADD.FTZ R10, RZ, R4 ;  /* 0x00000004ff0a0221 */ /* 0x000fce0000010000 */
.L_x_191:
[----:B------:R-:W0:Y:S01]  /*02d0*/  LDCU UR15, c[0x0][0x360] ;  /* 0x00006c00ff0f77ac */ /* 0x000e220008000800 */
[----:B------:R-:W-:Y:S01]  /*02e0*/  SHF.L.U32 R20, R16, 0x2, RZ ;  /* 0x0000000210147819 */ /* 0x000fe200000006ff */
[----:B------:R-:W-:Y:S01]  /*02f0*/  BSSY.RECONVERGENT B0, `(.L_x_192) ;  /* 0x0000025000007945 */ /* 0x000fe20003800200 */
[----:B0-----:R-:W-:-:S06]  /*0300*/  USHF.L.U32 UR10, UR15, 0x2, URZ ;  /* 0x000000020f0a7899 */ /* 0x001fcc00080006ff */
[----:B------:R-:W-:Y:S01]  /*0310*/  IMAD R7, RZ, RZ, -UR10 ;  /* 0x8000000aff077e24 */ /* 0x000fe2000f8e02ff */
[----:B------:R-:W-:Y:S02]  /*0320*/  ISETP.NE.U32.AND P2, PT, RZ, UR10, PT ;  /* 0x0000000aff007c0c */ /* 0x000fe4000bf45070 */
[----:B------:R-:W0:Y:S08]  /*0330*/  I2F.U32.RP R6, UR10 ;  /* 0x0000000a00067d06 */ /* 0x000e300008209000 */
[----:B0-----:R-:W0:Y:S02]  /*0340*/  MUFU.RCP R6, R6 ;  /* 0x0000000600067308 */ /* 0x001e240000001000 */
[----:B0-----:R-:W-:-:S06]  /*0350*/  IADD3 R4, PT, PT, R6, 0xffffffe, RZ ;  /* 0x0ffffffe06047810 */ /* 0x001fcc0007ffe0ff */
[----:B------:R0:W1:Y:S02]  /*0360*/  F2I.FTZ.U32.TRUNC.NTZ R5, R4 ;  /* 0x0000000400057305 */ /* 0x000064000021f000 */
[----:B0-----:R-:W-:Y:S01]  /*0370*/  MOV R4, RZ ;  /* 0x000000ff00047202 */ /* 0x001fe20000000f00 */
[----:B-1----:R-:W-:-:S04]  /*0380*/  IMAD R7, R7, R5, RZ ;  /* 0x0000000507077224 */ /* 0x002fc800078e02ff */
[----:B------:R-:W-:Y:S01]  /*0390*/  IMAD.HI.U32 R5, R5, R7, R4 ;  /* 0x0000000705057227 */ /* 0x000fe200078e0004 */
[----:B------:R-:W-:-:S05]  /*03a0*/  LOP3.LUT R4, RZ, UR10, RZ, 0x33, !PT ;  /* 0x0000000aff047c12 */ /* 0x000fca000f8e33ff */
[----:B------:R-:W-:-:S04]  /*03b0*/  IMAD.HI.U32 R5, R5, R12, RZ ;  /* 0x0000000c05057227 */ /* 0x000fc800078e00ff */
[----:B------:R-:W-:-:S04]  /*03c0*/  IMAD.MOV R5, RZ, RZ, -R5 ;  /* 0x000000ffff057224 */ /* 0x000fc800078e0a05 */
[----:B------:R-:W-:-:S05]  /*03d0*/  IMAD R5, R5, UR10, R12 ;  /* 0x0000000a05057c24 */ /* 0x000fca000f8e020c */
[----:B------:R-:W-:-:S13]  /*03e0*/  ISETP.GE.U32.AND P0, PT, R5, UR10, PT ;  /* 0x0000000a05007c0c */ /* 0x000fda000bf06070 */
[----:B------:R-:W-:-:S04]  /*03f0*/  @P0 IADD3 R5, PT, PT, R5, -UR10, RZ ;  /* 0x8000000a05050c10 */ /* 0x000fc8000fffe0ff */
[----:B------:R-:W-:-:S13]  /*0400*/  ISETP.GE.U32.AND P0, PT, R5, UR10, PT ;  /* 0x0000000a05007c0c */ /* 0x000fda000bf06070 */
[----:B------:R-:W-:-:S05]  /*0410*/  @P0 VIADD R5, R5, -UR10 ;  /* 0x8000000a05050c36 */ /* 0x000fca0008000000 */
[----:B------:R-:W-:-:S04]  /*0420*/  SEL R15, R4, R5, !P2 ;  /* 0x00000005040f7207 */ /* 0x000fc80005000000 */
[----:B------:R-:W-:-:S04]  /*0430*/  IADD3 R15, PT, PT, -R15, R12, RZ ;  /* 0x0000000c0f0f7210 */ /* 0x000fc80007ffe1ff */
[----:B------:R-:W-:Y:S01]  /*0440*/  ISETP.GE.AND P0, PT, R20, R15, PT ;  /* 0x0000000f1400720c */ /* 0x000fe20003f06270 */
[----:B------:R-:W-:-:S12]  /*0450*/  IMAD.IADD R19, R15, 0x1, R16 ;  /* 0x000000010f137824 */ /* 0x000fd800078e0210 */
[----:B------:R-:W-:Y:S05]  /*0460*/  @P0 BRA `(.L_x_193) ;  /* 0x0000000000340947 */ /* 0x000fea0003800000 */
[----:B------:R-:W-:-:S07]  /*0470*/  MOV R13, R16 ;  /* 0x00000010000d7202 */ /* 0x000fce0000000f00 */
.L_x_194:
[----:B------:R-:W-:-:S06]  /*0480*/  IMAD.WIDE R4, R13, 0x10, R8 ;  /* 0x000000100d047825 */ /* 0x000fcc00078e0208 */
[----:B------:R-:W2:Y:S01]  /*0490*/  LDG.E.128 R4, desc[UR8][R4.64] ;  /* 0x0000000804047981 */ /* 0x000ea2000c1e1d00 */
[----:B------:R-:W-:-:S05]  /*04a0*/  IADD3 R13, PT, PT, R13, UR15, RZ ;  /* 0x0000000f0d0d7c10 */ /* 0x000fca000fffe0ff */
[----:B------:R-:W-:-:S05]  /*04b0*/  IMAD.SHL.U32 R14, R13, 0x4, RZ ;  /* 0x000000040d0e7824 */ /* 0x000fca00078e00ff */
[----:B------:R-:W-:Y:S01]  /*04c0*/  ISETP.GE.AND P0, PT, R14, R15, PT ;  /* 0x0000000f0e00720c */ /* 0x000fe20003f06270 */
[----:B--2---:R-:W-:Y:S01]  /*04d0*/  FADD.FTZ R10, R4, R10 ;  /* 0x0000000a040a7221 */ /* 0x004fe20000010000 */
[----:B------:R-:W-:-:S03]  /*04e0*/  FMNMX3.FTZ R11, R11, R4, R5, !PT ;  /* 0x000000040b0b7276 */ /* 0x000fc60007810005 */
[----:B------:R-:W-:Y:S01]  /*04f0*/  FADD.FTZ R21, R5, R10 ;  /* 0x0000000a05157221 */ /* 0x000fe20000010000 */
[----:B------:R-:W-:-:S03]  /*0500*/  FMNMX3.FTZ R11, R11, R6, R7, !PT ;  /* 0x000000060b0b7276 */ /* 0x000fc60007810007 */
[----:B------:R-:W-:-:S04]  /*0510*/  FADD.FTZ R10, R6, R21 ;  /* 0x00000015060a7221 */ /* 0x000fc80000010000 */
[----:B------:R-:W-:Y:S01]  /*0520*/  FADD.FTZ R10, R7, R10 ;  /* 0x0000000a070a7221 */ /* 0x000fe20000010000 */
[----:B------:R-:W-:Y:S06]  /*0530*/  @!P0 BRA `(.L_x_194) ;  /* 0xfffffffc00d08947 */ /* 0x000fec000383ffff */
.L_x_193:
[----:B------:R-:W-:Y:S05]  /*0540*/  BSYNC.RECONVERGENT B0 ;  /* 0x0000000000007941 */ /* 0x000fea0003800200 */
.L_x_192:
[----:B------:R-:W-:Y:S01]  /*0550*/  ISETP.GE.AND P0, PT, R19, R12, PT ;  /* 0x0000000c1300720c */ /* 0x000fe20003f06270 */
[----:B------:R-:W-:-:S12]  /*0560*/  BSSY.RECONVERGENT B0, `(.L_x_195) ;  /* 0x0000009000007945 */ /* 0x000fd80003800200 */
[----:B------:R-:W-:Y:S05]  /*0570*/  @P0 BRA `(.L_x_196) ;  /* 0x00000000001c0947 */ /* 0x000fea0003800000 */
.L_x_197:
[----:B------:R-:W-:-:S06]  /*0580*/  IMAD.WIDE R4, R19, 0x4, R8 ;  /* 0x0000000413047825 */ /* 0x000fcc00078e0208 */
[----:B------:R-:W2:Y:S01]  /*0590*/  LDG.E R4, desc[UR8][R4.64] ;  /* 0x0000000804047981 */ /* 0x000ea2000c1e1900 */
[----:B------:R-:W-:-:S04]  /*05a0*/  IADD3 R19, PT, PT, R19, UR15, RZ ;  /* 0x0000000f13137c10 */ /* 0x000fc8000fffe0ff */
[----:B------:R-:W-:Y:S02]  /*05b0*/  ISETP.GE.AND P0, PT, R19, R12, PT ;  /* 0x0000000c1300720c */ /* 0x000fe40003f06270 */
[C---:B--2---:R-:W-:Y:S01]  /*05c0*/  FMNMX.FTZ R11, R4.reuse, R11, !PT ;  /* 0x0000000b040b7209 */ /* 0x044fe20007810000 */
[----:B------:R-:W-:-:S10]  /*05d0*/  FADD.FTZ R10, R4, R10 ;  /* 0x0000000a040a7221 */ /* 0x000fd40000010000 */
[----:B------:R-:W-:Y:S05]  /*05e0*/  @!P0 BRA `(.L_x_197) ;  /* 0xfffffffc00e48947 */ /* 0x000fea000383ffff */
.L_x_196:
[----:B------:R-:W-:Y:S05]  /*05f0*/  BSYNC.RECONVERGENT B0 ;  /* 0x0000000000007941 */ /* 0x000fea0003800200 */
.L_x_195:
[----:B------:R-:W0:Y:S01]  /*0600*/  S2UR UR7, SR_CgaCtaId ;  /* 0x00000000000779c3 */ /* 0x000e220000008800 */
[----:B------:R-:W-:-:S07]  /*0610*/  USHF.R.U32.HI UR11, URZ, 0x5, UR15 ;  /* 0x00000005ff0b7899 */ /* 0x000fce000801160f */
[----:B------:R-:W-:Y:S01]  /*0620*/  BAR.SYNC.DEFER_BLOCKING 0x0 ;  /* 0x0000000000007b1d */ /* 0x000fe20000010000 */
[----:B------:R-:W-:-:S05]  /*0630*/  UISETP.LT.U32.AND UP0, UPT, UR11, 0x20, UPT ;  /* 0x000000200b00788c */ /* 0x000fca000bf01070 */
[----:B------:R-:W-:Y:S01]  /*0640*/  UMOV UR6, 0x400 ;  /* 0x0000040000067882 */ /* 0x000fe20000000000 */
[----:B------:R-:W-:-:S06]  /*0650*/  USEL UR12, UR11, 0x20, UP0 ;  /* 0x000000200b0c7887 */ /* 0x000fcc0008000000 */
[C---:B------:R-:W-:Y:S02]  /*0660*/  ISETP.LT.U32.AND P1, PT, R16.reuse, UR12, PT ;  /* 0x0000000c10007c0c */ /* 0x040fe4000bf21070 */
[----:B------:R-:W-:Y:S01]  /*0670*/  ISETP.LT.U32.AND P0, PT, R16, UR12, PT ;  /* 0x0000000c10007c0c */ /* 0x000fe2000bf01070 */
[----:B0-----:R-:W-:-:S03]  /*0680*/  ULEA UR6, UR7, UR6, 0x18 ;  /* 0x0000000607067291 */ /* 0x001fc6000f8ec0ff */
[----:B------:R-:W-:Y:S02]  /*0690*/  UMOV UR7, 0xffffffff ;  /* 0xffffffff00077882 */ /* 0x000fe40000000000 */
[----:B------:R-:W-:Y:S01]  /*06a0*/  USHF.L.U32 UR7, UR7, UR11, URZ ;  /* 0x0000000b07077299 */ /* 0x000fe200080006ff */
[----:B------:R-:W-:-:S03]  /*06b0*/  IADD3 R19, PT, PT, R20, UR6, RZ ;  /* 0x0000000614137c10 */ /* 0x000fc6000fffe0ff */
[----:B------:R0:W-:Y:S02]  /*06c0*/  STS [R20+UR6], R11 ;  /* 0x0000000b14007988 */ /* 0x0001e40008000806 */
[----:B------:R-:W-:Y:S02]  /*06d0*/  LOP3.LUT R22, RZ, UR7, RZ, 0x33, !PT ;  /* 0x00000007ff167c12 */ /* 0x000fe4000f8e33ff */
[----:B------:R0:W-:Y:S01]  /*06e0*/  STS [R19+UR10], R10 ;  /* 0x0000000a13007988 */ /* 0x0001e2000800080a */
[----:B------:R-:W-:Y:S06]  /*06f0*/  BAR.SYNC.DEFER_BLOCKING 0x0 ;  /* 0x0000000000007b1d */ /* 0x000fec0000010000 */
[----:B------:R-:W-:Y:S05]  /*0700*/  @!P1 BRA `(.L_x_198) ;  /* 0x00000008002c9947 */ /* 0x000fea0003800000 */
[----:B------:R-:W-:-:S05]  /*0710*/  IMAD R21, R16, 0x7c, R19 ;  /* 0x0000007c10157824 */ /* 0x000fca00078e0213 */
[----:B------:R-:W1:Y:S04]  /*0720*/  LDS.128 R4, [R21] ;  /* 0x0000000015047984 */ /* 0x000e680000000c00 */
[----:B------:R-:W2:Y:S04]  /*0730*/  LDS.128 R12, [R21+0x10] ;  /* 0x00001000150c7984 */ /* 0x000ea80000000c00 */
[----:B0-----:R-:W0:Y:S01]  /*0740*/  LDS.128 R8, [R21+0x20] ;  /* 0x0000200015087984 */ /* 0x001e220000000c00 */
[----:B-1----:R-:W-:-:S04]  /*0750*/  FMNMX.FTZ R4, R4, -3.40282346638528859812e+38, !PT ;  /* 0xff7fffff04047809 */ /* 0x002fc80007810000 */
[----:B------:R-:W-:-:S04]  /*0760*/  FSETP.GEU.FTZ.AND P1, PT, R4, R5, PT ;  /* 0x000000050400720b */ /* 0x000fc80003f3e000 */
[----:B------:R-:W-:-:S04]  /*0770*/  FSEL R5, R5, R4, !P1 ;  /* 0x0000000405057208 */ /* 0x000fc80004800000 */
[----:B------:R-:W-:-:S04]  /*0780*/  FSETP.GEU.FTZ.AND P1, PT, R5, R6, PT ;  /* 0x000000060500720b */ /* 0x000fc80003f3e000 */
[----:B------:R-:W-:-:S04]  /*0790*/  FSEL R6, R6, R5, !P1 ;  /* 0x0000000506067208 */ /* 0x000fc80004800000 */
[----:B------:R-:W-:-:S04]  /*07a0*/  FSETP.GEU.FTZ.AND P1, PT, R6, R7, PT ;  /* 0x000000070600720b */ /* 0x000fc80003f3e000 */
[----:B------:R-:W-:-:S04]  /*07b0*/  FSEL R7, R7, R6, !P1 ;  /* 0x0000000607077208 */ /* 0x000fc80004800000 */
[----:B--2---:R-:W-:-:S04]  /*07c0*/  FSETP.GEU.FTZ.AND P1, PT, R7, R12, PT ;  /* 0x0000000c0700720b */ /* 0x004fc80003f3e000 */
[----:B------:R-:W-:Y:S02]  /*07d0*/  FSEL R12, R12, R7, !P1 ;  /* 0x000000070c0c7208 */ /* 0x000fe40004800000 */
[----:B------:R-:W1:Y:S02]  /*07e0*/  LDS.128 R4, [R21+0x30] ;  /* 0x0000300015047984 */ /* 0x000e640000000c00 */
[----:B------:R-:W-:-:S04]  /*07f0*/  FSETP.GEU.FTZ.AND P1, PT, R12, R13, PT ;  /* 0x0000000d0c00720b */ /* 0x000fc80003f3e000 */
[----:B------:R-:W-:-:S04]  /*0800*/  FSEL R13, R13, R12, !P1 ;  /* 0x0000000c0d0d7208 */ /* 0x000fc80004800000 */
[----:B------:R-:W-:-:S04]  /*0810*/  FSETP.GEU.FTZ.AND P1, PT, R13, R14, PT ;  /* 0x0000000e0d00720b */ /* 0x000fc80003f3e000 */
[----:B------:R-:W-:-:S04]  /*0820*/  FSEL R14, R14, R13, !P1 ;  /* 0x0000000d0e0e7208 */ /* 0x000fc80004800000 */
[----:B------:R-:W-:-:S04]  /*0830*/  FSETP.GEU.FTZ.AND P1, PT, R14, R15, PT ;  /* 0x0000000f0e00720b */ /* 0x000fc80003f3e000 */
[----:B------:R-:W-:-:S04]  /*0840*/  FSEL R15, R15, R14, !P1 ;  /* 0x0000000e0f0f7208 */ /* 0x000fc80004800000 */
[----:B0-----:R-:W-:-:S04]  /*0850*/  FSETP.GEU.FTZ.AND P1, PT, R15, R8, PT ;  /* 0x000000080f00720b */ /* 0x001fc80003f3e000 */
[----:B------:R-:W-:Y:S02]  /*0860*/  FSEL R8, R8, R15, !P1 ;  /* 0x0000000f08087208 */ /* 0x000fe40004800000 */
[----:B------:R-:W0:Y:S02]  /*0870*/  LDS.128 R12, [R21+0x40] ;  /* 0x00004000150c7984 */ /* 0x000e240000000c00 */
[----:B------:R-:W-:-:S04]  /*0880*/  FSETP.GEU.FTZ.AND P1, PT, R8, R9, PT ;  /* 0x000000090800720b */ /* 0x000fc80003f3e000 */
[----:B------:R-:W-:-:S04]  /*0890*/  FSEL R9, R9, R8, !P1 ;  /* 0x0000000809097208 */ /* 0x000fc80004800000 */
[----:B------:R-:W-:-:S04]  /*08a0*/  FSETP.GEU.FTZ.AND P1, PT, R9, R10, PT ;  /* 0x0000000a0900720b */ /* 0x000fc80003f3e000 */
[----:B------:R-:W-:-:S04]  /*08b0*/  FSEL R10, R10, R9, !P1 ;  /* 0x000000090a0a7208 */ /* 0x000fc80004800000 */
[----:B------:R-:W-:-:S04]  /*08c0*/  FSETP.GEU.FTZ.AND P1, PT, R10, R11, PT ;  /* 0x0000000b0a00720b */ /* 0x000fc80003f3e000 */
[----:B------:R-:W-:-:S04]  /*08d0*/  FSEL R11, R11, R10, !P1 ;  /* 0x0000000a0b0b7208 */ /* 0x000fc80004800000 */
[----:B-1----:R-:W-:-:S04]  /*08e0*/  FSETP.GEU.FTZ.AND P1, PT, R11, R4, PT ;  /* 0x000000040b00720b */ /* 0x002fc80003f3e000 */
        /* <DEDUP_REMOVED lines=12> */
[----:B------:R-:W-:Y:S02]  /*09b0*/  FSEL R13, R13, R12, !P1 ;  /* 0x0000000c0d0d7208 */ /* 0x000fe40004800000 */
[----:B------:R-:W-:Y:S02]  /*09c0*/  LDS R12, [R21+UR10+0x8] ;  /* 0x0000080a150c7984 */ /* 0x000fe40008000800 */
[----:B------:R-:W-:-:S04]  /*09d0*/  FSETP.GEU.FTZ.AND P1, PT, R13, R14, PT ;  /* 0x0000000e0d00720b */ /* 0x000fc80003f3e000 */
[----:B------:R-:W-:-:S04]  /*09e0*/  FSEL R14, R14, R13, !P1 ;  /* 0x0000000d0e0e7208 */ /* 0x000fc80004800000 */
[----:B------:R-:W-:-:S04]  /*09f0*/  FSETP.GEU.FTZ.AND P1, PT, R14, R15, PT ;  /* 0x0000000f0e00720b */ /* 0x000fc80003f3e000 */
[----:B------:R-:W-:-:S04]  /*0a00*/  FSEL R15, R15, R14, !P1 ;  /* 0x0000000e0f0f7208 */ /* 0x000fc80004800000 */
[----:B-1----:R-:W-:-:S04]  /*0a10*/  FSETP.GEU.FTZ.AND P1, PT, R15, R8, PT ;  /* 0x000000080f00720b */ /* 0x002fc80003f3e000 */
[----:B------:R-:W-:-:S04]  /*0a20*/  FSEL R8, R8, R15, !P1 ;  /* 0x0000000f08087208 */ /* 0x000fc80004800000 */
[----:B------:R-:W-:-:S04]  /*0a30*/  FSETP.GEU.FTZ.AND P1, PT, R8, R9, PT ;  /* 0x000000090800720b */ /* 0x000fc80003f3e000 */
[----:B------:R-:W-:Y:S02]  /*0a40*/  FSEL R13, R9, R8, !P1 ;  /* 0x00000008090d7208 */ /* 0x000fe40004800000 */
[----:B------:R-:W1:Y:S02]  /*0a50*/  LDS R8, [R21+UR10] ;  /* 0x0000000a15087984 */ /* 0x000e640008000800 */
[----:B------:R-:W-:Y:S02]  /*0a60*/  FSETP.GEU.FTZ.AND P1, PT, R13, R10, PT ;  /* 0x0000000a0d00720b */ /* 0x000fe40003f3e000 */
[----:B------:R-:W2:Y:S02]  /*0a70*/  LDS R9, [R21+UR10+0x4] ;  /* 0x0000040a15097984 */ /* 0x000ea40008000800 */
[----:B------:R-:W-:Y:S02]  /*0a80*/  FSEL R14, R10, R13, !P1 ;  /* 0x0000000d0a0e7208 */ /* 0x000fe40004800000 */
[----:B------:R-:W3:Y:S02]  /*0a90*/  LDS R10, [R21+UR10+0xc] ;  /* 0x00000c0a150a7984 */ /* 0x000ee40008000800 */
[----:B------:R-:W-:-:S04]  /*0aa0*/  FSETP.GEU.FTZ.AND P1, PT, R14, R11, PT ;  /* 0x0000000b0e00720b */ /* 0x000fc80003f3e000 */
[----:B------:R-:W-:Y:S02]  /*0ab0*/  FSEL R13, R11, R14, !P1 ;  /* 0x0000000e0b0d7208 */ /* 0x000fe40004800000 */
[----:B------:R-:W4:Y:S02]  /*0ac0*/  LDS R11, [R21+UR10+0x10] ;  /* 0x0000100a150b7984 */ /* 0x000f240008000800 */
[----:B0-----:R-:W-:-:S04]  /*0ad0*/  FSETP.GEU.FTZ.AND P1, PT, R13, R4, PT ;  /* 0x000000040d00720b */ /* 0x001fc80003f3e000 */
[----:B------:R-:W-:Y:S02]  /*0ae0*/  FSEL R14, R4, R13, !P1 ;  /* 0x0000000d040e7208 */ /* 0x000fe40004800000 */
[----:B------:R-:W0:Y:S02]  /*0af0*/  LDS R13, [R21+UR10+0x14] ;  /* 0x0000140a150d7984 */ /* 0x000e240008000800 */
[----:B------:R-:W-:Y:S02]  /*0b00*/  FSETP.GEU.FTZ.AND P1, PT, R14, R5, PT ;  /* 0x000000050e00720b */ /* 0x000fe40003f3e000 */
[----:B------:R-:W0:Y:S02]  /*0b10*/  LDS R4, [R21+UR10+0x18] ;  /* 0x0000180a15047984 */ /* 0x000e240008000800 */
[----:B------:R-:W-:Y:S02]  /*0b20*/  FSEL R15, R5, R14, !P1 ;  /* 0x0000000e050f7208 */ /* 0x000fe40004800000 */
[----:B------:R-:W0:Y:S02]  /*0b30*/  LDS R14, [R21+UR10+0x1c] ;  /* 0x00001c0a150e7984 */ /* 0x000e240008000800 */
[----:B------:R-:W-:-:S02]  /*0b40*/  FSETP.GEU.FTZ.AND P1, PT, R15, R6, PT ;  /* 0x000000060f00720b */ /* 0x000fc40003f3e000 */
[----:B------:R-:W0:Y:S02]  /*0b50*/  LDS R5, [R21+UR10+0x20] ;  /* 0x0000200a15057984 */ /* 0x000e240008000800 */
[----:B------:R-:W-:Y:S01]  /*0b60*/  FSEL R6, R6, R15, !P1 ;  /* 0x0000000f06067208 */ /* 0x000fe20004800000 */
[----:B-1----:R-:W-:-:S03]  /*0b70*/  FADD.FTZ R8, RZ, R8 ;  /* 0x00000008ff087221 */ /* 0x002fc60000010000 */
[----:B------:R-:W-:Y:S01]  /*0b80*/  FSETP.GEU.FTZ.AND P1, PT, R6, R7, PT ;  /* 0x000000070600720b */ /* 0x000fe20003f3e000 */
[----:B--2---:R-:W-:Y:S02]  /*0b90*/  FADD.FTZ R9, R8, R9 ;  /* 0x0000000908097221 */ /* 0x004fe40000010000 */
[----:B------:R-:W1:Y:S02]  /*0ba0*/  LDS R8, [R21+UR10+0x24] ;  /* 0x0000240a15087984 */ /* 0x000e640008000800 */
[----:B------:R-:W-:Y:S02]  /*0bb0*/  FADD.FTZ R23, R9, R12 ;  /* 0x0000000c09177221 */ /* 0x000fe40000010000 */
[----:B------:R-:W2:Y:S02]  /*0bc0*/  LDS R9, [R21+UR10+0x28] ;  /* 0x0000280a15097984 */ /* 0x000ea40008000800 */
[----:B---3--:R-:W-:Y:S02]  /*0bd0*/  FADD.FTZ R12, R23, R10 ;  /* 0x0000000a170c7221 */ /* 0x008fe40000010000 */
[----:B------:R-:W3:Y:S02]  /*0be0*/  LDS R10, [R21+UR10+0x2c] ;  /* 0x00002c0a150a7984 */ /* 0x000ee40008000800 */
[----:B----4-:R-:W-:-:S02]  /*0bf0*/  FADD.FTZ R28, R12, R11 ;  /* 0x0000000b0c1c7221 */ /* 0x010fc40000010000 */
[----:B------:R-:W4:Y:S04]  /*0c00*/  LDS R12, [R21+UR10+0x30] ;  /* 0x0000300a150c7984 */ /* 0x000f280008000800 */
[----:B------:R-:W4:Y:S01]  /*0c10*/  LDS R11, [R21+UR10+0x34] ;  /* 0x0000340a150b7984 */ /* 0x000f220008000800 */
[----:B0-----:R-:W-:-:S03]  /*0c20*/  FADD.FTZ R13, R28, R13 ;  /* 0x0000000d1c0d7221 */ /* 0x001fc60000010000 */
[----:B------:R-:W-:Y:S01]  /*0c30*/  LDS R28, [R21+UR10+0x4c] ;  /* 0x00004c0a151c7984 */ /* 0x000fe20008000800 */
[----:B------:R-:W-:-:S03]  /*0c40*/  FADD.FTZ R13, R13, R4 ;  /* 0x000000040d0d7221 */ /* 0x000fc60000010000 */
[----:B------:R-:W0:Y:S01]  /*0c50*/  LDS R4, [R21+UR10+0x38] ;  /* 0x0000380a15047984 */ /* 0x000e220008000800 */
[----:B------:R-:W-:-:S03]  /*0c60*/  FADD.FTZ R14, R13, R14 ;  /* 0x0000000e0d0e7221 */ /* 0x000fc60000010000 */
[----:B------:R-:W0:Y:S01]  /*0c70*/  LDS R13, [R21+UR10+0x3c] ;  /* 0x00003c0a150d7984 */ /* 0x000e220008000800 */
[----:B------:R-:W-:-:S03]  /*0c80*/  FADD.FTZ R23, R14, R5 ;  /* 0x000000050e177221 */ /* 0x000fc60000010000 */
[----:B------:R-:W0:Y:S04]  /*0c90*/  LDS R5, [R21+UR10+0x40] ;  /* 0x0000400a15057984 */ /* 0x000e280008000800 */
[----:B------:R-:W0:Y:S01]  /*0ca0*/  LDS R14, [R21+UR10+0x44] ;  /* 0x0000440a150e7984 */ /* 0x000e220008000800 */
[----:B-1----:R-:W-:-:S03]  /*0cb0*/  FADD.FTZ R8, R23, R8 ;  /* 0x0000000817087221 */ /* 0x002fc60000010000 */
[----:B------:R-:W1:Y:S01]  /*0cc0*/  LDS R23, [R21+UR10+0x48] ;  /* 0x0000480a15177984 */ /* 0x000e620008000800 */
[----:B--2---:R-:W-:-:S03]  /*0cd0*/  FADD.FTZ R9, R8, R9 ;  /* 0x0000000908097221 */ /* 0x004fc60000010000 */
[----:B------:R-:W2:Y:S01]  /*0ce0*/  LDS R8, [R21+UR10+0x50] ;  /* 0x0000500a15087984 */ /* 0x000ea20008000800 */
[----:B---3--:R-:W-:-:S03]  /*0cf0*/  FADD.FTZ R9, R9, R10 ;  /* 0x0000000a09097221 */ /* 0x008fc60000010000 */
[----:B------:R-:W-:Y:S01]  /*0d00*/  LDS R10, [R21+UR10+0x58] ;  /* 0x0000580a150a7984 */ /* 0x000fe20008000800 */
[----:B----4-:R-:W-:-:S03]  /*0d10*/  FADD.FTZ R12, R9, R12 ;  /* 0x0000000c090c7221 */ /* 0x010fc60000010000 */
[----:B------:R-:W3:Y:S01]  /*0d20*/  LDS R9, [R21+UR10+0x54] ;  /* 0x0000540a15097984 */ /* 0x000ee20008000800 */
[----:B------:R-:W-:-:S03]  /*0d30*/  FADD.FTZ R11, R12, R11 ;  /* 0x0000000b0c0b7221 */ /* 0x000fc60000010000 */
[----:B------:R-:W-:Y:S01]  /*0d40*/  LDS R12, [R21+UR10+0x60] ;  /* 0x0000600a150c7984 */ /* 0x000fe20008000800 */
[----:B0-----:R-:W-:-:S03]  /*0d50*/  FADD.FTZ R4, R11, R4 ;  /* 0x000000040b047221 */ /* 0x001fc60000010000 */
[----:B------:R-:W0:Y:S01]  /*0d60*/  LDS R11, [R21+UR10+0x5c] ;  /* 0x00005c0a150b7984 */ /* 0x000e220008000800 */
[----:B------:R-:W-:Y:S01]  /*0d70*/  FADD.FTZ R4, R4, R13 ;  /* 0x0000000d04047221 */ /* 0x000fe20000010000 */
[----:B------:R-:W-:-:S03]  /*0d80*/  FSEL R13, R7, R6, !P1 ;  /* 0x00000006070d7208 */ /* 0x000fc60004800000 */
[----:B------:R-:W-:-:S04]  /*0d90*/  FADD.FTZ R5, R4, R5 ;  /* 0x0000000504057221 */ /* 0x000fc80000010000 */
[----:B------:R-:W-:Y:S02]  /*0da0*/  FADD.FTZ R14, R5, R14 ;  /* 0x0000000e050e7221 */ /* 0x000fe40000010000 */
[----:B------:R-:W4:Y:S02]  /*0db0*/  LDS.128 R4, [R21+0x70] ;  /* 0x0000700015047984 */ /* 0x000f240000000c00 */
[----:B-1----:R-:W-:Y:S02]  /*0dc0*/  FADD.FTZ R23, R14, R23 ;  /* 0x000000170e177221 */ /* 0x002fe40000010000 */
[----:B------:R-:W1:Y:S02]  /*0dd0*/  LDS R14, [R21+UR10+0x64] ;  /* 0x0000640a150e7984 */ /* 0x000e640008000800 */
[----:B------:R-:W-:-:S04]  /*0de0*/  FADD.FTZ R23, R23, R28 ;  /* 0x0000001c17177221 */ /* 0x000fc80000010000 */
[----:B--2---:R-:W-:Y:S02]  /*0df0*/  FADD.FTZ R28, R23, R8 ;  /* 0x00000008171c7221 */ /* 0x004fe40000010000 */
[----:B------:R-:W2:Y:S02]  /*0e00*/  LDS R8, [R21+UR10+0x68] ;  /* 0x0000680a15087984 */ /* 0x000ea40008000800 */
[----:B---3--:R-:W-:Y:S02]  /*0e10*/  FADD.FTZ R15, R28, R9 ;  /* 0x000000091c0f7221 */ /* 0x008fe40000010000 */
[----:B------:R-:W3:Y:S02]  /*0e20*/  LDS R9, [R21+UR10+0x6c] ;  /* 0x00006c0a15097984 */ /* 0x000ee40008000800 */
[----:B------:R-:W-:Y:S02]  /*0e30*/  FADD.FTZ R28, R15, R10 ;  /* 0x0000000a0f1c7221 */ /* 0x000fe40000010000 */
[----:B------:R-:W3:Y:S02]  /*0e40*/  LDS R10, [R21+UR10+0x70] ;  /* 0x0000700a150a7984 */ /* 0x000ee40008000800 */
[----:B0-----:R-:W-:-:S02]  /*0e50*/  FADD.FTZ R15, R28, R11 ;  /* 0x0000000b1c0f7221 */ /* 0x001fc40000010000 */
[----:B------:R-:W0:Y:S02]  /*0e60*/  LDS R11, [R21+UR10+0x74] ;  /* 0x0000740a150b7984 */ /* 0x000e240008000800 */
[----:B------:R-:W-:Y:S02]  /*0e70*/  FADD.FTZ R23, R15, R12 ;  /* 0x0000000c0f177221 */ /* 0x000fe40000010000 */
[----:B------:R-:W0:Y:S04]  /*0e80*/  LDS R12, [R21+UR10+0x78] ;  /* 0x0000780a150c7984 */ /* 0x000e280008000800 */
[----:B------:R-:W0:Y:S01]  /*0e90*/  LDS R15, [R21+UR10+0x7c] ;  /* 0x00007c0a150f7984 */ /* 0x000e220008000800 */
[----:B------:R-:W-:Y:S05]  /*0ea0*/  WARPSYNC R22 ;  /* 0x0000000016007348 */ /* 0x000fea0003800000 */
[----:B----4-:R-:W-:Y:S01]  /*0eb0*/  FSETP.GEU.FTZ.AND P1, PT, R13, R4, PT ;  /* 0x000000040d00720b */ /* 0x010fe20003f3e000 */
[----:B-1----:R-:W-:-:S03]  /*0ec0*/  FADD.FTZ R23, R23, R14 ;  /* 0x0000000e17177221 */ /* 0x002fc60000010000 */
[----:B------:R-:W-:-:S04]  /*0ed0*/  FSEL R4, R4, R13, !P1 ;  /* 0x0000000d04047208 */ /* 0x000fc80004800000 */
[----:B------:R-:W-:Y:S01]  /*0ee0*/  FSETP.GEU.FTZ.AND P1, PT, R4, R5, PT ;  /* 0x000000050400720b */ /* 0x000fe20003f3e000 */
[----:B--2---:R-:W-:-:S03]  /*0ef0*/  FADD.FTZ R8, R23, R8 ;  /* 0x0000000817087221 */ /* 0x004fc60000010000 */
[----:B------:R-:W-:Y:S01]  /*0f00*/  FSEL R5, R5, R4, !P1 ;  /* 0x0000000405057208 */ /* 0x000fe20004800000 */
[----:B---3--:R-:W-:-:S03]  /*0f10*/  FADD.FTZ R9, R8, R9 ;  /* 0x0000000908097221 */ /* 0x008fc60000010000 */
[----:B------:R-:W-:Y:S01]  /*0f20*/  FSETP.GEU.FTZ.AND P1, PT, R5, R6, PT ;  /* 0x000000060500720b */ /* 0x000fe20003f3e000 */
[----:B------:R-:W-:-:S03]  /*0f30*/  FADD.FTZ R10, R9, R10 ;  /* 0x0000000a090a7221 */ /* 0x000fc60000010000 */
[----:B------:R-:W-:-:S04]  /*0f40*/  FSEL R6, R6, R5, !P1 ;  /* 0x0000000506067208 */ /* 0x000fc80004800000 */
[----:B------:R-:W-:Y:S01]  /*0f50*/  FSETP.GEU.FTZ.AND P1, PT, R6, R7, PT ;  /* 0x000000070600720b */ /* 0x000fe20003f3e000 */
[----:B0-----:R-:W-:-:S03]  /*0f60*/  FADD.FTZ R11, R10, R11 ;  /* 0x0000000b0a0b7221 */ /* 0x001fc60000010000 */
[----:B------:R-:W-:Y:S01]  /*0f70*/  FSEL R7, R7, R6, !P1 ;  /* 0x0000000607077208 */ /* 0x000fe20004800000 */
[----:B------:R-:W-:-:S04]  /*0f80*/  FADD.FTZ R12, R11, R12 ;  /* 0x0000000c0b0c7221 */ /* 0x000fc80000010000 */
[----:B------:R-:W-:Y:S01]  /*0f90*/  FADD.FTZ R12, R12, R15 ;  /* 0x0000000f0c0c7221 */ /* 0x000fe20000010000 */
[----:B------:R1:W-:Y:S04]  /*0fa0*/  STS [R20+UR6], R7 ;  /* 0x0000000714007988 */ /* 0x0003e80008000806 */
[----:B------:R1:W-:Y:S02]  /*0fb0*/  STS [R19+UR10], R12 ;  /* 0x0000000c13007988 */ /* 0x0003e4000800080a */
.L_x_198:
[----:B------:R-:W-:Y:S01]  /*0fc0*/  ISETP.NE.AND P1, PT, R16, RZ, PT ;  /* 0x000000ff1000720c */ /* 0x000fe20003f25270 */
[----:B------:R-:W-:Y:S05]  /*0fd0*/  WARPSYNC.ALL ;  /* 0x0000000000007948 */ /* 0x000fea0003800000 */
[----:B------:R-:W-:Y:S06]  /*0fe0*/  BAR.SYNC.DEFER_BLOCKING 0x0 ;  /* 0x0000000000007b1d */ /* 0x000fec0000010000 */
[----:B------:R-:W-:Y:S04]  /*0ff0*/  BSSY.RECONVERGENT B0, `(.L_x_199) ;  /* 0x000006b000007945 */ /* 0x000fe80003800200 */
[----:B------:R-:W-:Y:S05]  /*1000*/  @P1 BRA `(.L_x_200) ;  /* 0x0000000400a41947 */ /* 0x000fea0003800000 */
[----:B------:R-:W-:Y:S01]  /*1010*/  UISETP.GE.U32.AND UP0, UPT, UR15, 0x20, UPT ;  /* 0x000000200f00788c */ /* 0x000fe2000bf06070 */
[----:B------:R-:W-:Y:S01]  /*1020*/  IMAD.MOV.U32 R13, RZ, RZ, RZ ;  /* 0x000000ffff0d7224 */ /* 0x000fe200078e00ff */
[----:B0-----:R-:W-:-:S07]  /*1030*/  MOV R11, 0xff7fffff ;  /* 0xff7fffff000b7802 */ /* 0x001fce0000000f00 */
[----:B------:R-:W-:Y:S05]  /*1040*/  BRA.U !UP0, `(.L_x_201) ;  /* 0x0000000508887547 */ /* 0x000fea000b800000 */
[----:B------:R-:W-:Y:S01]  /*1050*/  UIADD3 UR7, UPT, UPT, UR11, -0x1, URZ ;  /* 0xffffffff0b077890 */ /* 0x000fe2000fffe0ff */
[----:B------:R-:W-:Y:S02]  /*1060*/  MOV R11, 0xff7fffff ;  /* 0xff7fffff000b7802 */ /* 0x000fe40000000f00 */
[----:B-1----:R-:W-:Y:S01]  /*1070*/  CS2R R12, SRZ ;  /* 0x00000000000c7805 */ /* 0x002fe2000001ff00 */
[----:B------:R-:W-:Y:S02]  /*1080*/  ULOP3.LUT UP0, UR14, UR11, 0x7, URZ, 0xc0, !UPT ;  /* 0x000000070b0e7892 */ /* 0x000fe4000f80c0ff */
[----:B------:R-:W-:-:S09]  /*1090*/  UISETP.GE.U32.AND UP1, UPT, UR7, 0x7, UPT ;  /* 0x000000070700788c */ /* 0x000fd2000bf26070 */
[----:B------:R-:W-:Y:S05]  /*10a0*/  BRA.U !UP1, `(.L_x_202) ;  /* 0x0000000109b87547 */ /* 0x000fea000b800000 */
[----:B------:R-:W-:Y:S01]  /*10b0*/  UIADD3 UR12, UPT, UPT, UR6, 0x10, URZ ;  /* 0x00000010060c7890 */ /* 0x000fe2000fffe0ff */
[----:B------:R-:W-:Y:S01]  /*10c0*/  HFMA2 R13, -RZ, RZ, 0, 0 ;  /* 0x00000000ff0d7431 */ /* 0x000fe200000001ff */
[----:B------:R-:W-:Y:S01]  /*10d0*/  ULOP3.LUT UR13, UR11, 0x38, URZ, 0xc0, !UPT ;  /* 0x000000380b0d7892 */ /* 0x000fe2000f8ec0ff */
[----:B------:R-:W-:Y:S01]  /*10e0*/  IMAD.MOV.U32 R11, RZ, RZ, -0x800001 ;  /* 0xff7fffffff0b7424 */ /* 0x000fe200078e00ff */
[----:B------:R-:W-:Y:S02]  /*10f0*/  ULOP3.LUT UR7, UR11, 0x7fffff8, URZ, 0xc0, !UPT ;  /* 0x07fffff80b077892 */ /* 0x000fe4000f8ec0ff */
[----:B------:R-:W-:Y:S02]  /*1100*/  MOV R15, UR12 ;  /* 0x0000000c000f7c02 */ /* 0x000fe40008000f00 */
[----:B------:R-:W-:Y:S01]  /*1110*/  IMAD.U32 R12, RZ, RZ, UR13 ;  /* 0x0000000dff0c7e24 */ /* 0x000fe2000f8e00ff */
[----:B------:R-:W-:-:S12]  /*1120*/  UIADD3 UR7, UPT, UPT, -UR7, URZ, URZ ;  /* 0x000000ff07077290 */ /* 0x000fd8000fffe1ff */
.L_x_203:
[----:B------:R-:W0:Y:S01]  /*1130*/  LDS.128 R4, [R15+-0x10] ;  /* 0xfffff0000f047984 */ /* 0x000e220000000c00 */
[----:B------:R-:W-:-:S03]  /*1140*/  UIADD3 UR7, UPT, UPT, UR7, 0x8, URZ ;  /* 0x0000000807077890 */ /* 0x000fc6000fffe0ff */
[----:B------:R-:W1:Y:S01]  /*1150*/  LDS R22, [R15+UR10+-0x10] ;  /* 0xfffff00a0f167984 */ /* 0x000e620008000800 */
[----:B------:R-:W-:-:S03]  /*1160*/  UISETP.NE.AND UP1, UPT, UR7, URZ, UPT ;  /* 0x000000ff0700728c */ /* 0x000fc6000bf25270 */
[----:B------:R-:W2:Y:S04]  /*1170*/  LDS R14, [R15+UR10+-0xc] ;  /* 0xfffff40a0f0e7984 */ /* 0x000ea80008000800 */
[----:B------:R-:W-:Y:S01]  /*1180*/  LDS R21, [R15+UR10+0x4] ;  /* 0x0000040a0f157984 */ /* 0x000fe20008000800 */
[----:B0-----:R-:W-:-:S04]  /*1190*/  FSETP.GEU.FTZ.AND P3, PT, R11, R4, PT ;  /* 0x000000040b00720b */ /* 0x001fc80003f7e000 */
[----:B------:R-:W-:Y:S01]  /*11a0*/  FSEL R4, R4, R11, !P3 ;  /* 0x0000000b04047208 */ /* 0x000fe20005800000 */
[----:B-1----:R-:W-:Y:S01]  /*11b0*/  FADD.FTZ R23, R22, R13 ;  /* 0x0000000d16177221 */ /* 0x002fe20000010000 */
[----:B------:R-:W0:Y:S02]  /*11c0*/  LDS.128 R8, [R15] ;  /* 0x000000000f087984 */ /* 0x000e240000000c00 */
[----:B------:R-:W-:Y:S01]  /*11d0*/  FSETP.GEU.FTZ.AND P3, PT, R4, R5, PT ;  /* 0x000000050400720b */ /* 0x000fe20003f7e000 */
[----:B--2---:R-:W-:Y:S01]  /*11e0*/  FADD.FTZ R23, R23, R14 ;  /* 0x0000000e17177221 */ /* 0x004fe20000010000 */
[----:B------:R-:W-:Y:S02]  /*11f0*/  LDS R13, [R15+UR10+0x8] ;  /* 0x0000080a0f0d7984 */ /* 0x000fe40008000800 */
[----:B------:R-:W-:Y:S02]  /*1200*/  FSEL R5, R5, R4, !P3 ;  /* 0x0000000405057208 */ /* 0x000fe40005800000 */
[----:B------:R-:W1:Y:S02]  /*1210*/  LDS R4, [R15+UR10+-0x8] ;  /* 0xfffff80a0f047984 */ /* 0x000e640008000800 */
[----:B------:R-:W-:-:S02]  /*1220*/  FSETP.GEU.FTZ.AND P3, PT, R5, R6, PT ;  /* 0x000000060500720b */ /* 0x000fc40003f7e000 */
[----:B------:R-:W-:Y:S02]  /*1230*/  LDS R14, [R15+UR10+0xc] ;  /* 0x00000c0a0f0e7984 */ /* 0x000fe40008000800 */
[----:B------:R-:W-:Y:S02]  /*1240*/  FSEL R6, R6, R5, !P3 ;  /* 0x0000000506067208 */ /* 0x000fe40005800000 */
[----:B------:R-:W2:Y:S02]  /*1250*/  LDS R5, [R15+UR10+-0x4] ;  /* 0xfffffc0a0f057984 */ /* 0x000ea40008000800 */
[----:B------:R-:W-:-:S04]  /*1260*/  FSETP.GEU.FTZ.AND P3, PT, R6, R7, PT ;  /* 0x000000070600720b */ /* 0x000fc80003f7e000 */
[----:B------:R-:W-:Y:S02]  /*1270*/  FSEL R7, R7, R6, !P3 ;  /* 0x0000000607077208 */ /* 0x000fe40005800000 */
[----:B------:R3:W4:Y:S02]  /*1280*/  LDS R6, [R15+UR10] ;  /* 0x0000000a0f067984 */ /* 0x0007240008000800 */
[----:B---3--:R-:W-:Y:S02]  /*1290*/  IADD3 R15, PT, PT, R15, 0x20, RZ ;  /* 0x000000200f0f7810 */ /* 0x008fe40007ffe0ff */
[----:B0-----:R-:W-:-:S04]  /*12a0*/  FSETP.GEU.FTZ.AND P3, PT, R7, R8, PT ;  /* 0x000000080700720b */ /* 0x001fc80003f7e000 */
[----:B------:R-:W-:Y:S01]  /*12b0*/  FSEL R8, R8, R7, !P3 ;  /* 0x0000000708087208 */ /* 0x000fe20005800000 */
[----:B-1----:R-:W-:-:S03]  /*12c0*/  FADD.FTZ R4, R23, R4 ;  /* 0x0000000417047221 */ /* 0x002fc60000010000 */
[----:B------:R-:W-:-:S04]  /*12d0*/  FSETP.GEU.FTZ.AND P3, PT, R8, R9, PT ;  /* 0x000000090800720b */ /* 0x000fc80003f7e000 */
[----:B------:R-:W-:Y:S01]  /*12e0*/  FSEL R9, R9, R8, !P3 ;  /* 0x0000000809097208 */ /* 0x000fe20005800000 */
[----:B--2---:R-:W-:-:S03]  /*12f0*/  FADD.FTZ R5, R4, R5 ;  /* 0x0000000504057221 */ /* 0x004fc60000010000 */
[----:B------:R-:W-:-:S04]  /*1300*/  FSETP.GEU.FTZ.AND P3, PT, R9, R10, PT ;  /* 0x0000000a0900720b */ /* 0x000fc80003f7e000 */
[----:B------:R-:W-:Y:S01]  /*1310*/  FSEL R10, R10, R9, !P3 ;  /* 0x000000090a0a7208 */ /* 0x000fe20005800000 */
[----:B----4-:R-:W-:-:S03]  /*1320*/  FADD.FTZ R6, R5, R6 ;  /* 0x0000000605067221 */ /* 0x010fc60000010000 */
[----:B------:R-:W-:Y:S01]  /*1330*/  FSETP.GEU.FTZ.AND P3, PT, R10, R11, PT ;  /* 0x0000000b0a00720b */ /* 0x000fe20003f7e000 */
[----:B------:R-:W-:-:S03]  /*1340*/  FADD.FTZ R6, R6, R21 ;  /* 0x0000001506067221 */ /* 0x000fc60000010000 */
[----:B------:R-:W-:Y:S01]  /*1350*/  FSEL R11, R11, R10, !P3 ;  /* 0x0000000a0b0b7208 */ /* 0x000fe20005800000 */
[----:B------:R-:W-:-:S04]  /*1360*/  FADD.FTZ R13, R6, R13 ;  /* 0x0000000d060d7221 */ /* 0x000fc80000010000 */
[----:B------:R-:W-:Y:S01]  /*1370*/  FADD.FTZ R13, R13, R14 ;  /* 0x0000000e0d0d7221 */ /* 0x000fe20000010000 */
[----:B------:R-:W-:Y:S06]  /*1380*/  BRA.U UP1, `(.L_x_203) ;  /* 0xfffffffd01687547 */ /* 0x000fec000b83ffff */
.L_x_202:
[----:B------:R-:W-:Y:S05]  /*1390*/  BRA.U !UP0, `(.L_x_201) ;  /* 0x0000000108b47547 */ /* 0x000fea000b800000 */
[----:B------:R-:W-:Y:S02]  /*13a0*/  UISETP.GE.U32.AND UP0, UPT, UR14, 0x4, UPT ;  /* 0x000000040e00788c */ /* 0x000fe4000bf06070 */
[----:B------:R-:W-:-:S07]  /*13b0*/  ULOP3.LUT UP1, UR7, UR11, 0x3, URZ, 0xc0, !UPT ;  /* 0x000000030b077892 */ /* 0x000fce000f82c0ff */
[----:B------:R-:W-:Y:S05]  /*13c0*/  BRA.U !UP0, `(.L_x_204) ;  /* 0x0000000108507547 */ /* 0x000fea000b800000 */
[C---:B------:R-:W-:Y:S02]  /*13d0*/  LEA R8, R12.reuse, UR6, 0x2 ;  /* 0x000000060c087c11 */ /* 0x040fe4000f8e10ff */
[----:B------:R-:W-:-:S03]  /*13e0*/  IADD3 R12, PT, PT, R12, 0x4, RZ ;  /* 0x000000040c0c7810 */ /* 0x000fc60007ffe0ff */
[----:B------:R-:W0:Y:S04]  /*13f0*/  LDS.64 R4, [R8] ;  /* 0x0000000008047984 */ /* 0x000e280000000a00 */
[----:B------:R-:W-:Y:S04]  /*1400*/  LDS.64 R6, [R8+0x8] ;  /* 0x0000080008067984 */ /* 0x000fe80000000a00 */
[----:B------:R-:W1:Y:S04]  /*1410*/  LDS R10, [R8+UR10] ;  /* 0x0000000a080a7984 */ /* 0x000e680008000800 */
[----:B------:R-:W2:Y:S04]  /*1420*/  LDS R9, [R8+UR10+0x4] ;  /* 0x0000040a08097984 */ /* 0x000ea80008000800 */
[----:B------:R-:W3:Y:S04]  /*1430*/  LDS R14, [R8+UR10+0x8] ;  /* 0x0000080a080e7984 */ /* 0x000ee80008000800 */
[----:B------:R-:W4:Y:S01]  /*1440*/  LDS R22, [R8+UR10+0xc] ;  /* 0x00000c0a08167984 */ /* 0x000f220008000800 */
        /* <DEDUP_REMOVED lines=12> */
.L_x_204:
[----:B------:R-:W-:Y:S05]  /*1510*/  BRA.U !UP1, `(.L_x_201) ;  /* 0x0000000109547547 */ /* 0x000fea000b800000 */
[----:B------:R-:W-:Y:S02]  /*1520*/  UISETP.NE.AND UP0, UPT, UR7, 0x1, UPT ;  /* 0x000000010700788c */ /* 0x000fe4000bf05270 */
[----:B------:R-:W-:-:S07]  /*1530*/  ULOP3.LUT UP1, URZ, UR15, 0x20, URZ, 0xc0, !UPT ;  /* 0x000000200fff7892 */ /* 0x000fce000f82c0ff */
[----:B------:R-:W-:Y:S05]  /*1540*/  BRA.U !UP0, `(.L_x_205) ;  /* 0x00000001082c7547 */ /* 0x000fea000b800000 */
[C---:B------:R-:W-:Y:S01]  /*1550*/  LEA R6, R12.reuse, UR6, 0x2 ;  /* 0x000000060c067c11 */ /* 0x040fe2000f8e10ff */
[----:B------:R-:W-:-:S04]  /*1560*/  VIADD R12, R12, 0x2 ;  /* 0x000000020c0c7836 */ /* 0x000fc80000000000 */
[----:B------:R-:W0:Y:S04]  /*1570*/  LDS.64 R4, [R6] ;  /* 0x0000000006047984 */ /* 0x000e280000000a00 */
[----:B------:R-:W1:Y:S04]  /*1580*/  LDS R8, [R6+UR10] ;  /* 0x0000000a06087984 */ /* 0x000e680008000800 */
[----:B------:R-:W2:Y:S01]  /*1590*/  LDS R7, [R6+UR10+0x4] ;  /* 0x0000040a06077984 */ /* 0x000ea20008000800 */
[----:B0-----:R-:W-:-:S04]  /*15a0*/  FSETP.GEU.FTZ.AND P3, PT, R11, R4, PT ;  /* 0x000000040b00720b */ /* 0x001fc80003f7e000 */
[----:B------:R-:W-:Y:S01]  /*15b0*/  FSEL R4, R4, R11, !P3 ;  /* 0x0000000b04047208 */ /* 0x000fe20005800000 */
[----:B-1----:R-:W-:-:S03]  /*15c0*/  FADD.FTZ R8, R13, R8 ;  /* 0x000000080d087221 */ /* 0x002fc60000010000 */
[----:B------:R-:W-:Y:S01]  /*15d0*/  FSETP.GEU.FTZ.AND P3, PT, R4, R5, PT ;  /* 0x000000050400720b */ /* 0x000fe20003f7e000 */
[----:B--2---:R-:W-:-:S03]  /*15e0*/  FADD.FTZ R13, R8, R7 ;  /* 0x00000007080d7221 */ /* 0x004fc60000010000 */
[----:B------:R-:W-:-:S09]  /*15f0*/  FSEL R11, R5, R4, !P3 ;  /* 0x00000004050b7208 */ /* 0x000fd20005800000 */
.L_x_205:
[----:B------:R-:W-:Y:S05]  /*1600*/  BRA.U !UP1, `(.L_x_201) ;  /* 0x0000000109187547 */ /* 0x000fea000b800000 */
[----:B------:R-:W-:-:S05]  /*1610*/  LEA R12, R12, UR6, 0x2 ;  /* 0x000000060c0c7c11 */ /* 0x000fca000f8e10ff */
[----:B------:R-:W0:Y:S04]  /*1620*/  LDS R4, [R12] ;  /* 0x000000000c047984 */ /* 0x000e280000000800 */
[----:B------:R-:W1:Y:S01]  /*1630*/  LDS R6, [R12+UR10] ;  /* 0x0000000a0c067984 */ /* 0x000e620008000800 */
[----:B0-----:R-:W-:Y:S01]  /*1640*/  FSETP.GEU.FTZ.AND P3, PT, R11, R4, PT ;  /* 0x000000040b00720b */ /* 0x001fe20003f7e000 */
[----:B-1----:R-:W-:-:S03]  /*1650*/  FADD.FTZ R13, R13, R6 ;  /* 0x000000060d0d7221 */ /* 0x002fc60000010000 */
[----:B------:R-:W-:-:S09]  /*1660*/  FSEL R11, R4, R11, !P3 ;  /* 0x0000000b040b7208 */ /* 0x000fd20005800000 */
.L_x_201:
[----:B------:R-:W-:Y:S02]  /*1670*/  ULEA UR7, UR15, UR6, 0x2 ;  /* 0x000000060f077291 */ /* 0x000fe4000f8e10ff */
[----:B------:R2:W-:Y:S07]  /*1680*/  STS [UR6], R11 ;  /* 0x0000000bff007988 */ /* 0x0005ee0008000806 */
[----:B------:R2:W-:Y:S03]  /*1690*/  STS [UR7], R13 ;  /* 0x0000000dff007988 */ /* 0x0005e60008000807 */
.L_x_200:
[----:B------:R-:W-:Y:S05]  /*16a0*/  BSYNC.RECONVERGENT B0 ;  /* 0x0000000000007941 */ /* 0x000fea0003800200 */
.L_x_199:
[----:B------:R-:W-:Y:S01]  /*16b0*/  BAR.SYNC.DEFER_BLOCKING 0x0 ;  /* 0x0000000000007b1d */ /* 0x000fe20000010000 */
[----:B------:R-:W-:Y:S01]  /*16c0*/  ISETP.NE.AND P3, PT, R18, RZ, PT ;  /* 0x000000ff1200720c */ /* 0x000fe20003f65270 */
[----:B------:R-:W-:Y:S01]  /*16d0*/  ULEA UR7, UR15, UR6, 0x2 ;  /* 0x000000060f077291 */ /* 0x000fe2000f8e10ff */
[----:B0-2---:R-:W-:Y:S01]  /*16e0*/  MOV R11, RZ ;  /* 0x000000ff000b7202 */ /* 0x005fe20000000f00 */
[----:B------:R-:W-:Y:S01]  /*16f0*/  IMAD.MOV.U32 R9, RZ, RZ, R3 ;  /* 0x000000ffff097224 */ /* 0x000fe200078e0003 */
[----:B------:R-:W-:Y:S01]  /*1700*/  MOV R8, R0 ;  /* 0x0000000000087202 */ /* 0x000fe20000000f00 */
[----:B------:R-:W0:Y:S05]  /*1710*/  LDS R22, [UR6] ;  /* 0x00000006ff167984 */ /* 0x000e2a0008000800 */
[----:B------:R-:W2:Y:S01]  /*1720*/  LDS R21, [UR7] ;  /* 0x00000007ff157984 */ /* 0x000ea20008000800 */
[----:B------:R-:W-:Y:S06]  /*1730*/  BAR.SYNC.DEFER_BLOCKING 0x0 ;  /* 0x0000000000007b1d */ /* 0x000fec0000010000 */
[----:B------:R-:W-:Y:S05]  /*1740*/  @!P3 BRA `(.L_x_206) ;  /* 0x00000000003cb947 */ /* 0x000fea0003800000 */
[----:B------:R-:W-:Y:S01]  /*1750*/  ISETP.GE.U32.AND P3, PT, R16, R18, PT ;  /* 0x000000121000720c */ /* 0x000fe20003f66070 */
[----:B------:R-:W-:Y:S01]  /*1760*/  BSSY.RECONVERGENT B0, `(.L_x_207) ;  /* 0x0000009000007945 */ /* 0x000fe20003800200 */
[----:B------:R-:W-:-:S11]  /*1770*/  HFMA2 R11, -RZ, RZ, 0, 0 ;  /* 0x00000000ff0b7431 */ /* 0x000fd600000001ff */
[----:B------:R-:W-:Y:S05]  /*1780*/  @!P3 BRA `(.L_x_208) ;  /* 0x000000000018b947 */ /* 0x000fea0003800000 */
[----:B------:R-:W-:-:S06]  /*1790*/  IMAD.WIDE.U32 R26, R16, 0x4, R26 ;  /* 0x00000004101a7825 */ /* 0x000fcc00078e001a */
[----:B------:R-:W0:Y:S02]  /*17a0*/  LDG.E R27, desc[UR8][R26.64] ;  /* 0x000000081a1b7981 */ /* 0x000e24000c1e1900 */
[----:B0-----:R-:W-:-:S04]  /*17b0*/  FADD.FTZ R4, -R22, R27 ;  /* 0x0000001b16047221 */ /* 0x001fc80000010100 */
[----:B------:R-:W-:-:S06]  /*17c0*/  FMUL.FTZ R4, R4, 1.4426950216293334961 ;  /* 0x3fb8aa3b04047820 */ /* 0x000fcc0000410000 */
[----:B------:R-:W0:Y:S02]  /*17d0*/  MUFU.EX2 R4, R4 ;  /* 0x0000000400047308 */ /* 0x000e240000000800 */
[----:B0-----:R-:W-:-:S07]  /*17e0*/  FADD.FTZ R11, RZ, R4 ;  /* 0x00000004ff0b7221 */ /* 0x001fce0000010000 */
.L_x_208:
[----:B------:R-:W-:Y:S05]  /*17f0*/  BSYNC.RECONVERGENT B0 ;  /* 0x0000000000007941 */ /* 0x000fea0003800200 */
.L_x_207:
[----:B------:R-:W-:Y:S02]  /*1800*/  UIMAD.WIDE.U32 UR4, UR15, 0x4, UR4 ;  /* 0x000000040f0478a5 */ /* 0x000fe4000f8e0004 */
[----:B------:R-:W-:-:S04]  /*1810*/  IADD3 R17, PT, PT, R18, -UR15, R17 ;  /* 0x8000000f12117c10 */ /* 0x000fc8000fffe011 */
[----:B------:R-:W-:Y:S01]  /*1820*/  MOV R8, UR4 ;  /* 0x0000000400087c02 */ /* 0x000fe20008000f00 */
[----:B------:R-:W-:-:S07]  /*1830*/  IMAD.U32 R9, RZ, RZ, UR5 ;  /* 0x00000005ff097e24 */ /* 0x000fce000f8e00ff */
.L_x_206:
[----:B------:R-:W3:Y:S01]  /*1840*/  I2F.U32.RP R6, UR10 ;  /* 0x0000000a00067d06 */ /* 0x000ee20008209000 */
[----:B-1----:R-:W-:Y:S01]  /*1850*/  IADD3 R7, PT, PT, RZ, -UR10, RZ ;  /* 0x8000000aff077c10 */ /* 0x002fe2000fffe0ff */
[----:B------:R-:W-:Y:S01]  /*1860*/  IMAD.MOV.U32 R4, RZ, RZ, RZ ;  /* 0x000000ffff047224 */ /* 0x000fe200078e00ff */
[----:B------:R-:W-:Y:S01]  /*1870*/  USHF.L.U32 UR4, UR15, 0x2, URZ ;  /* 0x000000020f047899 */ /* 0x000fe200080006ff */
[----:B------:R-:W-:Y:S04]  /*1880*/  BSSY.RECONVERGENT B0, `(.L_x_209) ;  /* 0x000002c000007945 */ /* 0x000fe80003800200 */
[----:B---3--:R-:W1:Y:S02]  /*1890*/  MUFU.RCP R6, R6 ;  /* 0x0000000600067308 */ /* 0x008e640000001000 */
[----:B-1----:R-:W-:-:S06]  /*18a0*/  IADD3 R5, PT, PT, R6, 0xffffffe, RZ ;  /* 0x0ffffffe06057810 */ /* 0x002fcc0007ffe0ff */
[----:B------:R-:W1:Y:S02]  /*18b0*/  F2I.FTZ.U32.TRUNC.NTZ R5, R5 ;  /* 0x0000000500057305 */ /* 0x000e64000021f000 */
[----:B-1----:R-:W-:-:S04]  /*18c0*/  IMAD R7, R7, R5, RZ ;  /* 0x0000000507077224 */ /* 0x002fc800078e02ff */
[----:B------:R-:W-:Y:S01]  /*18d0*/  IMAD.HI.U32 R4, R5, R7, R4 ;  /* 0x0000000705047227 */ /* 0x000fe200078e0004 */
[----:B------:R-:W-:-:S05]  /*18e0*/  LOP3.LUT R5, RZ, UR4, RZ, 0x33, !PT ;  /* 0x00000004ff057c12 */ /* 0x000fca000f8e33ff */
[----:B------:R-:W-:-:S05]  /*18f0*/  IMAD.HI.U32 R4, R4, R17, RZ ;  /* 0x0000001104047227 */ /* 0x000fca00078e00ff */
[----:B------:R-:W-:-:S05]  /*1900*/  IADD3 R4, PT, PT, -R4, RZ, RZ ;  /* 0x000000ff04047210 */ /* 0x000fca0007ffe1ff */
[----:B------:R-:W-:-:S05]  /*1910*/  IMAD R4, R4, UR10, R17 ;  /* 0x0000000a04047c24 */ /* 0x000fca000f8e0211 */
[----:B------:R-:W-:-:S13]  /*1920*/  ISETP.GE.U32.AND P3, PT, R4, UR10, PT ;  /* 0x0000000a04007c0c */ /* 0x000fda000bf66070 */
[----:B------:R-:W-:-:S04]  /*1930*/  @P3 IADD3 R4, PT, PT, R4, -UR10, RZ ;  /* 0x8000000a04043c10 */ /* 0x000fc8000fffe0ff */
[----:B------:R-:W-:-:S13]  /*1940*/  ISETP.GE.U32.AND P3, PT, R4, UR10, PT ;  /* 0x0000000a04007c0c */ /* 0x000fda000bf66070 */
[----:B------:R-:W-:-:S05]  /*1950*/  @P3 VIADD R4, R4, -UR10 ;  /* 0x8000000a04043c36 */ /* 0x000fca0008000000 */
        /* <DEDUP_REMOVED lines=8> */
.L_x_211:
[----:B------:R-:W-:-:S06]  /*19e0*/  IMAD.WIDE R4, R13, 0x10, R8 ;  /* 0x000000100d047825 */ /* 0x000fcc00078e0208 */
[----:B------:R-:W0:Y:S01]  /*19f0*/  LDG.E.128 R4, desc[UR8][R4.64] ;  /* 0x0000000804047981 */ /* 0x000e22000c1e1d00 */
[----:B------:R-:W-:Y:S01]  /*1a00*/  IADD3 R13, PT, PT, R13, UR15, RZ ;  /* 0x0000000f0d0d7c10 */ /* 0x000fe2000fffe0ff */
[C---:B0-----:R-:W-:Y:S01]  /*1a10*/  FADD.FTZ R12, -R22.reuse, R4 ;  /* 0x00000004160c7221 */ /* 0x041fe20000010100 */
[C---:B------:R-:W-:Y:S01]  /*1a20*/  FADD.FTZ R14, -R22.reuse, R5 ;  /* 0x00000005160e7221 */ /* 0x040fe20000010100 */
[C---:B------:R-:W-:Y:S01]  /*1a30*/  FADD.FTZ R6, -R22.reuse, R6 ;  /* 0x0000000616067221 */ /* 0x040fe20000010100 */
[----:B------:R-:W-:Y:S01]  /*1a40*/  FADD.FTZ R7, -R22, R7 ;  /* 0x0000000716077221 */ /* 0x000fe20000010100 */
[----:B------:R-:W-:Y:S01]  /*1a50*/  FMUL.FTZ R12, R12, 1.4426950216293334961 ;  /* 0x3fb8aa3b0c0c7820 */ /* 0x000fe20000410000 */
[----:B------:R-:W-:Y:S01]  /*1a60*/  FMUL.FTZ R14, R14, 1.4426950216293334961 ;  /* 0x3fb8aa3b0e0e7820 */ /* 0x000fe20000410000 */
[----:B------:R-:W-:Y:S01]  /*1a70*/  FMUL.FTZ R6, R6, 1.4426950216293334961 ;  /* 0x3fb8aa3b06067820 */ /* 0x000fe20000410000 */
[----:B------:R-:W-:-:S03]  /*1a80*/  FMUL.FTZ R7, R7, 1.4426950216293334961 ;  /* 0x3fb8aa3b07077820 */ /* 0x000fc60000410000 */
[----:B------:R-:W0:Y:S08]  /*1a90*/  MUFU.EX2 R12, R12 ;  /* 0x0000000c000c7308 */ /* 0x000e300000000800 */
[----:B------:R-:W1:Y:S08]  /*1aa0*/  MUFU.EX2 R14, R14 ;  /* 0x0000000e000e7308 */ /* 0x000e700000000800 */
[----:B------:R-:W3:Y:S01]  /*1ab0*/  MUFU.EX2 R6, R6 ;  /* 0x0000000600067308 */ /* 0x000ee20000000800 */
[----:B0-----:R-:W-:Y:S01]  /*1ac0*/  FADD.FTZ R11, R12, R11 ;  /* 0x0000000b0c0b7221 */ /* 0x001fe20000010000 */
[----:B------:R-:W-:-:S05]  /*1ad0*/  IMAD.SHL.U32 R12, R13, 0x4, RZ ;  /* 0x000000040d0c7824 */ /* 0x000fca00078e00ff */
[----:B------:R-:W-:Y:S01]  /*1ae0*/  ISETP.GE.AND P3, PT, R12, R15, PT ;  /* 0x0000000f0c00720c */ /* 0x000fe20003f66270 */
[----:B------:R-:W0:Y:S01]  /*1af0*/  MUFU.EX2 R4, R7 ;  /* 0x0000000700047308 */ /* 0x000e220000000800 */
[----:B-1----:R-:W-:-:S04]  /*1b00*/  FADD.FTZ R11, R11, R14 ;  /* 0x0000000e0b0b7221 */ /* 0x002fc80000010000 */
[----:B---3--:R-:W-:-:S04]  /*1b10*/  FADD.FTZ R11, R11, R6 ;  /* 0x000000060b0b7221 */ /* 0x008fc80000010000 */
[----:B0-----:R-:W-:-:S03]  /*1b20*/  FADD.FTZ R11, R11, R4 ;  /* 0x000000040b0b7221 */ /* 0x001fc60000010000 */
[----:B------:R-:W-:Y:S05]  /*1b30*/  @!P3 BRA `(.L_x_211) ;  /* 0xfffffffc00a8b947 */ /* 0x000fea000383ffff */
.L_x_210:
[----:B------:R-:W-:Y:S05]  /*1b40*/  BSYNC.RECONVERGENT B0 ;  /* 0x0000000000007941 */ /* 0x000fea0003800200 */
.L_x_209:
[----:B------:R-:W-:Y:S04]  /*1b50*/  BSSY.RECONVERGENT B0, `(.L_x_212) ;  /* 0x000000b000007945 */ /* 0x000fe80003800200 */
[----:B------:R-:W-:Y:S05]  /*1b60*/  @P2 BRA `(.L_x_213) ;  /* 0x0000000000242947 */ /* 0x000fea0003800000 */
.L_x_214:
[----:B------:R-:W-:-:S06]  /*1b70*/  IMAD.WIDE R4, R10, 0x4, R8 ;  /* 0x000000040a047825 */ /* 0x000fcc00078e0208 */
[----:B------:R-:W0:Y:S01]  /*1b80*/  LDG.E R5, desc[UR8][R4.64] ;  /* 0x0000000804057981 */ /* 0x000e22000c1e1900 */
[----:B------:R-:W-:-:S04]  /*1b90*/  IADD3 R10, PT, PT, R10, UR15, RZ ;  /* 0x0000000f0a0a7c10 */ /* 0x000fc8000fffe0ff */
[----:B------:R-:W-:Y:S01]  /*1ba0*/  ISETP.GE.AND P2, PT, R10, R17, PT ;  /* 0x000000110a00720c */ /* 0x000fe20003f46270 */
[----:B0-----:R-:W-:-:S04]  /*1bb0*/  FADD.FTZ R6, -R22, R5 ;  /* 0x0000000516067221 */ /* 0x001fc80000010100 */
[----:B------:R-:W-:-:S06]  /*1bc0*/  FMUL.FTZ R6, R6, 1.4426950216293334961 ;  /* 0x3fb8aa3b06067820 */ /* 0x000fcc0000410000 */
[----:B------:R-:W0:Y:S02]  /*1bd0*/  MUFU.EX2 R6, R6 ;  /* 0x0000000600067308 */ /* 0x000e240000000800 */
[----:B0-----:R-:W-:Y:S01]  /*1be0*/  FADD.FTZ R11, R6, R11 ;  /* 0x0000000b060b7221 */ /* 0x001fe20000010000 */
[----:B------:R-:W-:Y:S06]  /*1bf0*/  @!P2 BRA `(.L_x_214) ;  /* 0xfffffffc00dca947 */ /* 0x000fec000383ffff */
.L_x_213:
[----:B------:R-:W-:Y:S05]  /*1c00*/  BSYNC.RECONVERGENT B0 ;  /* 0x0000000000007941 */ /* 0x000fea0003800200 */
.L_x_212:
[----:B------:R-:W-:Y:S06]  /*1c10*/  BAR.SYNC.DEFER_BLOCKING 0x0 ;  /* 0x0000000000007b1d */ /* 0x000fec0000010000 */
[----:B------:R1:W-:Y:S02]  /*1c20*/  STS [R20+UR6], R11 ;  /* 0x0000000b14007988 */ /* 0x0003e40008000806 */
[----:B------:R-:W-:Y:S06]  /*1c30*/  BAR.SYNC.DEFER_BLOCKING 0x0 ;  /* 0x0000000000007b1d */ /* 0x000fec0000010000 */
[----:B------:R-:W-:Y:S05]  /*1c40*/  @!P0 BRA `(.L_x_215) ;  /* 0x0000000000b88947 */ /* 0x000fea0003800000 */
[----:B------:R-:W-:Y:S01]  /*1c50*/  IMAD R23, R16, 0x7c, R19 ;  /* 0x0000007c10177824 */ /* 0x000fe200078e0213 */
[----:B------:R-:W-:Y:S02]  /*1c60*/  UMOV UR4, 0xffffffff ;  /* 0xffffffff00047882 */ /* 0x000fe40000000000 */
[----:B------:R-:W-:Y:S02]  /*1c70*/  USHF.L.U32 UR4, UR4, UR11, URZ ;  /* 0x0000000b04047299 */ /* 0x000fe400080006ff */
[----:B------:R-:W3:Y:S04]  /*1c80*/  LDS.128 R4, [R23] ;  /* 0x0000000017047984 */ /* 0x000ee80000000c00 */
[----:B------:R-:W4:Y:S04]  /*1c90*/  LDS.128 R16, [R23+0x10] ;  /* 0x0000100017107984 */ /* 0x000f280000000c00 */
[----:B-1----:R-:W1:Y:S04]  /*1ca0*/  LDS.128 R8, [R23+0x20] ;  /* 0x0000200017087984 */ /* 0x002e680000000c00 */
[----:B------:R-:W0:Y:S01]  /*1cb0*/  LDS.128 R12, [R23+0x30] ;  /* 0x00003000170c7984 */ /* 0x000e220000000c00 */
[----:B---3--:R-:W-:-:S04]  /*1cc0*/  FADD.FTZ R4, RZ, R4 ;  /* 0x00000004ff047221 */ /* 0x008fc80000010000 */
[----:B------:R-:W-:-:S04]  /*1cd0*/  FADD.FTZ R5, R5, R4 ;  /* 0x0000000405057221 */ /* 0x000fc80000010000 */
[----:B------:R-:W-:-:S04]  /*1ce0*/  FADD.FTZ R6, R6, R5 ;  /* 0x0000000506067221 */ /* 0x000fc80000010000 */
[----:B------:R-:W-:-:S04]  /*1cf0*/  FADD.FTZ R7, R7, R6 ;  /* 0x0000000607077221 */ /* 0x000fc80000010000 */
[----:B----4-:R-:W-:Y:S02]  /*1d00*/  FADD.FTZ R16, R7, R16 ;  /* 0x0000001007107221 */ /* 0x010fe40000010000 */
[----:B------:R-:W3:Y:S02]  /*1d10*/  LDS.128 R4, [R23+0x40] ;  /* 0x0000400017047984 */ /* 0x000ee40000000c00 */
[----:B------:R-:W-:-:S04]  /*1d20*/  FADD.FTZ R17, R17, R16 ;  /* 0x0000001011117221 */ /* 0x000fc80000010000 */
[----:B------:R-:W-:-:S04]  /*1d30*/  FADD.FTZ R18, R18, R17 ;  /* 0x0000001112127221 */ /* 0x000fc80000010000 */
[----:B------:R-:W-:-:S04]  /*1d40*/  FADD.FTZ R19, R19, R18 ;  /* 0x0000001213137221 */ /* 0x000fc80000010000 */
[----:B-1----:R-:W-:Y:S02]  /*1d50*/  FADD.FTZ R8, R19, R8 ;  /* 0x0000000813087221 */ /* 0x002fe40000010000 */
[----:B------:R-:W1:Y:S02]  /*1d60*/  LDS.128 R16, [R23+0x50] ;  /* 0x0000500017107984 */ /* 0x000e640000000c00 */
[----:B------:R-:W-:-:S04]  /*1d70*/  FADD.FTZ R9, R9, R8 ;  /* 0x0000000809097221 */ /* 0x000fc80000010000 */
[----:B------:R-:W-:-:S04]  /*1d80*/  FADD.FTZ R10, R10, R9 ;  /* 0x000000090a0a7221 */ /* 0x000fc80000010000 */
[----:B------:R-:W-:-:S04]  /*1d90*/  FADD.FTZ R11, R11, R10 ;  /* 0x0000000a0b0b7221 */ /* 0x000fc80000010000 */
[----:B0-----:R-:W-:Y:S02]  /*1da0*/  FADD.FTZ R12, R11, R12 ;  /* 0x0000000c0b0c7221 */ /* 0x001fe40000010000 */
[----:B------:R-:W0:Y:S02]  /*1db0*/  LDS.128 R8, [R23+0x60] ;  /* 0x0000600017087984 */ /* 0x000e240000000c00 */
[----:B------:R-:W-:-:S04]  /*1dc0*/  FADD.FTZ R13, R13, R12 ;  /* 0x0000000c0d0d7221 */ /* 0x000fc80000010000 */
[----:B------:R-:W-:-:S04]  /*1dd0*/  FADD.FTZ R14, R14, R13 ;  /* 0x0000000d0e0e7221 */ /* 0x000fc80000010000 */
[----:B------:R-:W-:-:S04]  /*1de0*/  FADD.FTZ R15, R15, R14 ;  /* 0x0000000e0f0f7221 */ /* 0x000fc80000010000 */
[----:B---3--:R-:W-:Y:S02]  /*1df0*/  FADD.FTZ R4, R15, R4 ;  /* 0x000000040f047221 */ /* 0x008fe40000010000 */
[----:B------:R-:W3:Y:S02]  /*1e00*/  LDS.128 R12, [R23+0x70] ;  /* 0x00007000170c7984 */ /* 0x000ee40000000c00 */
[----:B------:R-:W-:Y:S01]  /*1e10*/  FADD.FTZ R5, R5, R4 ;  /* 0x0000000405057221 */ /* 0x000fe20000010000 */
[----:B------:R-:W-:-:S03]  /*1e20*/  LOP3.LUT R4, RZ, UR4, RZ, 0x33, !PT ;  /* 0x00000004ff047c12 */ /* 0x000fc6000f8e33ff */
[----:B------:R-:W-:-:S04]  /*1e30*/  FADD.FTZ R6, R6, R5 ;  /* 0x0000000506067221 */ /* 0x000fc80000010000 */
[----:B------:R-:W-:-:S04]  /*1e40*/  FADD.FTZ R7, R7, R6 ;  /* 0x0000000607077221 */ /* 0x000fc80000010000 */
[----:B-1----:R-:W-:-:S04]  /*1e50*/  FADD.FTZ R16, R7, R16 ;  /* 0x0000001007107221 */ /* 0x002fc80000010000 */
[----:B------:R-:W-:-:S04]  /*1e60*/  FADD.FTZ R17, R17, R16 ;  /* 0x0000001011117221 */ /* 0x000fc80000010000 */
[----:B------:R-:W-:-:S04]  /*1e70*/  FADD.FTZ R18, R18, R17 ;  /* 0x0000001112127221 */ /* 0x000fc80000010000 */
[----:B------:R-:W-:-:S04]  /*1e80*/  FADD.FTZ R19, R19, R18 ;  /* 0x0000001213137221 */ /* 0x000fc80000010000 */
[----:B0-----:R-:W-:-:S04]  /*1e90*/  FADD.FTZ R8, R19, R8 ;  /* 0x0000000813087221 */ /* 0x001fc80000010000 */
[----:B------:R-:W-:-:S04]  /*1ea0*/  FADD.FTZ R9, R9, R8 ;  /* 0x0000000809097221 */ /* 0x000fc80000010000 */
[----:B------:R-:W-:-:S04]  /*1eb0*/  FADD.FTZ R10, R10, R9 ;  /* 0x000000090a0a7221 */ /* 0x000fc80000010000 */
[----:B------:R-:W-:-:S04]  /*1ec0*/  FADD.FTZ R11, R11, R10 ;  /* 0x0000000a0b0b7221 */ /* 0x000fc80000010000 */
[----:B---3--:R-:W-:-:S04]  /*1ed0*/  FADD.FTZ R12, R11, R12 ;  /* 0x0000000c0b0c7221 */ /* 0x008fc80000010000 */
[----:B------:R-:W-:-:S04]  /*1ee0*/  FADD.FTZ R13, R13, R12 ;  /* 0x0000000c0d0d7221 */ /* 0x000fc80000010000 */
[----:B------:R-:W-:-:S04]  /*1ef0*/  FADD.FTZ R14, R14, R13 ;  /* 0x0000000d0e0e7221 */ /* 0x000fc80000010000 */
[----:B------:R-:W-:Y:S01]  /*1f00*/  FADD.FTZ R15, R15, R14 ;  /* 0x0000000e0f0f7221 */ /* 0x000fe20000010000 */
[----:B------:R-:W-:Y:S05]  /*1f10*/  WARPSYNC R4 ;  /* 0x0000000004007348 */ /* 0x000fea0003800000 */
[----:B------:R3:W-:Y:S02]  /*1f20*/  STS [R20+UR6], R15 ;  /* 0x0000000f14007988 */ /* 0x0007e40008000806 */
.L_x_215:
[----:B------:R-:W-:Y:S05]  /*1f30*/  WARPSYNC.ALL ;  /* 0x0000000000007948 */ /* 0x000fea0003800000 */
[----:B------:R-:W-:Y:S06]  /*1f40*/  BAR.SYNC.DEFER_BLOCKING 0x0 ;  /* 0x0000000000007b1d */ /* 0x000fec0000010000 */
[----:B------:R-:W-:Y:S04]  /*1f50*/  BSSY.RECONVERGENT B0, `(.L_x_216) ;  /* 0x0000050000007945 */ /* 0x000fe80003800200 */
[----:B------:R-:W-:Y:S05]  /*1f60*/  @P1 BRA `(.L_x_217) ;  /* 0x0000000400381947 */ /* 0x000fea0003800000 */
[----:B------:R-:W-:Y:S01]  /*1f70*/  UISETP.GE.U32.AND UP0, UPT, UR15, 0x20, UPT ;  /* 0x000000200f00788c */ /* 0x000fe2000bf06070 */
[----:B------:R-:W-:-:S08]  /*1f80*/  HFMA2 R19, -RZ, RZ, 0, 0 ;  /* 0x00000000ff137431 */ /* 0x000fd000000001ff */
[----:B------:R-:W-:Y:S05]  /*1f90*/  BRA.U !UP0, `(.L_x_218) ;  /* 0x0000000508287547 */ /* 0x000fea000b800000 */
[----:B------:R-:W-:Y:S01]  /*1fa0*/  UIADD3 UR4, UPT, UPT, UR11, -0x1, URZ ;  /* 0xffffffff0b047890 */ /* 0x000fe2000fffe0ff */
[----:B------:R-:W-:Y:S01]  /*1fb0*/  IMAD.MOV.U32 R19, RZ, RZ, RZ ;  /* 0x000000ffff137224 */ /* 0x000fe200078e00ff */
[----:B------:R-:W-:Y:S02]  /*1fc0*/  ULOP3.LUT UR7, UR11, 0xf, URZ, 0xc0, !UPT ;  /* 0x0000000f0b077892 */ /* 0x000fe4000f8ec0ff */
[----:B------:R-:W-:Y:S02]  /*1fd0*/  UISETP.GE.U32.AND UP1, UPT, UR4, 0xf, UPT ;  /* 0x0000000f0400788c */ /* 0x000fe4000bf26070 */
[----:B------:R-:W-:Y:S01]  /*1fe0*/  UISETP.NE.AND UP0, UPT, UR7, URZ, UPT ;  /* 0x000000ff0700728c */ /* 0x000fe2000bf05270 */
[----:B------:R-:W-:-:S06]  /*1ff0*/  UMOV UR4, URZ ;  /* 0x000000ff00047c82 */ /* 0x000fcc0008000000 */
[----:B------:R-:W-:Y:S05]  /*2000*/  BRA.U !UP1, `(.L_x_219) ;  /* 0x0000000109747547 */ /* 0x000fea000b800000 */
[----:B------:R-:W-:Y:S01]  /*2010*/  ULOP3.LUT UR5, UR11, 0x7fffff0, URZ, 0xc0, !UPT ;  /* 0x07fffff00b057892 */ /* 0x000fe2000f8ec0ff */
[----:B------:R-:W-:Y:S01]  /*2020*/  MOV R19, RZ ;  /* 0x000000ff00137202 */ /* 0x000fe20000000f00 */
[----:B------:R-:W-:Y:S02]  /*2030*/  ULOP3.LUT UR4, UR11, 0x30, URZ, 0xc0, !UPT ;  /* 0x000000300b047892 */ /* 0x000fe4000f8ec0ff */
[----:B------:R-:W-:Y:S02]  /*2040*/  UIADD3 UR10, UPT, UPT, UR6, 0x20, URZ ;  /* 0x00000020060a7890 */ /* 0x000fe4000fffe0ff */
[----:B------:R-:W-:-:S12]  /*2050*/  UIADD3 UR5, UPT, UPT, -UR5, URZ, URZ ;  /* 0x000000ff05057290 */ /* 0x000fd8000fffe1ff */
.L_x_220:
[----:B------:R-:W4:Y:S01]  /*2060*/  LDS.128 R4, [UR10+-0x20] ;  /* 0xffffe00aff047984 */ /* 0x000f220008000c00 */
[----:B------:R-:W-:-:S03]  /*2070*/  UIADD3 UR5, UPT, UPT, UR5, 0x10, URZ ;  /* 0x0000001005057890 */ /* 0x000fc6000fffe0ff */
[----:B-1----:R-:W1:Y:S01]  /*2080*/  LDS.128 R8, [UR10+-0x10] ;  /* 0xfffff00aff087984 */ /* 0x002e620008000c00 */
[----:B------:R-:W-:-:S03]  /*2090*/  UISETP.NE.AND UP1, UPT, UR5, URZ, UPT ;  /* 0x000000ff0500728c */ /* 0x000fc6000bf25270 */
[----:B---3--:R-:W3:Y:S01]  /*20a0*/  LDS.128 R12, [UR10] ;  /* 0x0000000aff0c7984 */ /* 0x008ee20008000c00 */
[----:B----4-:R-:W-:-:S03]  /*20b0*/  FADD.FTZ R4, R4, R19 ;  /* 0x0000001304047221 */ /* 0x010fc60000010000 */
[----:B------:R-:W4:Y:S01]  /*20c0*/  LDS.128 R16, [UR10+0x10] ;  /* 0x0000100aff107984 */ /* 0x000f220008000c00 */
[----:B------:R-:W-:Y:S01]  /*20d0*/  UIADD3 UR10, UPT, UPT, UR10, 0x40, URZ ;  /* 0x000000400a0a7890 */ /* 0x000fe2000fffe0ff */
[----:B------:R-:W-:-:S04]  /*20e0*/  FADD.FTZ R5, R5, R4 ;  /* 0x0000000405057221 */ /* 0x000fc80000010000 */
[----:B------:R-:W-:-:S04]  /*20f0*/  FADD.FTZ R6, R6, R5 ;  /* 0x0000000506067221 */ /* 0x000fc80000010000 */
[----:B------:R-:W-:-:S04]  /*2100*/  FADD.FTZ R7, R7, R6 ;  /* 0x0000000607077221 */ /* 0x000fc80000010000 */
[----:B-1----:R-:W-:-:S04]  /*2110*/  FADD.FTZ R8, R7, R8 ;  /* 0x0000000807087221 */ /* 0x002fc80000010000 */
[----:B------:R-:W-:-:S04]  /*2120*/  FADD.FTZ R9, R9, R8 ;  /* 0x0000000809097221 */ /* 0x000fc80000010000 */
[----:B------:R-:W-:-:S04]  /*2130*/  FADD.FTZ R10, R10, R9 ;  /* 0x000000090a0a7221 */ /* 0x000fc80000010000 */
[----:B------:R-:W-:-:S04]  /*2140*/  FADD.FTZ R11, R11, R10 ;  /* 0x0000000a0b0b7221 */ /* 0x000fc80000010000 */
[----:B---3--:R-:W-:-:S04]  /*2150*/  FADD.FTZ R12, R11, R12 ;  /* 0x0000000c0b0c7221 */ /* 0x008fc80000010000 */
[----:B------:R-:W-:-:S04]  /*2160*/  FADD.FTZ R13, R13, R12 ;  /* 0x0000000c0d0d7221 */ /* 0x000fc80000010000 */
[----:B------:R-:W-:-:S04]  /*2170*/  FADD.FTZ R14, R14, R13 ;  /* 0x0000000d0e0e7221 */ /* 0x000fc80000010000 */
[----:B------:R-:W-:-:S04]  /*2180*/  FADD.FTZ R15, R15, R14 ;  /* 0x0000000e0f0f7221 */ /* 0x000fc80000010000 */
[----:B----4-:R-:W-:-:S04]  /*2190*/  FADD.FTZ R16, R15, R16 ;  /* 0x000000100f107221 */ /* 0x010fc80000010000 */
[----:B------:R-:W-:-:S04]  /*21a0*/  FADD.FTZ R17, R17, R16 ;  /* 0x0000001011117221 */ /* 0x000fc80000010000 */
[----:B------:R-:W-:-:S04]  /*21b0*/  FADD.FTZ R18, R18, R17 ;  /* 0x0000001112127221 */ /* 0x000fc80000010000 */
[----:B------:R-:W-:Y:S01]  /*21c0*/  FADD.FTZ R19, R19, R18 ;  /* 0x0000001213137221 */ /* 0x000fe20000010000 */
[----:B------:R-:W-:Y:S06]  /*21d0*/  BRA.U UP1, `(.L_x_220) ;  /* 0xfffffffd01a07547 */ /* 0x000fec000b83ffff */
.L_x_219:
[----:B------:R-:W-:Y:S05]  /*21e0*/  BRA.U !UP0, `(.L_x_218) ;  /* 0x0000000108947547 */ /* 0x000fea000b800000 */
[----:B------:R-:W-:Y:S02]  /*21f0*/  UISETP.GE.U32.AND UP0, UPT, UR7, 0x8, UPT ;  /* 0x000000080700788c */ /* 0x000fe4000bf06070 */
[----:B------:R-:W-:-:S04]  /*2200*/  ULOP3.LUT UR10, UR11, 0x7, URZ, 0xc0, !UPT ;  /* 0x000000070b0a7892 */ /* 0x000fc8000f8ec0ff */
[----:B------:R-:W-:-:S03]  /*2210*/  UISETP.NE.AND UP1, UPT, UR10, URZ, UPT ;  /* 0x000000ff0a00728c */ /* 0x000fc6000bf25270 */
[----:B------:R-:W-:Y:S08]  /*2220*/  BRA.U !UP0, `(.L_x_221) ;  /* 0x0000000108307547 */ /* 0x000ff0000b800000 */
[----:B------:R-:W-:Y:S02]  /*2230*/  ULEA UR5, UR4, UR6, 0x2 ;  /* 0x0000000604057291 */ /* 0x000fe4000f8e10ff */
[----:B------:R-:W-:-:S07]  /*2240*/  UIADD3 UR4, UPT, UPT, UR4, 0x8, URZ ;  /* 0x0000000804047890 */ /* 0x000fce000fffe0ff */
[----:B------:R-:W4:Y:S04]  /*2250*/  LDS.128 R4, [UR5] ;  /* 0x00000005ff047984 */ /* 0x000f280008000c00 */
[----:B-1----:R-:W1:Y:S01]  /*2260*/  LDS.128 R8, [UR5+0x10] ;  /* 0x00001005ff087984 */ /* 0x002e620008000c00 */
[----:B----4-:R-:W-:-:S04]  /*2270*/  FADD.FTZ R4, R19, R4 ;  /* 0x0000000413047221 */ /* 0x010fc80000010000 */
[----:B------:R-:W-:-:S04]  /*2280*/  FADD.FTZ R5, R4, R5 ;  /* 0x0000000504057221 */ /* 0x000fc80000010000 */
[----:B------:R-:W-:-:S04]  /*2290*/  FADD.FTZ R6, R5, R6 ;  /* 0x0000000605067221 */ /* 0x000fc80000010000 */
[----:B------:R-:W-:-:S04]  /*22a0*/  FADD.FTZ R7, R6, R7 ;  /* 0x0000000706077221 */ /* 0x000fc80000010000 */
[----:B-1----:R-:W-:-:S04]  /*22b0*/  FADD.FTZ R8, R7, R8 ;  /* 0x0000000807087221 */ /* 0x002fc80000010000 */
[----:B------:R-:W-:-:S04]  /*22c0*/  FADD.FTZ R9, R8, R9 ;  /* 0x0000000908097221 */ /* 0x000fc80000010000 */
[----:B------:R-:W-:-:S04]  /*22d0*/  FADD.FTZ R10, R9, R10 ;  /* 0x0000000a090a7221 */ /* 0x000fc80000010000 */
[----:B------:R-:W-:-:S07]  /*22e0*/  FADD.FTZ R19, R10, R11 ;  /* 0x0000000b0a137221 */ /* 0x000fce0000010000 */
.L_x_221:
[----:B------:R-:W-:Y:S05]  /*22f0*/  BRA.U !UP1, `(.L_x_218) ;  /* 0x0000000109507547 */ /* 0x000fea000b800000 */
[----:B------:R-:W-:Y:S02]  /*2300*/  UISETP.GE.U32.AND UP0, UPT, UR10, 0x4, UPT ;  /* 0x000000040a00788c */ /* 0x000fe4000bf06070 */
[----:B------:R-:W-:-:S04]  /*2310*/  ULOP3.LUT UR5, UR11, 0x3, URZ, 0xc0, !UPT ;  /* 0x000000030b057892 */ /* 0x000fc8000f8ec0ff */
[----:B------:R-:W-:-:S03]  /*2320*/  UISETP.NE.AND UP1, UPT, UR5, URZ, UPT ;  /* 0x000000ff0500728c */ /* 0x000fc6000bf25270 */
[----:B------:R-:W-:Y:S08]  /*2330*/  BRA.U !UP0, `(.L_x_222) ;  /* 0x00000001081c7547 */ /* 0x000ff0000b800000 */
[----:B------:R-:W-:Y:S02]  /*2340*/  ULEA UR7, UR4, UR6, 0x2 ;  /* 0x0000000604077291 */ /* 0x000fe4000f8e10ff */
[----:B------:R-:W-:-:S07]  /*2350*/  UIADD3 UR4, UPT, UPT, UR4, 0x4, URZ ;  /* 0x0000000404047890 */ /* 0x000fce000fffe0ff */
[----:B------:R-:W4:Y:S02]  /*2360*/  LDS.128 R4, [UR7] ;  /* 0x00000007ff047984 */ /* 0x000f240008000c00 */
[----:B----4-:R-:W-:-:S04]  /*2370*/  FADD.FTZ R4, R19, R4 ;  /* 0x0000000413047221 */ /* 0x010fc80000010000 */
[----:B------:R-:W-:-:S04]  /*2380*/  FADD.FTZ R5, R4, R5 ;  /* 0x0000000504057221 */ /* 0x000fc80000010000 */
[----:B------:R-:W-:-:S04]  /*2390*/  FADD.FTZ R6, R5, R6 ;  /* 0x0000000605067221 */ /* 0x000fc80000010000 */
[----:B------:R-:W-:-:S07]  /*23a0*/  FADD.FTZ R19, R6, R7 ;  /* 0x0000000706137221 */ /* 0x000fce0000010000 */
.L_x_222:
[----:B------:R-:W-:Y:S05]  /*23b0*/  BRA.U !UP1, `(.L_x_218) ;  /* 0x0000000109207547 */ /* 0x000fea000b800000 */
[----:B------:R-:W-:Y:S02]  /*23c0*/  ULEA UR4, UR4, UR6, 0x2 ;  /* 0x0000000604047291 */ /* 0x000fe4000f8e10ff */
[----:B------:R-:W-:-:S12]  /*23d0*/  UIADD3 UR5, UPT, UPT, -UR5, URZ, URZ ;  /* 0x000000ff05057290 */ /* 0x000fd8000fffe1ff */
.L_x_223:
[----:B------:R-:W4:Y:S01]  /*23e0*/  LDS R4, [UR4] ;  /* 0x00000004ff047984 */ /* 0x000f220008000800 */
[----:B------:R-:W-:Y:S02]  /*23f0*/  UIADD3 UR5, UPT, UPT, UR5, 0x1, URZ ;  /* 0x0000000105057890 */ /* 0x000fe4000fffe0ff */
[----:B------:R-:W-:Y:S02]  /*2400*/  UIADD3 UR4, UPT, UPT, UR4, 0x4, URZ ;  /* 0x0000000404047890 */ /* 0x000fe4000fffe0ff */
[----:B------:R-:W-:Y:S01]  /*2410*/  UISETP.NE.AND UP0, UPT, UR5, URZ, UPT ;  /* 0x000000ff0500728c */ /* 0x000fe2000bf05270 */
[----:B----4-:R-:W-:-:S08]  /*2420*/  FADD.FTZ R19, R4, R19 ;  /* 0x0000001304137221 */ /* 0x010fd00000010000 */
[----:B------:R-:W-:Y:S05]  /*2430*/  BRA.U UP0, `(.L_x_223) ;  /* 0xfffffffd00e87547 */ /* 0x000fea000b83ffff */
.L_x_218:
[----:B------:R4:W-:Y:S02]  /*2440*/  STS [UR6], R19 ;  /* 0x00000013ff007988 */ /* 0x0009e40008000806 */
.L_x_217:
[----:B------:R-:W-:Y:S05]  /*2450*/  BSYNC.RECONVERGENT B0 ;  /* 0x0000000000007941 */ /* 0x000fea0003800200 */
.L_x_216:
[----:B------:R-:W-:Y:S06]  /*2460*/  BAR.SYNC.DEFER_BLOCKING 0x0 ;  /* 0x0000000000007b1d */ /* 0x000fec0000010000 */
[----:B------:R-:W0:Y:S01]  /*2470*/  LDS R6, [UR6] ;  /* 0x00000006ff067984 */ /* 0x000e220008000800 */
[----:B------:R-:W-:Y:S05]  /*2480*/  @P1 EXIT ;  /* 0x000000000000194d */ /* 0x000fea0003800000 */
[C---:B-----5:R-:W-:Y:S01]  /*2490*/  LEA R4, P0, R24.reuse, R0, 0x2 ;  /* 0x0000000018047211 */ /* 0x060fe200078010ff */
[----:B------:R-:W1:Y:S01]  /*24a0*/  LDCU.64 UR4, c[0x0][0x3a0] ;  /* 0x00007400ff0477ac */ /* 0x000e620008000a00 */
[----:B------:R-:W2:Y:S02]  /*24b0*/  LDC R9, c[0x0][0x3a8] ;  /* 0x0000ea00ff097b82 */ /* 0x000ea40000000800 */
[----:B------:R-:W-:-:S06]  /*24c0*/  LEA.HI.X R5, R24, R3, R25, 0x2, P0 ;  /* 0x0000000318057211 */ /* 0x000fcc00000f1419 */
[----:B------:R3:W4:Y:S01]  /*24d0*/  LDG.E R5, desc[UR8][R4.64] ;  /* 0x0000000804057981 */ /* 0x000722000c1e1900 */
[----:B0-----:R-:W0:Y:S01]  /*24e0*/  MUFU.LG2 R3, R6 ;  /* 0x0000000600037308 */ /* 0x001e220000000c00 */
[----:B------:R-:W-:-:S07]  /*24f0*/  SHF.R.U32.HI R7, RZ, 0x1e, R2 ;  /* 0x0000001eff077819 */ /* 0x000fce0000011602 */
[----:B-1----:R-:W1:Y:S01]  /*2500*/  I2F.S64 R0, UR4 ;  /* 0x0000000400007d12 */ /* 0x002e620008301400 */
[----:B------:R-:W3:Y:S01]  /*2510*/  LDCU.128 UR4, c[0x0][0x380] ;  /* 0x00007000ff0477ac */ /* 0x000ee20008000c00 */
[----:B--2---:R-:W-:Y:S01]  /*2520*/  FADD.FTZ R8, -R9, 1 ;  /* 0x3f80000009087421 */ /* 0x004fe20000010100 */
[----:B0-----:R-:W-:Y:S01]  /*2530*/  FFMA.FTZ R22, R3, 0.69314718246459960938, R22 ;  /* 0x3f31721803167823 */ /* 0x001fe20000010016 */
[----:B------:R-:W-:-:S04]  /*2540*/  SHF.L.U32 R3, R2, 0x2, RZ ;  /* 0x0000000202037819 */ /* 0x000fc800000006ff */
[----:B-1----:R-:W0:Y:S01]  /*2550*/  MUFU.RCP R0, R0 ;  /* 0x0000000000007308 */ /* 0x002e220000001000 */
[C---:B---3--:R-:W-:Y:S02]  /*2560*/  IADD3 R2, P0, PT, R3.reuse, UR4, RZ ;  /* 0x0000000403027c10 */ /* 0x048fe4000ff1e0ff */
[----:B------:R-:W-:Y:S02]  /*2570*/  IADD3 R4, P1, PT, R3, UR6, RZ ;  /* 0x0000000603047c10 */ /* 0x000fe4000ff3e0ff */
[----:B------:R-:W-:Y:S01]  /*2580*/  IADD3.X R3, PT, PT, R7, UR5, RZ, P0, !PT ;  /* 0x0000000507037c10 */ /* 0x000fe200087fe4ff */
[----:B0-----:R-:W-:Y:S01]  /*2590*/  FFMA.FTZ R21, -R21, R0, R22 ;  /* 0x0000000015157223 */ /* 0x001fe20000010116 */
[----:B----4-:R-:W-:-:S04]  /*25a0*/  FADD.FTZ R5, -R22, R5 ;  /* 0x0000000516057221 */ /* 0x010fc80000010100 */
[----:B------:R-:W-:Y:S01]  /*25b0*/  FMUL.FTZ R8, R5, R8 ;  /* 0x0000000805087220 */ /* 0x000fe20000410000 */
[----:B------:R-:W-:-:S03]  /*25c0*/  IADD3.X R5, PT, PT, R7, UR7, RZ, P1, !PT ;  /* 0x0000000707057c10 */ /* 0x000fc60008ffe4ff */
[----:B------:R-:W-:-:S05]  /*25d0*/  FFMA.FTZ R21, R21, R9, -R8 ;  /* 0x0000000915157223 */ /* 0x000fca0000010808 */
[----:B------:R-:W-:Y:S04]  /*25e0*/  STG.E desc[UR8][R2.64], R21 ;  /* 0x0000001502007986 */ /* 0x000fe8000c101908 */
[----:B------:R-:W-:Y:S01]  /*25f0*/  STG.E desc[UR8][R4.64], R22 ;  /* 0x0000001604007986 */ /* 0x000fe2000c101908 */
[----:B------:R-:W-:Y:S05]  /*2600*/  EXIT ;  /* 0x000000000000794d */ /* 0x000fea0003800000 */
.L_x_224:
        /* <DEDUP_REMOVED lines=15> */
.L_x_234:


//--------------------- .nv.shared._Z28cunn_SoftMaxXEntropyBackwardILi8EN3c108BFloat16Eff26LogSoftMaxBackwardEpilogueEvPT0_S4_PT2_S6_Plfi --------------------------
	.section	.nv.shared._Z28cunn_SoftMaxXEntropyBackwardILi8EN3c108BFloat16Eff26LogSoftMaxBackwardEpilogueEvPT0_S4_PT2_S6_Plfi,"aw",@nobits
	.sectionflags	@""
	.align	16
	.zero		1024


//--------------------- .nv.shared.reserved.0     --------------------------
	.section	.nv.shared.reserved.0,"aw",@nobits
	.weak		__nv_reservedSMEM_offset_0_alias
	.size		__nv_reservedSMEM_offset_0_alias, 0, 64
	.other		__nv_reservedSMEM_offset_0_alias,@"STO_CUDA_RESERVED_SHARED STV_DEFAULT"
__nv_reservedSMEM_offset_0_alias:
	.zero		0
	.zero		64


//--------------------- .nv.global                --------------------------
	.section	.nv.global,"aw",@nobits
.nv.global:
	.type		_ZN49_INTERNAL_94f6fc22_18_xentropy_kernel_cu_f9ccfbb24cuda3std3__48in_placeE,@object
	.size		_ZN49_INTERNAL_94f6fc22_18_xentropy_kernel_cu_f9ccfbb24cuda3std3__48in_placeE,(_ZN49_INTERNAL_94f6fc22_18_xentropy_kernel_cu_f9ccfbb24cuda3std6ranges3__45__cpo8distanceE - _ZN49_INTERNAL_94f6fc22_18_xentropy_kernel_cu_f9ccfbb24cuda3std3__48in_placeE)
_ZN49_INTERNAL_94f6fc22_18_xentropy_kernel_cu_f9ccfbb24cuda3std3__48in_placeE:
	.zero		1
	.type		_ZN49_INTERNAL_94f6fc22_18_xentropy_kernel_cu_f9ccfbb24cuda3std6ranges3__45__cpo8distanceE,@object
	.size		_ZN49_INTERNAL_94f6fc22_18_xentropy_kernel_cu_f9ccfbb24cuda3std6ranges3__45__cpo8distanceE,(_ZN49_INTERNAL_94f6fc22_18_xentropy_kernel_cu_f9ccfbb24cuda3std3__45__cpo6cbeginE - _ZN49_INTERNAL_94f6fc22_18_xentropy_kernel_cu_f9ccfbb24cuda3std6ranges3__45__cpo8distanceE)
_ZN49_INTERNAL_94f6fc22_18_xentropy_kernel_cu_f9ccfbb24cuda3std6ranges3__45__cpo8distanceE:
	.zero		1
	.type		_ZN49_INTERNAL_94f6fc22_18_xentropy_kernel_cu_f9ccfbb24cuda3std3__45__cpo6cbeginE,@object
	.size		_ZN49_INTERNAL_94f6fc22_18_xentropy_kernel_cu_f9ccfbb24cuda3std3__45__cpo6cbeginE,(_ZN49_INTERNAL_94f6fc22_18_xentropy_kernel_cu_f9ccfbb24cuda3std6ranges3__45__cpo7advanceE - _ZN49_INTERNAL_94f6fc22_18_xentropy_kernel_cu_f9ccfbb24cuda3std3__45__cpo6cbeginE)
_ZN49_INTERNAL_94f6fc22_18_xentropy_kernel_cu_f9ccfbb24cuda3std3__45__cpo6cbeginE:
	.zero		1
	.type		_ZN49_INTERNAL_94f6fc22_18_xentropy_kernel_cu_f9ccfbb24cuda3std6ranges3__45__cpo7advanceE,@object
	.size		_ZN49_INTERNAL_94f6fc22_18_xentropy_kernel_cu_f9ccfbb24cuda3std6ranges3__45__cpo7advanceE,(_ZN49_INTERNAL_94f6fc22_18_xentropy_kernel_cu_f9ccfbb24cuda3std3__45__cpo7crbeginE - _ZN49_INTERNAL_94f6fc22_18_xentropy_kernel_cu_f9ccfbb24cuda3std6ranges3__45__cpo7advanceE)
_ZN49_INTERNAL_94f6fc22_18_xentropy_kernel_cu_f9ccfbb24cuda3std6ranges3__45__cpo7advanceE:
	.zero		1
	.type		_ZN49_INTERNAL_94f6fc22_18_xentropy_kernel_cu_f9ccfbb24cuda3std3__45__cpo7crbeginE,@object
	.size		_ZN49_INTERNAL_94f6fc22_18_xentropy_kernel_cu_f9ccfbb24cuda3std3__45__cpo7crbeginE,(_ZN49_INTERNAL_94f6fc22_18_xentropy_kernel_cu_f9ccfbb24cuda3std6ranges3__45__cpo4dataE - _ZN49_INTERNAL_94f6fc22_18_xentropy_kernel_cu_f9ccfbb24cuda3std3__45__cpo7crbeginE)
_ZN49_INTERNAL_94f6fc22_18_xentropy_kernel_cu_f9ccfbb24cuda3std3__45__cpo7crbeginE:
	.zero		1
	.type		_ZN49_INTERNAL_94f6fc22_18_xentropy_kernel_cu_f9ccfbb24cuda3std6ranges3__45__cpo4dataE,@object
	.size		_ZN49_INTERNAL_94f6fc22_18_xentropy_kernel_cu_f9ccfbb24cuda3std6ranges3__45__cpo4dataE,(_ZN49_INTERNAL_94f6fc22_18_xentropy_kernel_cu_f9ccfbb24cuda3std6ranges3__45__cpo5beginE - _ZN49_INTERNAL_94f6fc22_18_xentropy_kernel_cu_f9ccfbb24cuda3std6ranges3__45__cpo4dataE)
_ZN49_INTERNAL_94f6fc22_18_xentropy_kernel_cu_f9ccfbb24cuda3std6ranges3__45__cpo4dataE:
	.zero		1
	.type		_ZN49_INTERNAL_94f6fc22_18_xentropy_kernel_cu_f9ccfbb24cuda3std6ranges3__45__cpo5beginE,@object
	.size		_ZN49_INTERNAL_94f6fc22_18_xentropy_kernel_cu_f9ccfbb24cuda3std6ranges3__45__cpo5beginE,(_ZN49_INTERNAL_94f6fc22_18_xentropy_kernel_cu_f9ccfbb24cuda3std3__451_GLOBAL__N__94f6fc22_18_xentropy_kernel_cu_f9ccfbb26ignoreE - _ZN49_INTERNAL_94f6fc22_18_xentropy_kernel_cu_f9ccfbb24cuda3std6ranges3__45__cpo5beginE)
_ZN49_INTERNAL_94f6fc22_18_xentropy_kernel_cu_f9ccfbb24cuda3std6ranges3__45__cpo5beginE:
	.zero		1
	.type		_ZN49_INTERNAL_94f6fc22_18_xentropy_kernel_cu_f9ccfbb24cuda3std3__451_GLOBAL__N__94f6fc22_18_xentropy_kernel_cu_f9ccfbb26ignoreE,@object
	.size		_ZN49_INTERNAL_94f6fc22_18_xentropy_kernel_cu_f9ccfbb24cuda3std3__451_GLOBAL__N__94f6fc22_18_xentropy_kernel_cu_f9ccfbb26ignoreE,(_ZN49_INTERNAL_94f6fc22_18_xentropy_kernel_cu_f9ccfbb24cuda3std6ranges3__45__cpo4sizeE - _ZN49_INTERNAL_94f6fc22_18_xentropy_kernel_cu_f9ccfbb24cuda3std3__451_GLOBAL__N__94f6fc22_18_xentropy_kernel_cu_f9ccfbb26ignoreE)
_ZN49_INTERNAL_94f6fc22_18_xentropy_kernel_cu_f9ccfbb24cuda3std3__451_GLOBAL__N__94f6fc22_18_xentropy_kernel_cu_f9ccfbb26ignoreE:
	.zero		1
	.type		_ZN49_INTERNAL_94f6fc22_18_xentropy_kernel_cu_f9ccfbb24cuda3std6ranges3__45__cpo4sizeE,@object
	.size		_ZN49_INTERNAL_94f6fc22_18_xentropy_kernel_cu_f9ccfbb24cuda3std6ranges3__45__cpo4sizeE,(_ZN49_INTERNAL_94f6fc22_18_xentropy_kernel_cu_f9ccfbb24cuda3std3__45__cpo5beginE - _ZN49_INTERNAL_94f6fc22_18_xentropy_kernel_cu_f9ccfbb24cuda3std6ranges3__45__cpo4sizeE)
_ZN49_INTERNAL_94f6fc22_18_xentropy_kernel_cu_f9ccfbb24cuda3std6ranges3__45__cpo4sizeE:
	.zero		1
	.type		_ZN49_INTERNAL_94f6fc22_18_xentropy_kernel_cu_f9ccfbb24cuda3std3__45__cpo5beginE,@object
	.size		_ZN49_INTERNAL_94f6fc22_18_xentropy_kernel_cu_f9ccfbb24cuda3std3__45__cpo5beginE,(_ZN49_INTERNAL_94f6fc22_18_xentropy_kernel_cu_f9ccfbb24cuda3std6ranges3__45__cpo6cbeginE - _ZN49_INTERNAL_94f6fc22_18_xentropy_kernel_cu_f9ccfbb24cuda3std3__45__cpo5beginE)
_ZN49_INTERNAL_94f6fc22_18_xentropy_kernel_cu_f9ccfbb24cuda3std3__45__cpo5beginE:
	.zero		1
	.type		_ZN49_INTERNAL_94f6fc22_18_xentropy_kernel_cu_f9ccfbb24cuda3std6ranges3__45__cpo6cbeginE,@object
	.size		_ZN49_INTERNAL_94f6fc22_18_xentropy_kernel_cu_f9ccfbb24cuda3std6ranges3__45__cpo6cbeginE,(_ZN49_INTERNAL_94f6fc22_18_xentropy_kernel_cu_f9ccfbb24cuda3std3__45__cpo6rbeginE - _ZN49_INTERNAL_94f6fc22_18_xentropy_kernel_cu_f9ccfbb24cuda3std6ranges3__45__cpo6cbeginE)
_ZN49_INTERNAL_94f6fc22_18_xentropy_kernel_cu_f9ccfbb24cuda3std6ranges3__45__cpo6cbeginE:
	.zero		1
	.type		_ZN49_INTERNAL_94f6fc22_18_xentropy_kernel_cu_f9ccfbb24cuda3std3__45__cpo6rbeginE,@object
	.size		_ZN49_INTERNAL_94f6fc22_18_xentropy_kernel_cu_f9ccfbb24cuda3std3__45__cpo6rbeginE,(_ZN49_INTERNAL_94f6fc22_18_xentropy_kernel_cu_f9ccfbb24cuda3std6ranges3__45__cpo4nextE - _ZN49_INTERNAL_94f6fc22_18_xentropy_kernel_cu_f9ccfbb24cuda3std3__45__cpo6rbeginE)
_ZN49_INTERNAL_94f6fc22_18_xentropy_kernel_cu_f9ccfbb24cuda3std3__45__cpo6rbeginE:
	.zero		1
	.type		_ZN49_INTERNAL_94f6fc22_18_xentropy_kernel_cu_f9ccfbb24cuda3std6ranges3__45__cpo4nextE,@object
	.size		_ZN49_INTERNAL_94f6fc22_18_xentropy_kernel_cu_f9ccfbb24cuda3std6ranges3__45__cpo4nextE,(_ZN49_INTERNAL_94f6fc22_18_xentropy_kernel_cu_f9ccfbb24cuda3std6ranges3__45__cpo4swapE - _ZN49_INTERNAL_94f6fc22_18_xentropy_kernel_cu_f9ccfbb24cuda3std6ranges3__45__cpo4nextE)
_ZN49_INTERNAL_94f6fc22_18_xentropy_kernel_cu_f9ccfbb24cuda3std6ranges3__45__cpo4nextE:
	.zero		1
	.type		_ZN49_INTERNAL_94f6fc22_18_xentropy_kernel_cu_f9ccfbb24cuda3std6ranges3__45__cpo4swapE,@object
	.size		_ZN49_INTERNAL_94f6fc22_18_xentropy_kernel_cu_f9ccfbb24cuda3std6ranges3__45__cpo4swapE,(_ZN49_INTERNAL_94f6fc22_18_xentropy_kernel_cu_f9ccfbb24cuda3std3__420unreachable_sentinelE - _ZN49_INTERNAL_94f6fc22_18_xentropy_kernel_cu_f9ccfbb24cuda3std6ranges3__45__cpo4swapE)
_ZN49_INTERNAL_94f6fc22_18_xentropy_kernel_cu_f9ccfbb24cuda3std6ranges3__45__cpo4swapE:
	.zero		1
	.type		_ZN49_INTERNAL_94f6fc22_18_xentropy_kernel_cu_f9ccfbb24cuda3std3__420unreachable_sentinelE,@object
	.size		_ZN49_INTERNAL_94f6fc22_18_xentropy_kernel_cu_f9ccfbb24cuda3std3__420unreachable_sentinelE,(_ZN49_INTERNAL_94f6fc22_18_xentropy_kernel_cu_f9ccfbb26thrust24THRUST_300001_SM_1000_NS6system6detail10sequential3seqE - _ZN49_INTERNAL_94f6fc22_18_xentropy_kernel_cu_f9ccfbb24cuda3std3__420unreachable_sentinelE)
_ZN49_INTERNAL_94f6fc22_18_xentropy_kernel_cu_f9ccfbb24cuda3std3__420unreachable_sentinelE:
	.zero		1
	.type		_ZN49_INTERNAL_94f6fc22_18_xentropy_kernel_cu_f9ccfbb26thrust24THRUST_300001_SM_1000_NS6system6detail10sequential3seqE,@object
	.size		_ZN49_INTERNAL_94f6fc22_18_xentropy_kernel_cu_f9ccfbb26thrust24THRUST_300001_SM_1000_NS6system6detail10sequential3seqE,(_ZN49_INTERNAL_94f6fc22_18_xentropy_kernel_cu_f9ccfbb24cuda3std3__45__cpo4cendE - _ZN49_INTERNAL_94f6fc22_18_xentropy_kernel_cu_f9ccfbb26thrust24THRUST_300001_SM_1000_NS6system6detail10sequential3seqE)
_ZN49_INTERNAL_94f6fc22_18_xentropy_kernel_cu_f9ccfbb26thrust24THRUST_300001_SM_1000_NS6system6detail10sequential3seqE:
	.zero		1
	.type		_ZN49_INTERNAL_94f6fc22_18_xentropy_kernel_cu_f9ccfbb24cuda3std3__45__cpo4cendE,@object
	.size		_ZN49_INTERNAL_94f6fc22_18_xentropy_kernel_cu_f9ccfbb24cuda3std3__45__cpo4cendE,(_ZN49_INTERNAL_94f6fc22_18_xentropy_kernel_cu_f9ccfbb24cuda3std6ranges3__45__cpo9iter_swapE - _ZN49_INTERNAL_94f6fc22_18_xentropy_kernel_cu_f9ccfbb24cuda3std3__45__cpo4cendE)
_ZN49_INTERNAL_94f6fc22_18_xentropy_kernel_cu_f9ccfbb24cuda3std3__45__cpo4cendE:
	.zero		1
	.type		_ZN49_INTERNAL_94f6fc22_18_xentropy_kernel_cu_f9ccfbb24cuda3std6ranges3__45__cpo9iter_swapE,@object
	.size		_ZN49_INTERNAL_94f6fc22_18_xentropy_kernel_cu_f9ccfbb24cuda3std6ranges3__45__cpo9iter_swapE,(_ZN49_INTERNAL_94f6fc22_18_xentropy_kernel_cu_f9ccfbb24cuda3std3__45__cpo5crendE - _ZN49_INTERNAL_94f6fc22_18_xentropy_kernel_cu_f9ccfbb24cuda3std6ranges3__45__cpo9iter_swapE)
_ZN49_INTERNAL_94f6fc22_18_xentropy_kernel_cu_f9ccfbb24cuda3std6ranges3__45__cpo9iter_swapE:
	.zero		1
	.type		_ZN49_INTERNAL_94f6fc22_18_xentropy_kernel_cu_f9ccfbb24cuda3std3__45__cpo5crendE,@object
	.size		_ZN49_INTERNAL_94f6fc22_18_xentropy_kernel_cu_f9ccfbb24cuda3std3__45__cpo5crendE,(_ZN49_INTERNAL_94f6fc22_18_xentropy_kernel_cu_f9ccfbb24cuda3std6ranges3__45__cpo5cdataE - _ZN49_INTERNAL_94f6fc22_18_xentropy_kernel_cu_f9ccfbb24cuda3std3__45__cpo5crendE)
_ZN49_INTERNAL_94f6fc22_18_xentropy_kernel_cu_f9ccfbb24cuda3std3__45__cpo5crendE:
	.zero		1
	.type		_ZN49_INTERNAL_94f6fc22_18_xentropy_kernel_cu_f9ccfbb24cuda3std6ranges3__45__cpo5cdataE,@object
	.size		_ZN49_INTERNAL_94f6fc22_18_xentropy_kernel_cu_f9ccfbb24cuda3std6ranges3__45__cpo5cdataE,(_ZN49_INTERNAL_94f6fc22_18_xentropy_kernel_cu_f9ccfbb24cuda3std6ranges3__45__cpo3endE - _ZN49_INTERNAL_94f6fc22_18_xentropy_kernel_cu_f9ccfbb24cuda3std6ranges3__45__cpo5cdataE)
_ZN49_INTERNAL_94f6fc22_18_xentropy_kernel_cu_f9ccfbb24cuda3std6ranges3__45__cpo5cdataE:
	.zero		1
	.type		_ZN49_INTERNAL_94f6fc22_18_xentropy_kernel_cu_f9ccfbb24cuda3std6ranges3__45__cpo3endE,@object
	.size		_ZN49_INTERNAL_94f6fc22_18_xentropy_kernel_cu_f9ccfbb24cuda3std6ranges3__45__cpo3endE,(_ZN49_INTERNAL_94f6fc22_18_xentropy_kernel_cu_f9ccfbb24cuda3std3__419piecewise_constructE - _ZN49_INTERNAL_94f6fc22_18_xentropy_kernel_cu_f9ccfbb24cuda3std6ranges3__45__cpo3endE)
_ZN49_INTERNAL_94f6fc22_18_xentropy_kernel_cu_f9ccfbb24cuda3std6ranges3__45__cpo3endE:
	.zero		1
	.type		_ZN49_INTERNAL_94f6fc22_18_xentropy_kernel_cu_f9ccfbb24cuda3std3__419piecewise_constructE,@object
	.size		_ZN49_INTERNAL_94f6fc22_18_xentropy_kernel_cu_f9ccfbb24cuda3std3__419piecewise_constructE,(_ZN49_INTERNAL_94f6fc22_18_xentropy_kernel_cu_f9ccfbb24cuda3std6ranges3__45__cpo5ssizeE - _ZN49_INTERNAL_94f6fc22_18_xentropy_kernel_cu_f9ccfbb24cuda3std3__419piecewise_constructE)
_ZN49_INTERNAL_94f6fc22_18_xentropy_kernel_cu_f9ccfbb24cuda3std3__419piecewise_constructE:
	.zero		1
	.type		_ZN49_INTERNAL_94f6fc22_18_xentropy_kernel_cu_f9ccfbb24cuda3std6ranges3__45__cpo5ssizeE,@object
	.size		_ZN49_INTERNAL_94f6fc22_18_xentropy_kernel_cu_f9ccfbb24cuda3std6ranges3__45__cpo5ssizeE,(_ZN49_INTERNAL_94f6fc22_18_xentropy_kernel_cu_f9ccfbb24cuda3std3__45__cpo3endE - _ZN49_INTERNAL_94f6fc22_18_xentropy_kernel_cu_f9ccfbb24cuda3std6ranges3__45__cpo5ssizeE)
_ZN49_INTERNAL_94f6fc22_18_xentropy_kernel_cu_f9ccfbb24cuda3std6ranges3__45__cpo5ssizeE:
	.zero		1
	.type		_ZN49_INTERNAL_94f6fc22_18_xentropy_kernel_cu_f9ccfbb24cuda3std3__45__cpo3endE,@object
	.size		_ZN49_INTERNAL_94f6fc22_18_xentropy_kernel_cu_f9ccfbb24cuda3std3__45__cpo3endE,(_ZN49_INTERNAL_94f6fc22_18_xentropy_kernel_cu_f9ccfbb24cuda3std6ranges3__45__cpo4cendE - _ZN49_INTERNAL_94f6fc22_18_xentropy_kernel_cu_f9ccfbb24cuda3std3__45__cpo3endE)
_ZN49_INTERNAL_94f6fc22_18_xentropy_kernel_cu_f9ccfbb24cuda3std3__45__cpo3endE:
	.zero		1
	.type		_ZN49_INTERNAL_94f6fc22_18_xentropy_kernel_cu_f9ccfbb24cuda3std6ranges3__45__cpo4cendE,@object
	.size		_ZN49_INTERNAL_94f6fc22_18_xentropy_kernel_cu_f9ccfbb24cuda3std6ranges3__45__cpo4cendE,(_ZN49_INTERNAL_94f6fc22_18_xentropy_kernel_cu_f9ccfbb24cuda3std3__45__cpo4rendE - _ZN49_INTERNAL_94f6fc22_18_xentropy_kernel_cu_f9ccfbb24cuda3std6ranges3__45__cpo4cendE)
_ZN49_INTERNAL_94f6fc22_18_xentropy_kernel_cu_f9ccfbb24cuda3std6ranges3__45__cpo4cendE:
	.zero		1
	.type		_ZN49_INTERNAL_94f6fc22_18_xentropy_kernel_cu_f9ccfbb24cuda3std3__45__cpo4rendE,@object
	.size		_ZN49_INTERNAL_94f6fc22_18_xentropy_kernel_cu_f9ccfbb24cuda3std3__45__cpo4rendE,(_ZN49_INTERNAL_94f6fc22_18_xentropy_kernel_cu_f9ccfbb24cuda3std6ranges3__45__cpo4prevE - _ZN49_INTERNAL_94f6fc22_18_xentropy_kernel_cu_f9ccfbb24cuda3std3__45__cpo4rendE)
_ZN49_INTERNAL_94f6fc22_18_xentropy_kernel_cu_f9ccfbb24cuda3std3__45__cpo4rendE:
	.zero		1
	.type		_ZN49_INTERNAL_94f6fc22_18_xentropy_kernel_cu_f9ccfbb24cuda3std6ranges3__45__cpo4prevE,@object
	.size		_ZN49_INTERNAL_94f6fc22_18_xentropy_kernel_cu_f9ccfbb24cuda3std6ranges3__45__cpo4prevE,(_ZN49_INTERNAL_94f6fc22_18_xentropy_kernel_cu_f9ccfbb24cuda3std6ranges3__45__cpo9iter_moveE - _ZN49_INTERNAL_94f6fc22_18_xentropy_kernel_cu_f9ccfbb24cuda3std6ranges3__45__cpo4prevE)
_ZN49_INTERNAL_94f6fc22_18_xentropy_kernel_cu_f9ccfbb24cuda3std6ranges3__45__cpo4prevE:
	.zero		1
	.type		_ZN49_INTERNAL_94f6fc22_18_xentropy_kernel_cu_f9ccfbb24cuda3std6ranges3__45__cpo9iter_moveE,@object
	.size		_ZN49_INTERNAL_94f6fc22_18_xentropy_kernel_cu_f9ccfbb24cuda3std6ranges3__45__cpo9iter_moveE,(.L_13 - _ZN49_INTERNAL_94f6fc22_18_xentropy_kernel_cu_f9ccfbb24cuda3std6ranges3__45__cpo9iter_moveE)
_ZN49_INTERNAL_94f6fc22_18_xentropy_kernel_cu_f9ccfbb24cuda3std6ranges3__45__cpo9iter_moveE:
	.zero		1
.L_13:


//--------------------- .nv.shared._Z28cunn_SoftMaxXEntropyBackwardILi8EN3c108BFloat16EfS1_26LogSoftMaxBackwardEpilogueEvPT0_S4_PT2_S6_Plfi --------------------------
	.section	.nv.shared._Z28cunn_SoftMaxXEntropyBackwardILi8EN3c108BFloat16EfS1_26LogSoftMaxBackwardEpilogueEvPT0_S4_PT2_S6_Plfi,"aw",@nobits
	.sectionflags	@""
	.align	16
	.zero		1024


//--------------------- .nv.shared._Z28cunn_SoftMaxXEntropyBackwardILi8EN3c104HalfEff26LogSoftMaxBackwardEpilogueEvPT0_S4_PT2_S6_Plfi --------------------------
	.section	.nv.shared._Z28cunn_SoftMaxXEntropyBackwardILi8EN3c104HalfEff26LogSoftMaxBackwardEpilogueEvPT0_S4_PT2_S6_Plfi,"aw",@nobits
	.sectionflags	@""
	.align	16
	.zero		1024


//--------------------- .nv.shared._Z28cunn_SoftMaxXEntropyBackwardILi8EN3c104HalfEfS1_26LogSoftMaxBackwardEpilogueEvPT0_S4_PT2_S6_Plfi --------------------------
	.section	.nv.shared._Z28cunn_SoftMaxXEntropyBackwardILi8EN3c104HalfEfS1_26LogSoftMaxBackwardEpilogueEvPT0_S4_PT2_S6_Plfi,"aw",@nobits
	.sectionflags	@""
	.align	16
	.zero		1024


//--------------------- .nv.shared._Z28cunn_SoftMaxXEntropyBackwardILi4Efff26LogSoftMaxBackwardEpilogueEvPT0_S2_PT2_S4_Plfi --------------------------
	.section	.nv.shared._Z28cunn_SoftMaxXEntropyBackwardILi4Efff26LogSoftMaxBackwardEpilogueEvPT0_S2_PT2_S4_Plfi,"aw",@nobits
	.sectionflags	@""
	.align	16
	.zero		1024


//--------------------- .nv.shared._Z27cunn_SoftMaxXEntropyForwardILi8EN3c108BFloat16Eff25LogSoftMaxForwardEpilogueEvPT1_PT2_PT0_Pllf --------------------------
	.section	.nv.shared._Z27cunn_SoftMaxXEntropyForwardILi8EN3c108BFloat16Eff25LogSoftMaxForwardEpilogueEvPT1_PT2_PT0_Pllf,"aw",@nobits
	.sectionflags	@""
	.align	16
	.zero		1024


//--------------------- .nv.shared._Z27cunn_SoftMaxXEntropyForwardILi8EN3c108BFloat16EfS1_25LogSoftMaxForwardEpilogueEvPT1_PT2_PT0_Pllf --------------------------
	.section	.nv.shared._Z27cunn_SoftMaxXEntropyForwardILi8EN3c108BFloat16EfS1_25LogSoftMaxForwardEpilogueEvPT1_PT2_PT0_Pllf,"aw",@nobits
	.sectionflags	@""
	.align	16
	.zero		1024


//--------------------- .nv.shared._Z27cunn_SoftMaxXEntropyForwardILi8EN3c104HalfEff25LogSoftMaxForwardEpilogueEvPT1_PT2_PT0_Pllf --------------------------
	.section	.nv.shared._Z27cunn_SoftMaxXEntropyForwardILi8EN3c104HalfEff25LogSoftMaxForwardEpilogueEvPT1_PT2_PT0_Pllf,"aw",@nobits
	.sectionflags	@""
	.align	16
	.zero		1024


//--------------------- .nv.shared._Z27cunn_SoftMaxXEntropyForwardILi8EN3c104HalfEfS1_25LogSoftMaxForwardEpilogueEvPT1_PT2_PT0_Pllf --------------------------
	.section	.nv.shared._Z27cunn_SoftMaxXEntropyForwardILi8EN3c104HalfEfS1_25LogSoftMaxForwardEpilogueEvPT1_PT2_PT0_Pllf,"aw",@nobits
	.sectionflags	@""
	.align	16
	.zero		1024


//--------------------- .nv.shared._Z27cunn_SoftMaxXEntropyForwardILi4Efff25LogSoftMaxForwardEpilogueEvPT1_PT2_PT0_Pllf --------------------------
	.section	.nv.shared._Z27cunn_SoftMaxXEntropyForwardILi4Efff25LogSoftMaxForwardEpilogueEvPT1_PT2_PT0_Pllf,"aw",@nobits
	.sectionflags	@""
	.align	16
	.zero		1024


//--------------------- .nv.constant0._Z28cunn_SoftMaxXEntropyBackwardILi8EN3c108BFloat16Eff26LogSoftMaxBackwardEpilogueEvPT0_S4_PT2_S6_Plfi --------------------------
	.section	.nv.constant0._Z28cunn_SoftMaxXEntropyBackwardILi8EN3c108BFloat16Eff26LogSoftMaxBackwardEpilogueEvPT0_S4_PT2_S6_Plfi,"a",@progbits
	.sectionflags	@""
	.align	4
.nv.constant0._Z28cunn_SoftMaxXEntropyBackwardILi8EN3c108BFloat16Eff26LogSoftMaxBackwardEpilogueEvPT0_S4_PT2_S6_Plfi:
	.zero		944


//--------------------- .nv.constant0._Z28cunn_SoftMaxXEntropyBackwardILi8EN3c108BFloat16EfS1_26LogSoftMaxBackwardEpilogueEvPT0_S4_PT2_S6_Plfi --------------------------
	.section	.nv.constant0._Z28cunn_SoftMaxXEntropyBackwardILi8EN3c108BFloat16EfS1_26LogSoftMaxBackwardEpilogueEvPT0_S4_PT2_S6_Plfi,"a",@progbits
	.sectionflags	@""
	.align	4
.nv.constant0._Z28cunn_SoftMaxXEntropyBackwardILi8EN3c108BFloat16EfS1_26LogSoftMaxBackwardEpilogueEvPT0_S4_PT2_S6_Plfi:
	.zero		944


//--------------------- .nv.constant0._Z28cunn_SoftMaxXEntropyBackwardILi8EN3c104HalfEff26LogSoftMaxBackwardEpilogueEvPT0_S4_PT2_S6_Plfi --------------------------
	.section	.nv.constant0._Z28cunn_SoftMaxXEntropyBackwardILi8EN3c104HalfEff26LogSoftMaxBackwardEpilogueEvPT0_S4_PT2_S6_Plfi,"a",@progbits
	.sectionflags	@""
	.align	4
.nv.constant0._Z28cunn_SoftMaxXEntropyBackwardILi8EN3c104HalfEff26LogSoftMaxBackwardEpilogueEvPT0_S4_PT2_S6_Plfi:
	.zero		944


//--------------------- .nv.constant0._Z28cunn_SoftMaxXEntropyBackwardILi8EN3c104HalfEfS1_26LogSoftMaxBackwardEpilogueEvPT0_S4_PT2_S6_Plfi --------------------------
	.section	.nv.constant0._Z28cunn_SoftMaxXEntropyBackwardILi8EN3c104HalfEfS1_26LogSoftMaxBackwardEpilogueEvPT0_S4_PT2_S6_Plfi,"a",@progbits
	.sectionflags	@""
	.align	4
.nv.constant0._Z28cunn_SoftMaxXEntropyBackwardILi8EN3c104HalfEfS1_26LogSoftMaxBackwardEpilogueEvPT0_S4_PT2_S6_Plfi:
	.zero		944


//--------------------- .nv.constant0._Z28cunn_SoftMaxXEntropyBackwardILi4Efff26LogSoftMaxBackwardEpilogueEvPT0_S2_PT2_S4_Plfi --------------------------
	.section	.nv.constant0._Z28cunn_SoftMaxXEntropyBackwardILi4Efff26LogSoftMaxBackwardEpilogueEvPT0_S2_PT2_S4_Plfi,"a",@progbits
	.sectionflags	@""
	.align	4
.nv.constant0._Z28cunn_SoftMaxXEntropyBackwardILi4Efff26LogSoftMaxBackwardEpilogueEvPT0_S2_PT2_S4_Plfi:
	.zero		944


//--------------------- .nv.constant0._Z27cunn_SoftMaxXEntropyForwardILi8EN3c108BFloat16Eff25LogSoftMaxForwardEpilogueEvPT1_PT2_PT0_Pllf --------------------------
	.section	.nv.constant0._Z27cunn_SoftMaxXEntropyForwardILi8EN3c108BFloat16Eff25LogSoftMaxForwardEpilogueEvPT1_PT2_PT0_Pllf,"a",@progbits
	.sectionflags	@""
	.align	4
.nv.constant0._Z27cunn_SoftMaxXEntropyForwardILi8EN3c108BFloat16Eff25LogSoftMaxForwardEpilogueEvPT1_PT2_PT0_Pllf:
	.zero		940


//--------------------- .nv.constant0._Z27cunn_SoftMaxXEntropyForwardILi8EN3c108BFloat16EfS1_25LogSoftMaxForwardEpilogueEvPT1_PT2_PT0_Pllf --------------------------
	.section	.nv.constant0._Z27cunn_SoftMaxXEntropyForwardILi8EN3c108BFloat16EfS1_25LogSoftMaxForwardEpilogueEvPT1_PT2_PT0_Pllf,"a",@progbits
	.sectionflags	@""
	.align	4
.nv.constant0._Z27cunn_SoftMaxXEntropyForwardILi8EN3c108BFloat16EfS1_25LogSoftMaxForwardEpilogueEvPT1_PT2_PT0_Pllf:
	.zero		940


//--------------------- .nv.constant0._Z27cunn_SoftMaxXEntropyForwardILi8EN3c104HalfEff25LogSoftMaxForwardEpilogueEvPT1_PT2_PT0_Pllf --------------------------
	.section	.nv.constant0._Z27cunn_SoftMaxXEntropyForwardILi8EN3c104HalfEff25LogSoftMaxForwardEpilogueEvPT1_PT2_PT0_Pllf,"a",@progbits
	.sectionflags	@""
	.align	4
.nv.constant0._Z27cunn_SoftMaxXEntropyForwardILi8EN3c104HalfEff25LogSoftMaxForwardEpilogueEvPT1_PT2_PT0_Pllf:
	.zero		940


//--------------------- .nv.constant0._Z27cunn_SoftMaxXEntropyForwardILi8EN3c104HalfEfS1_25LogSoftMaxForwardEpilogueEvPT1_PT2_PT0_Pllf --------------------------
	.section	.nv.constant0._Z27cunn_SoftMaxXEntropyForwardILi8EN3c104HalfEfS1_25LogSoftMaxForwardEpilogueEvPT1_PT2_PT0_Pllf,"a",@progbits
	.sectionflags	@""
	.align	4
.nv.constant0._Z27cunn_SoftMaxXEntropyForwardILi8EN3c104HalfEfS1_25LogSoftMaxForwardEpilogueEvPT1_PT2_PT0_Pllf:
	.zero		940


//--------------------- .nv.constant0._Z27cunn_SoftMaxXEntropyForwardILi4Efff25LogSoftMaxForwardEpilogueEvPT1_PT2_PT0_Pllf --------------------------
	.section	.nv.constant0._Z27cunn_SoftMaxXEntropyForwardILi4Efff25LogSoftMaxForwardEpilogueEvPT1_PT2_PT0_Pllf,"a",@progbits
	.sectionflags	@""
	.align	4
.nv.constant0._Z27cunn_SoftMaxXEntropyForwardILi4Efff25LogSoftMaxForwardEpilogueEvPT1_PT2_PT0_Pllf:
	.zero		940


//--------------------- SYMBOLS --------------------------

	.type		.nv.reservedSmem.offset0,@object
	.size		.nv.reservedSmem.offset0,0x4
	.type		.nv.reservedSmem.cap,@object
	.size		.nv.reservedSmem.cap,0x4
